def matmul_kernel(
    a_ptr,
    b_ptr,
    c_ptr,
    M,
    N,
    K,
    stride_am,
    stride_ak,
    stride_bk,
    stride_bn,
    stride_cm,
    stride_cn,
    BLOCK_M: tl.constexpr,
    BLOCK_N: tl.constexpr,
    BLOCK_K: tl.constexpr,
    GROUP_M: tl.constexpr,
):
    pid = tl.program_id(axis=0)
    num_pid_m = tl.cdiv(M, BLOCK_M)
    num_pid_n = tl.cdiv(N, BLOCK_N)
    num_pid_in_group = GROUP_M * num_pid_n
    group_id = pid // num_pid_in_group
    first_pid_m = group_id * GROUP_M
    group_size_m = min(num_pid_m - first_pid_m, GROUP_M)
    pid_m = first_pid_m + ((pid % num_pid_in_group) % group_size_m)
    pid_n = (pid % num_pid_in_group) // group_size_m

    offs_am = (pid_m * BLOCK_M + tl.arange(0, BLOCK_M)) % M
    offs_bn = (pid_n * BLOCK_N + tl.arange(0, BLOCK_N)) % N
    offs_k = tl.arange(0, BLOCK_K)
    a_ptrs = a_ptr + offs_am[:, None] * stride_am + offs_k[None, :] * stride_ak
    b_ptrs = b_ptr + offs_k[:, None] * stride_bk + offs_bn[None, :] * stride_bn

    acc = tl.zeros((BLOCK_M, BLOCK_N), dtype=tl.float32)
    for kk in range(0, tl.cdiv(K, BLOCK_K)):
        a = tl.load(a_ptrs, mask=offs_k[None, :] < K - kk * BLOCK_K, other=0.0)
        b = tl.load(b_ptrs, mask=offs_k[:, None] < K - kk * BLOCK_K, other=0.0)
        acc = tl.dot(a, b, acc)
        a_ptrs += BLOCK_K * stride_ak
        b_ptrs += BLOCK_K * stride_bk

    c = acc.to(c_ptr.dtype.element_ty)
    offs_cm = pid_m * BLOCK_M + tl.arange(0, BLOCK_M)
    offs_cn = pid_n * BLOCK_N + tl.arange(0, BLOCK_N)
    c_ptrs = c_ptr + offs_cm[:, None] * stride_cm + offs_cn[None, :] * stride_cn
    mask = (offs_cm[:, None] < M) & (offs_cn[None, :] < N)
    tl.store(c_ptrs, c, mask=mask)

# config = {"BLOCK_K": 64, "BLOCK_M": 16, "BLOCK_N": 128, "GROUP_M": 8, "arch": "sm_90", "dtype": "fp8e4m3", "num_ctas": 1, "num_stages": 2, "num_warps": 2}
# arch = sm_90


// ===== COMPILED SASS (sm_90a) =====

	.target	sm_90a

	.elftype	@"ET_EXEC"


//--------------------- .note.nv.tkinfo           --------------------------
	.section	.note.nv.tkinfo,"",@"SHT_NOTE"
	.sectionflags	@"SHF_NOTE_NV_TKINFO"
	.tkinfo
        /*0018*/ 	.word	0x00000002
        /*0030*/ 	.string	""
        /*0030*/ 	.string	"ptxas"
        /*0030*/ 	.string	"Cuda compilation tools, release 13.0, V13.0.88"
        /*0030*/ 	.string	"Build cuda_13.0.r13.0/compiler.36424714_0"
        /*0030*/ 	.string	"-v  -suppress-debug-info  -lineinfo  -arch sm_90a "



//--------------------- .note.nv.cuinfo           --------------------------
	.section	.note.nv.cuinfo,"",@"SHT_NOTE"
	.sectionflags	@"SHF_NOTE_NV_CUINFO"
        /*0018*/ 	.short	0x0002
        /*001a*/ 	.short	0x005a
        /*001c*/ 	.short	0x0082
	.zero		2


//--------------------- .nv.info                  --------------------------
	.section	.nv.info,"",@"SHT_CUDA_INFO"
	.align	4


	//----- nvinfo : EIATTR_REGCOUNT
	.align		4
        /*0000*/ 	.byte	0x04, 0x2f
        /*0002*/ 	.short	(.L_1 - .L_0)
	.align		4
.L_0:
        /*0004*/ 	.word	index@(matmul_kernel)
        /*0008*/ 	.word	0x00000020


	//----- nvinfo : EIATTR_FRAME_SIZE
	.align		4
.L_1:
        /*000c*/ 	.byte	0x04, 0x11
        /*000e*/ 	.short	(.L_3 - .L_2)
	.align		4
.L_2:
        /*0010*/ 	.word	index@(matmul_kernel)
        /*0014*/ 	.word	0x00000928


	//----- nvinfo : EIATTR_MIN_STACK_SIZE
	.align		4
.L_3:
        /*0018*/ 	.byte	0x04, 0x12
        /*001a*/ 	.short	(.L_5 - .L_4)
	.align		4
.L_4:
        /*001c*/ 	.word	index@(matmul_kernel)
        /*0020*/ 	.word	0x00000928
.L_5:


//--------------------- .nv.compat                --------------------------
	.section	.nv.compat,"",@"SHT_CUDA_COMPAT_INFO"
	.align	4
        /*0000*/ 	.byte	0x02, 0x09, 0x01, 0x00, 0x02, 0x02, 0x02, 0x00, 0x02, 0x05, 0x05, 0x00, 0x03, 0x07, 0x01, 0x01
        /*0010*/ 	.byte	0x02, 0x03, 0x00, 0x00, 0x02, 0x06, 0x01, 0x00, 0x04, 0x0b, 0x08, 0x00, 0x00, 0x00, 0x00, 0x00
        /*0020*/ 	.byte	0x00, 0x00, 0x00, 0x00


//--------------------- .nv.info.matmul_kernel    --------------------------
	.section	.nv.info.matmul_kernel,"",@"SHT_CUDA_INFO"
	.sectionflags	@""
	.align	4


	//----- nvinfo : EIATTR_CUDA_API_VERSION
	.align		4
        /*0000*/ 	.byte	0x04, 0x37
        /*0002*/ 	.short	(.L_7 - .L_6)
.L_6:
        /*0004*/ 	.word	0x00000082


	//----- nvinfo : EIATTR_KPARAM_INFO
	.align		4
.L_7:
        /*0008*/ 	.byte	0x04, 0x17
        /*000a*/ 	.short	(.L_9 - .L_8)
.L_8:
        /*000c*/ 	.word	0x00000000
        /*0010*/ 	.short	0x000d
        /*0012*/ 	.short	0x0048
        /*0014*/ 	.byte	0x00, 0xf4, 0x21, 0x00


	//----- nvinfo : EIATTR_KPARAM_INFO
	.align		4
.L_9:
        /*0018*/ 	.byte	0x04, 0x17
        /*001a*/ 	.short	(.L_11 - .L_10)
.L_10:
        /*001c*/ 	.word	0x00000000
        /*0020*/ 	.short	0x000c
        /*0022*/ 	.short	0x0040
        /*0024*/ 	.byte	0x00, 0xf4, 0x21, 0x00


	//----- nvinfo : EIATTR_KPARAM_INFO
	.align		4
.L_11:
        /*0028*/ 	.byte	0x04, 0x17
        /*002a*/ 	.short	(.L_13 - .L_12)
.L_12:
        /*002c*/ 	.word	0x00000000
        /*0030*/ 	.short	0x000b
        /*0032*/ 	.short	0x0038
        /*0034*/ 	.byte	0x00, 0xf0, 0x11, 0x00


	//----- nvinfo : EIATTR_KPARAM_INFO
	.align		4
.L_13:
        /*0038*/ 	.byte	0x04, 0x17
        /*003a*/ 	.short	(.L_15 - .L_14)
.L_14:
        /*003c*/ 	.word	0x00000000
        /*0040*/ 	.short	0x000a
        /*0042*/ 	.short	0x0034
        /*0044*/ 	.byte	0x00, 0xf0, 0x11, 0x00


	//----- nvinfo : EIATTR_KPARAM_INFO
	.align		4
.L_15:
        /*0048*/ 	.byte	0x04, 0x17
        /*004a*/ 	.short	(.L_17 - .L_16)
.L_16:
        /*004c*/ 	.word	0x00000000
        /*0050*/ 	.short	0x0009
        /*0052*/ 	.short	0x0030
        /*0054*/ 	.byte	0x00, 0xf0, 0x11, 0x00


	//----- nvinfo : EIATTR_KPARAM_INFO
	.align		4
.L_17:
        /*0058*/ 	.byte	0x04, 0x17
        /*005a*/ 	.short	(.L_19 - .L_18)
.L_18:
        /*005c*/ 	.word	0x00000000
        /*0060*/ 	.short	0x0008
        /*0062*/ 	.short	0x002c
        /*0064*/ 	.byte	0x00, 0xf0, 0x11, 0x00


	//----- nvinfo : EIATTR_KPARAM_INFO
	.align		4
.L_19:
        /*0068*/ 	.byte	0x04, 0x17
        /*006a*/ 	.short	(.L_21 - .L_20)
.L_20:
        /*006c*/ 	.word	0x00000000
        /*0070*/ 	.short	0x0007
        /*0072*/ 	.short	0x0028
        /*0074*/ 	.byte	0x00, 0xf0, 0x11, 0x00


	//----- nvinfo : EIATTR_KPARAM_INFO
	.align		4
.L_21:
        /*0078*/ 	.byte	0x04, 0x17
        /*007a*/ 	.short	(.L_23 - .L_22)
.L_22:
        /*007c*/ 	.word	0x00000000
        /*0080*/ 	.short	0x0006
        /*0082*/ 	.short	0x0024
        /*0084*/ 	.byte	0x00, 0xf0, 0x11, 0x00


	//----- nvinfo : EIATTR_KPARAM_INFO
	.align		4
.L_23:
        /*0088*/ 	.byte	0x04, 0x17
        /*008a*/ 	.short	(.L_25 - .L_24)
.L_24:
        /*008c*/ 	.word	0x00000000
        /*0090*/ 	.short	0x0005
        /*0092*/ 	.short	0x0020
        /*0094*/ 	.byte	0x00, 0xf0, 0x11, 0x00


	//----- nvinfo : EIATTR_KPARAM_INFO
	.align		4
.L_25:
        /*0098*/ 	.byte	0x04, 0x17
        /*009a*/ 	.short	(.L_27 - .L_26)
.L_26:
        /*009c*/ 	.word	0x00000000
        /*00a0*/ 	.short	0x0004
        /*00a2*/ 	.short	0x001c
        /*00a4*/ 	.byte	0x00, 0xf0, 0x11, 0x00


	//----- nvinfo : EIATTR_KPARAM_INFO
	.align		4
.L_27:
        /*00a8*/ 	.byte	0x04, 0x17
        /*00aa*/ 	.short	(.L_29 - .L_28)
.L_28:
        /*00ac*/ 	.word	0x00000000
        /*00b0*/ 	.short	0x0003
        /*00b2*/ 	.short	0x0018
        /*00b4*/ 	.byte	0x00, 0xf0, 0x11, 0x00


	//----- nvinfo : EIATTR_KPARAM_INFO
	.align		4
.L_29:
        /*00b8*/ 	.byte	0x04, 0x17
        /*00ba*/ 	.short	(.L_31 - .L_30)
.L_30:
        /*00bc*/ 	.word	0x00000000
        /*00c0*/ 	.short	0x0002
        /*00c2*/ 	.short	0x0010
        /*00c4*/ 	.byte	0x00, 0xf4, 0x21, 0x00


	//----- nvinfo : EIATTR_KPARAM_INFO
	.align		4
.L_31:
        /*00c8*/ 	.byte	0x04, 0x17
        /*00ca*/ 	.short	(.L_33 - .L_32)
.L_32:
        /*00cc*/ 	.word	0x00000000
        /*00d0*/ 	.short	0x0001
        /*00d2*/ 	.short	0x0008
        /*00d4*/ 	.byte	0x00, 0xf4, 0x21, 0x00


	//----- nvinfo : EIATTR_KPARAM_INFO
	.align		4
.L_33:
        /*00d8*/ 	.byte	0x04, 0x17
        /*00da*/ 	.short	(.L_35 - .L_34)
.L_34:
        /*00dc*/ 	.word	0x00000000
        /*00e0*/ 	.short	0x0000
        /*00e2*/ 	.short	0x0000
        /*00e4*/ 	.byte	0x00, 0xf4, 0x21, 0x00


	//----- nvinfo : EIATTR_SPARSE_MMA_MASK
	.align		4
.L_35:
        /*00e8*/ 	.byte	0x03, 0x50
        /*00ea*/ 	.short	0x0000


	//----- nvinfo : EIATTR_MAXREG_COUNT
	.align		4
        /*00ec*/ 	.byte	0x03, 0x1b
        /*00ee*/ 	.short	0x00ff


	//----- nvinfo : EIATTR_NUM_BARRIERS
	.align		4
        /*00f0*/ 	.byte	0x02, 0x4c
        /*00f2*/ 	.byte	0x01
	.zero		1


	//----- nvinfo : EIATTR_ANNOTATIONS
	.align		4
        /*00f4*/ 	.byte	0x04, 0x55
        /*00f6*/ 	.short	(.L_37 - .L_36)


	//   ....[0]....
.L_36:
        /*00f8*/ 	.word	0x00000001
        /*00fc*/ 	.byte	0x70, 0x05, 0x00, 0x00, 0x01, 0x00, 0x00, 0x00, 0xa0, 0x05, 0x00, 0x00, 0x01, 0x00, 0x00, 0x00
        /* <DEDUP_REMOVED lines=1196> */
        /*4bcc*/ 	.byte	0x60, 0x8f, 0x01, 0x00, 0x01, 0x00, 0x00, 0x00, 0x70, 0x8f, 0x01, 0x00


	//----- nvinfo : EIATTR_MERCURY_ISA_VERSION
	.align		4
.L_37:
        /*4bd8*/ 	.byte	0x03, 0x5f
        /*4bda*/ 	.short	0x0101


	//----- nvinfo : EIATTR_EXIT_INSTR_OFFSETS
	.align		4
        /*4bdc*/ 	.byte	0x04, 0x1c
        /*4bde*/ 	.short	(.L_39 - .L_38)


	//   ....[0]....
.L_38:
        /*4be0*/ 	.word	0x00019550


	//   ....[1]....
        /*4be4*/ 	.word	0x00019570


	//----- nvinfo : EIATTR_REQNTID
	.align		4
.L_39:
        /*4be8*/ 	.byte	0x04, 0x10
        /*4bea*/ 	.short	(.L_41 - .L_40)
.L_40:
        /*4bec*/ 	.word	0x00000040
        /*4bf0*/ 	.word	0x00000001
        /*4bf4*/ 	.word	0x00000001


	//----- nvinfo : EIATTR_CBANK_PARAM_SIZE
	.align		4
.L_41:
        /*4bf8*/ 	.byte	0x03, 0x19
        /*4bfa*/ 	.short	0x0050


	//----- nvinfo : EIATTR_PARAM_CBANK
	.align		4
        /*4bfc*/ 	.byte	0x04, 0x0a
        /*4bfe*/ 	.short	(.L_43 - .L_42)
	.align		4
.L_42:
        /*4c00*/ 	.word	index@(.nv.constant0.matmul_kernel)
        /*4c04*/ 	.short	0x0210
        /*4c06*/ 	.short	0x0050


	//----- nvinfo : EIATTR_SW_WAR
	.align		4
.L_43:
        /*4c08*/ 	.byte	0x04, 0x36
        /*4c0a*/ 	.short	(.L_45 - .L_44)
.L_44:
        /*4c0c*/ 	.word	0x00000008
.L_45:


//--------------------- .nv.callgraph             --------------------------
	.section	.nv.callgraph,"",@"SHT_CUDA_CALLGRAPH"
	.align	4
	.sectionentsize	8
	.align		4
        /*0000*/ 	.word	0x00000000
	.align		4
        /*0004*/ 	.word	0xffffffff
	.align		4
        /*0008*/ 	.word	0x00000000
	.align		4
        /*000c*/ 	.word	0xfffffffe
	.align		4
        /*0010*/ 	.word	0x00000000
	.align		4
        /*0014*/ 	.word	0xfffffffd
	.align		4
        /*0018*/ 	.word	0x00000000
	.align		4
        /*001c*/ 	.word	0xfffffffc


//--------------------- .text.matmul_kernel       --------------------------
	.section	.text.matmul_kernel,"ax",@progbits
	.align	128
        .global         matmul_kernel
        .type           matmul_kernel,@function
        .size           matmul_kernel,(.L_x_4 - matmul_kernel)
        .other          matmul_kernel,@"STO_CUDA_ENTRY STV_DEFAULT"
matmul_kernel:
.text.matmul_kernel:
[----:B------:R-:W0:Y:S08]  /*0000*/  LDC R1, c[0x0][0x28] ;  /* 0x00000a00ff017b82 */ /* 0x000e300000000800 */
[----:B------:R-:W1:Y:S01]  /*0010*/  LDC.64 R4, c[0x0][0x228] ;  /* 0x00008a00ff047b82 */ /* 0x000e620000000a00 */
[----:B------:R-:W2:Y:S01]  /*0020*/  S2R R16, SR_TID.X ;  /* 0x0000000000107919 */ /* 0x000ea20000002100 */
[----:B------:R-:W-:Y:S01]  /*0030*/  ULDC UR4, c[0x0][0x230] ;  /* 0x00008c0000047ab9 */ /* 0x000fe20000000800 */
[----:B0-----:R-:W-:Y:S01]  /*0040*/  VIADD R1, R1, 0xfffff6d8 ;  /* 0xfffff6d801017836 */ /* 0x001fe20000000000 */
[----:B------:R-:W-:Y:S01]  /*0050*/  UIADD3 UR4, UR4, 0x3f, URZ ;  /* 0x0000003f04047890 */ /* 0x000fe2000fffe03f */
[----:B------:R-:W-:Y:S01]  /*0060*/  ULDC.64 UR6, c[0x0][0x208] ;  /* 0x0000820000067ab9 */ /* 0x000fe20000000a00 */
[----:B------:R-:W-:-:S02]  /*0070*/  ULDC UR12, c[0x0][0x230] ;  /* 0x00008c00000c7ab9 */ /* 0x000fc40000000800 */
[----:B------:R-:W-:Y:S01]  /*0080*/  UISETP.GT.AND UP0, UPT, UR4, 0x3f, UPT ;  /* 0x0000003f0400788c */ /* 0x000fe2000bf04270 */
[----:B-1----:R-:W-:-:S05]  /*0090*/  VIADD R0, R5, 0x7f ;  /* 0x0000007f05007836 */ /* 0x002fca0000000000 */
[----:B------:R-:W-:-:S04]  /*00a0*/  SHF.R.S32.HI R3, RZ, 0x1f, R0 ;  /* 0x0000001fff037819 */ /* 0x000fc80000011400 */
[----:B------:R-:W-:-:S04]  /*00b0*/  LEA.HI R3, R3, R0, RZ, 0x7 ;  /* 0x0000000003037211 */ /* 0x000fc800078f38ff */
[----:B------:R-:W-:Y:S02]  /*00c0*/  SHF.R.S32.HI R0, RZ, 0x7, R3 ;  /* 0x00000007ff007819 */ /* 0x000fe40000011403 */
[----:B------:R-:W0:Y:S03]  /*00d0*/  S2R R3, SR_CTAID.X ;  /* 0x0000000000037919 */ /* 0x000e260000002500 */
[----:B------:R-:W-:-:S05]  /*00e0*/  IMAD.SHL.U32 R0, R0, 0x8, RZ ;  /* 0x0000000800007824 */ /* 0x000fca00078e00ff */
[-C--:B------:R-:W-:Y:S02]  /*00f0*/  IABS R9, R0.reuse ;  /* 0x0000000000097213 */ /* 0x080fe40000000000 */
[----:B------:R-:W-:Y:S02]  /*0100*/  IABS R12, R0 ;  /* 0x00000000000c7213 */ /* 0x000fe40000000000 */
[----:B------:R-:W1:Y:S08]  /*0110*/  I2F.RP R2, R9 ;  /* 0x0000000900027306 */ /* 0x000e700000209400 */
[----:B-1----:R-:W1:Y:S01]  /*0120*/  MUFU.RCP R2, R2 ;  /* 0x0000000200027308 */ /* 0x002e620000001000 */
[----:B0-----:R-:W-:Y:S01]  /*0130*/  IABS R10, R3 ;  /* 0x00000003000a7213 */ /* 0x001fe20000000000 */
[----:B-1----:R-:W-:-:S02]  /*0140*/  VIADD R6, R2, 0xffffffe ;  /* 0x0ffffffe02067836 */ /* 0x002fc40000000000 */
[----:B------:R-:W-:-:S04]  /*0150*/  IMAD.MOV R2, RZ, RZ, -R12 ;  /* 0x000000ffff027224 */ /* 0x000fc800078e0a0c */
[----:B------:R0:W1:Y:S02]  /*0160*/  F2I.FTZ.U32.TRUNC.NTZ R7, R6 ;  /* 0x0000000600077305 */ /* 0x000064000021f000 */
[----:B0-----:R-:W-:Y:S02]  /*0170*/  IMAD.MOV.U32 R6, RZ, RZ, RZ ;  /* 0x000000ffff067224 */ /* 0x001fe400078e00ff */
[----:B-1----:R-:W-:-:S04]  /*0180*/  IMAD.MOV R8, RZ, RZ, -R7 ;  /* 0x000000ffff087224 */ /* 0x002fc800078e0a07 */
[----:B------:R-:W-:Y:S02]  /*0190*/  IMAD R11, R8, R9, RZ ;  /* 0x00000009080b7224 */ /* 0x000fe400078e02ff */
[----:B------:R-:W-:Y:S02]  /*01a0*/  IMAD.MOV.U32 R8, RZ, RZ, R10 ;  /* 0x000000ffff087224 */ /* 0x000fe400078e000a */
[----:B------:R-:W-:-:S06]  /*01b0*/  IMAD.HI.U32 R7, R7, R11, R6 ;  /* 0x0000000b07077227 */ /* 0x000fcc00078e0006 */
[----:B------:R-:W-:-:S04]  /*01c0*/  IMAD.HI.U32 R7, R7, R8, RZ ;  /* 0x0000000807077227 */ /* 0x000fc800078e00ff */
[----:B------:R-:W-:-:S05]  /*01d0*/  IMAD R2, R7, R2, R8 ;  /* 0x0000000207027224 */ /* 0x000fca00078e0208 */
[----:B------:R-:W-:-:S13]  /*01e0*/  ISETP.GT.U32.AND P1, PT, R9, R2, PT ;  /* 0x000000020900720c */ /* 0x000fda0003f24070 */
[----:B------:R-:W-:Y:S02]  /*01f0*/  @!P1 IMAD.IADD R2, R2, 0x1, -R9 ;  /* 0x0000000102029824 */ /* 0x000fe400078e0a09 */
[----:B------:R-:W-:Y:S01]  /*0200*/  @!P1 VIADD R7, R7, 0x1 ;  /* 0x0000000107079836 */ /* 0x000fe20000000000 */
[----:B------:R-:W-:Y:S02]  /*0210*/  ISETP.NE.AND P1, PT, R0, RZ, PT ;  /* 0x000000ff0000720c */ /* 0x000fe40003f25270 */
[----:B------:R-:W-:Y:S02]  /*0220*/  ISETP.GE.U32.AND P0, PT, R2, R9, PT ;  /* 0x000000090200720c */ /* 0x000fe40003f06070 */
[----:B------:R-:W-:-:S04]  /*0230*/  LOP3.LUT R2, R3, R0, RZ, 0x3c, !PT ;  /* 0x0000000003027212 */ /* 0x000fc800078e3cff */
[----:B------:R-:W-:Y:S01]  /*0240*/  ISETP.GE.AND P2, PT, R2, RZ, PT ;  /* 0x000000ff0200720c */ /* 0x000fe20003f46270 */
[----:B------:R-:W-:-:S06]  /*0250*/  VIADD R2, R4, 0xf ;  /* 0x0000000f04027836 */ /* 0x000fcc0000000000 */
[----:B------:R-:W-:-:S04]  /*0260*/  @P0 VIADD R7, R7, 0x1 ;  /* 0x0000000107070836 */ /* 0x000fc80000000000 */
[----:B------:R-:W-:Y:S01]  /*0270*/  IMAD.MOV.U32 R6, RZ, RZ, R7 ;  /* 0x000000ffff067224 */ /* 0x000fe200078e0007 */
[----:B------:R-:W-:-:S03]  /*0280*/  SHF.R.S32.HI R7, RZ, 0x1f, R2 ;  /* 0x0000001fff077819 */ /* 0x000fc60000011402 */
[----:B------:R-:W-:Y:S01]  /*0290*/  @!P2 IMAD.MOV R6, RZ, RZ, -R6 ;  /* 0x000000ffff06a224 */ /* 0x000fe200078e0a06 */
[----:B------:R-:W-:Y:S02]  /*02a0*/  @!P1 LOP3.LUT R6, RZ, R0, RZ, 0x33, !PT ;  /* 0x00000000ff069212 */ /* 0x000fe400078e33ff */
[----:B------:R-:W-:-:S03]  /*02b0*/  LEA.HI R7, R7, R2, RZ, 0x4 ;  /* 0x0000000207077211 */ /* 0x000fc600078f20ff */
[----:B------:R-:W-:Y:S02]  /*02c0*/  IMAD.SHL.U32 R2, R6, 0x8, RZ ;  /* 0x0000000806027824 */ /* 0x000fe400078e00ff */
[----:B------:R-:W-:-:S03]  /*02d0*/  IMAD.MOV R6, RZ, RZ, -R6 ;  /* 0x000000ffff067224 */ /* 0x000fc600078e0a06 */
[----:B------:R-:W-:Y:S01]  /*02e0*/  LEA.HI.SX32 R7, R7, -R2, 0x1c ;  /* 0x8000000207077211 */ /* 0x000fe200078fe2ff */
[----:B------:R-:W-:Y:S02]  /*02f0*/  IMAD R15, R0, R6, R3 ;  /* 0x00000006000f7224 */ /* 0x000fe400078e0203 */
[----:B------:R-:W-:Y:S01]  /*0300*/  IMAD.MOV.U32 R6, RZ, RZ, RZ ;  /* 0x000000ffff067224 */ /* 0x000fe200078e00ff */
[----:B------:R-:W-:Y:S02]  /*0310*/  VIMNMX R8, R7, 0x8, PT ;  /* 0x0000000807087848 */ /* 0x000fe40003fe0100 */
[----:B------:R-:W-:Y:S02]  /*0320*/  IABS R13, R15 ;  /* 0x0000000f000d7213 */ /* 0x000fe40000000000 */
[----:B------:R-:W-:-:S04]  /*0330*/  IABS R11, R8 ;  /* 0x00000008000b7213 */ /* 0x000fc80000000000 */
[----:B------:R-:W0:Y:S08]  /*0340*/  I2F.RP R9, R11 ;  /* 0x0000000b00097306 */ /* 0x000e300000209400 */
[----:B0-----:R-:W0:Y:S02]  /*0350*/  MUFU.RCP R9, R9 ;  /* 0x0000000900097308 */ /* 0x001e240000001000 */
[----:B0-----:R-:W-:-:S06]  /*0360*/  VIADD R7, R9, 0xffffffe ;  /* 0x0ffffffe09077836 */ /* 0x001fcc0000000000 */
[----:B------:R-:W0:Y:S02]  /*0370*/  F2I.FTZ.U32.TRUNC.NTZ R7, R7 ;  /* 0x0000000700077305 */ /* 0x000e24000021f000 */
[----:B0-----:R-:W-:-:S04]  /*0380*/  IMAD.MOV R10, RZ, RZ, -R7 ;  /* 0x000000ffff0a7224 */ /* 0x001fc800078e0a07 */
[----:B------:R-:W-:-:S04]  /*0390*/  IMAD.MOV.U32 R0, RZ, RZ, R10 ;  /* 0x000000ffff007224 */ /* 0x000fc800078e000a */
[----:B------:R-:W-:Y:S01]  /*03a0*/  IMAD R3, R0, R11, RZ ;  /* 0x0000000b00037224 */ /* 0x000fe200078e02ff */
[----:B------:R-:W-:-:S03]  /*03b0*/  IABS R0, R8 ;  /* 0x0000000800007213 */ /* 0x000fc60000000000 */
[----:B------:R-:W-:-:S04]  /*03c0*/  IMAD.HI.U32 R6, R7, R3, R6 ;  /* 0x0000000307067227 */ /* 0x000fc800078e0006 */
[----:B------:R-:W-:Y:S02]  /*03d0*/  IMAD.MOV R0, RZ, RZ, -R0 ;  /* 0x000000ffff007224 */ /* 0x000fe400078e0a00 */
        /* <DEDUP_REMOVED lines=8> */
[----:B------:R-:W-:Y:S02]  /*0460*/  ISETP.GE.AND P2, PT, R0, RZ, PT ;  /* 0x000000ff0000720c */ /* 0x000fe40003f46270 */
[----:B--2---:R-:W-:-:S04]  /*0470*/  SHF.R.U32.HI R0, RZ, 0x4, R16 ;  /* 0x00000004ff007819 */ /* 0x004fc80000011610 */
[----:B------:R-:W-:Y:S01]  /*0480*/  SGXT.U32 R17, R0, 0x2 ;  /* 0x000000020011781a */ /* 0x000fe20000000000 */
[----:B------:R-:W-:Y:S01]  /*0490*/  @P0 VIADD R6, R6, 0x1 ;  /* 0x0000000106060836 */ /* 0x000fe20000000000 */
[----:B------:R-:W-:Y:S02]  /*04a0*/  LOP3.LUT R0, R16, 0xf, RZ, 0xc0, !PT ;  /* 0x0000000f10007812 */ /* 0x000fe400078ec0ff */
[----:B------:R-:W-:-:S03]  /*04b0*/  PLOP3.LUT P0, PT, PT, PT, UP0, 0x80, 0x0 ;  /* 0x000000000000781c */ /* 0x000fc60003f0f008 */
[----:B------:R-:W-:Y:S01]  /*04c0*/  @!P2 IMAD.MOV R6, RZ, RZ, -R6 ;  /* 0x000000ffff06a224 */ /* 0x000fe200078e0a06 */
[----:B------:R-:W-:-:S05]  /*04d0*/  @!P1 LOP3.LUT R6, RZ, R8, RZ, 0x33, !PT ;  /* 0x00000008ff069212 */ /* 0x000fca00078e33ff */
[----:B------:R-:W-:Y:S02]  /*04e0*/  IMAD.MOV R3, RZ, RZ, -R6 ;  /* 0x000000ffff037224 */ /* 0x000fe400078e0a06 */
[----:B------:R-:W-:Y:S02]  /*04f0*/  IMAD.SHL.U32 R29, R6, 0x80, RZ ;  /* 0x00000080061d7824 */ /* 0x000fe400078e00ff */
[----:B------:R-:W-:-:S04]  /*0500*/  IMAD R3, R8, R3, R15 ;  /* 0x0000000308037224 */ /* 0x000fc800078e020f */
[----:B------:R-:W-:Y:S01]  /*0510*/  IMAD.IADD R3, R2, 0x1, R3 ;  /* 0x0000000102037824 */ /* 0x000fe200078e0203 */
[C---:B------:R-:W-:Y:S02]  /*0520*/  LOP3.LUT R2, R17.reuse, 0x4, RZ, 0xfc, !PT ;  /* 0x0000000411027812 */ /* 0x040fe400078efcff */
[----:B------:R-:W-:Y:S01]  /*0530*/  LOP3.LUT R2, R17, 0xc, RZ, 0xfc, !PT ;  /* 0x0000000c11027812 */ /* 0x000fe200078efcff */
[----:B------:R-:W-:Y:S01]  /*0540*/  IMAD R14, R3, 0x10, R0 ;  /* 0x00000010030e7824 */ /* 0x000fe200078e0200 */
[C---:B------:R-:W-:Y:S02]  /*0550*/  LOP3.LUT R0, R17.reuse, 0x10, RZ, 0xfc, !PT ;  /* 0x0000001011007812 */ /* 0x040fe400078efcff */
[C---:B------:R-:W-:Y:S02]  /*0560*/  LOP3.LUT R3, R17.reuse, 0x8, RZ, 0xfc, !PT ;  /* 0x0000000811037812 */ /* 0x040fe400078efcff */
[----:B------:R0:W-:Y:S01]  /*0570*/  STL [R1+0x628], R14 ;  /* 0x0006280e01007387 */ /* 0x0001e20000100800 */
[----:B------:R-:W-:-:S02]  /*0580*/  LOP3.LUT R2, R17, 0x14, RZ, 0xfc, !PT ;  /* 0x0000001411027812 */ /* 0x000fc400078efcff */
[C---:B------:R-:W-:Y:S01]  /*0590*/  LOP3.LUT R0, R17.reuse, 0x18, RZ, 0xfc, !PT ;  /* 0x0000001811007812 */ /* 0x040fe200078efcff */
[----:B------:R0:W-:Y:S01]  /*05a0*/  STL [R1+0xe8], R29 ;  /* 0x0000e81d01007387 */ /* 0x0001e20000100800 */
[C---:B------:R-:W-:Y:S02]  /*05b0*/  LOP3.LUT R3, R17.reuse, 0x1c, RZ, 0xfc, !PT ;  /* 0x0000001c11037812 */ /* 0x040fe400078efcff */
[C---:B------:R-:W-:Y:S02]  /*05c0*/  LOP3.LUT R2, R17.reuse, 0x20, RZ, 0xfc, !PT ;  /* 0x0000002011027812 */ /* 0x040fe400078efcff */
[----:B------:R-:W-:Y:S01]  /*05d0*/  LOP3.LUT R0, R17, 0x24, RZ, 0xfc, !PT ;  /* 0x0000002411007812 */ /* 0x000fe200078efcff */
[----:B------:R-:W-:Y:S06]  /*05e0*/  @P0 BRA `(.L_x_0) ;  /* 0x0000000000980947 */ /* 0x000fec0003800000 */
[C---:B------:R-:W-:Y:S01]  /*05f0*/  IMAD.SHL.U32 R2, R16.reuse, 0x10, RZ ;  /* 0x0000001010027824 */ /* 0x040fe200078e00ff */
[----:B------:R1:W-:Y:S01]  /*0600*/  STL [R1+0x120], RZ ;  /* 0x000120ff01007387 */ /* 0x0003e20000100800 */
[----:B------:R-:W-:-:S03]  /*0610*/  IMAD.SHL.U32 R0, R16, 0x40, RZ ;  /* 0x0000004010007824 */ /* 0x000fc600078e00ff */
[----:B------:R1:W-:Y:S02]  /*0620*/  STL [R1+0x620], R2 ;  /* 0x0006200201007387 */ /* 0x0003e40000100800 */
[----:B------:R-:W-:Y:S02]  /*0630*/  LOP3.LUT R0, R0, 0x40, RZ, 0xc0, !PT ;  /* 0x0000004000007812 */ /* 0x000fe400078ec0ff */
[----:B------:R1:W-:Y:S04]  /*0640*/  STL [R1+0x124], RZ ;  /* 0x000124ff01007387 */ /* 0x0003e80000100800 */
        /* <DEDUP_REMOVED lines=18> */
[----:B------:R1:W-:Y:S04]  /*0770*/  STL [R1], RZ ;  /* 0x000000ff01007387 */ /* 0x0003e80000100800 */
        /* <DEDUP_REMOVED lines=11> */
[----:B------:R1:W-:Y:S01]  /*0830*/  STL [R1+0x61c], R0 ;  /* 0x00061c0001007387 */ /* 0x0003e20000100800 */
[----:B------:R-:W-:Y:S05]  /*0840*/  BRA `(.L_x_1) ;  /* 0x0000017000a47947 */ /* 0x000fea0003800000 */
.L_x_0:
[----:B------:R-:W-:Y:S01]  /*0850*/  IABS R9, R4 ;  /* 0x0000000400097213 */ /* 0x000fe20000000000 */
[C---:B------:R-:W-:Y:S01]  /*0860*/  VIADD R13, R29.reuse, 0x7e ;  /* 0x0000007e1d0d7836 */ /* 0x040fe20000000000 */
[----:B------:R-:W-:Y:S01]  /*0870*/  IABS R0, R5 ;  /* 0x0000000500007213 */ /* 0x000fe20000000000 */
[----:B------:R1:W-:Y:S01]  /*0880*/  STL [R1+0x704], R5 ;  /* 0x0007040501007387 */ /* 0x0003e20000100800 */
[----:B------:R-:W2:Y:S01]  /*0890*/  I2F.RP R10, R9 ;  /* 0x00000009000a7306 */ /* 0x000ea20000209400 */
[----:B------:R-:W-:Y:S01]  /*08a0*/  ISETP.GE.AND P3, PT, R14, RZ, PT ;  /* 0x000000ff0e00720c */ /* 0x000fe20003f66270 */
[C---:B------:R-:W-:Y:S01]  /*08b0*/  VIADD R18, R29.reuse, 0x75 ;  /* 0x000000751d127836 */ /* 0x040fe20000000000 */
[----:B------:R-:W-:Y:S01]  /*08c0*/  ISETP.NE.AND P2, PT, R4, RZ, PT ;  /* 0x000000ff0400720c */ /* 0x000fe20003f45270 */
[----:B------:R-:W-:Y:S01]  /*08d0*/  VIADD R19, R29, 0x74 ;  /* 0x000000741d137836 */ /* 0x000fe20000000000 */
[----:B------:R-:W-:Y:S01]  /*08e0*/  ISETP.GE.AND P4, PT, R13, RZ, PT ;  /* 0x000000ff0d00720c */ /* 0x000fe20003f86270 */
[C---:B------:R-:W-:Y:S01]  /*08f0*/  VIADD R17, R29.reuse, 0x72 ;  /* 0x000000721d117836 */ /* 0x040fe20000000000 */
[----:B------:R-:W-:Y:S01]  /*0900*/  ULDC UR58, c[0x0][0x240] ;  /* 0x00009000003a7ab9 */ /* 0x000fe20000000800 */
[----:B------:R-:W3:Y:S01]  /*0910*/  I2F.RP R8, R0 ;  /* 0x0000000000087306 */ /* 0x000ee20000209400 */
[----:B------:R-:W-:Y:S01]  /*0920*/  VIADD R25, R29, 0xe ;  /* 0x0000000e1d197836 */ /* 0x000fe20000000000 */
[----:B------:R-:W-:Y:S01]  /*0930*/  ULDC.64 UR8, c[0x0][0x218] ;  /* 0x0000860000087ab9 */ /* 0x000fe20000000a00 */
[----:B------:R-:W-:Y:S01]  /*0940*/  ULDC UR5, c[0x0][0x234] ;  /* 0x00008d0000057ab9 */ /* 0x000fe20000000800 */
[----:B------:R-:W-:Y:S01]  /*0950*/  ULDC.64 UR10, c[0x0][0x210] ;  /* 0x00008400000a7ab9 */ /* 0x000fe20000000a00 */
[----:B------:R-:W-:-:S03]  /*0960*/  ULDC UR61, c[0x0][0x238] ;  /* 0x00008e00003d7ab9 */ /* 0x000fc60000000800 */
[----:B--2---:R-:W2:Y:S08]  /*0970*/  MUFU.RCP R10, R10 ;  /* 0x0000000a000a7308 */ /* 0x004eb00000001000 */
[----:B---3--:R-:W3:Y:S01]  /*0980*/  MUFU.RCP R8, R8 ;  /* 0x0000000800087308 */ /* 0x008ee20000001000 */
[----:B--2---:R-:W-:Y:S01]  /*0990*/  VIADD R2, R10, 0xffffffe ;  /* 0x0ffffffe0a027836 */ /* 0x004fe20000000000 */
[----:B------:R-:W-:-:S06]  /*09a0*/  IABS R10, R14 ;  /* 0x0000000e000a7213 */ /* 0x000fcc0000000000 */
[----:B------:R2:W4:Y:S01]  /*09b0*/  F2I.FTZ.U32.TRUNC.NTZ R3, R2 ;  /* 0x0000000200037305 */ /* 0x000522000021f000 */
[----:B---3--:R-:W-:Y:S01]  /*09c0*/  VIADD R6, R8, 0xffffffe ;  /* 0x0ffffffe08067836 */ /* 0x008fe20000000000 */
[----:B------:R-:W-:-:S06]  /*09d0*/  IABS R8, R29 ;  /* 0x0000001d00087213 */ /* 0x000fcc0000000000 */
[----:B------:R3:W5:Y:S01]  /*09e0*/  F2I.FTZ.U32.TRUNC.NTZ R7, R6 ;  /* 0x0000000600077305 */ /* 0x000762000021f000 */
[----:B--2---:R-:W-:Y:S02]  /*09f0*/  IMAD.MOV.U32 R2, RZ, RZ, RZ ;  /* 0x000000ffff027224 */ /* 0x004fe400078e00ff */
[--C-:B----4-:R-:W-:Y:S02]  /*0a00*/  IMAD.MOV R12, RZ, RZ, -R3.reuse ;  /* 0x000000ffff0c7224 */ /* 0x110fe400078e0a03 */
[----:B---3--:R-:W-:Y:S02]  /*0a10*/  IMAD.MOV.U32 R6, RZ, RZ, RZ ;  /* 0x000000ffff067224 */ /* 0x008fe400078e00ff */
[----:B------:R-:W-:Y:S02]  /*0a20*/  IMAD R11, R12, R9, RZ ;  /* 0x000000090c0b7224 */ /* 0x000fe400078e02ff */
[----:B------:R-:W-:Y:S02]  /*0a30*/  VIADD R12, R29, 0x7d ;  /* 0x0000007d1d0c7836 */ /* 0x000fe40000000000 */
[----:B------:R-:W-:-:S04]  /*0a40*/  IMAD.HI.U32 R3, R3, R11, R2 ;  /* 0x0000000b03037227 */ /* 0x000fc800078e0002 */
[----:B-----5:R-:W-:Y:S02]  /*0a50*/  IMAD.MOV R11, RZ, RZ, -R7 ;  /* 0x000000ffff0b7224 */ /* 0x020fe400078e0a07 */
[----:B------:R-:W-:-:S04]  /*0a60*/  IMAD.HI.U32 R3, R3, R10, RZ ;  /* 0x0000000a03037227 */ /* 0x000fc800078e00ff */
[----:B------:R-:W-:Y:S02]  /*0a70*/  IMAD.MOV R2, RZ, RZ, -R3 ;  /* 0x000000ffff027224 */ /* 0x000fe400078e0a03 */
[----:B------:R-:W-:Y:S02]  /*0a80*/  IMAD R3, R11, R0, RZ ;  /* 0x000000000b037224 */ /* 0x000fe400078e02ff */
[----:B------:R-:W-:Y:S02]  /*0a90*/  IMAD R10, R9, R2, R10 ;  /* 0x00000002090a7224 */ /* 0x000fe400078e020a */
[----:B------:R-:W-:Y:S01]  /*0aa0*/  IMAD.HI.U32 R2, R7, R3, R6 ;  /* 0x0000000307027227 */ /* 0x000fe200078e0006 */
[----:B------:R-:W-:Y:S02]  /*0ab0*/  IABS R6, R13 ;  /* 0x0000000d00067213 */ /* 0x000fe40000000000 */
[----:B------:R-:W-:Y:S01]  /*0ac0*/  ISETP.GT.U32.AND P0, PT, R9, R10, PT ;  /* 0x0000000a0900720c */ /* 0x000fe20003f04070 */
[----:B------:R-:W-:-:S02]  /*0ad0*/  IMAD.MOV.U32 R11, RZ, RZ, R8 ;  /* 0x000000ffff0b7224 */ /* 0x000fc400078e0008 */
[----:B------:R-:W-:Y:S02]  /*0ae0*/  VIADD R8, R29, 0x7f ;  /* 0x0000007f1d087836 */ /* 0x000fe40000000000 */
[----:B------:R-:W-:-:S03]  /*0af0*/  IMAD.HI.U32 R3, R2, R11, RZ ;  /* 0x0000000b02037227 */ /* 0x000fc600078e00ff */
[----:B------:R-:W-:Y:S01]  /*0b00*/  IABS R7, R8 ;  /* 0x0000000800077213 */ /* 0x000fe20000000000 */
[----:B------:R-:W-:Y:S01]  /*0b10*/  IMAD.MOV R3, RZ, RZ, -R3 ;  /* 0x000000ffff037224 */ /* 0x000fe200078e0a03 */
[----:B------:R-:W-:-:S03]  /*0b20*/  ISETP.GE.AND P5, PT, R8, RZ, PT ;  /* 0x000000ff0800720c */ /* 0x000fc60003fa6270 */
[----:B------:R-:W-:Y:S02]  /*0b30*/  @!P0 IMAD.IADD R10, R10, 0x1, -R9 ;  /* 0x000000010a0a8824 */ /* 0x000fe400078e0a09 */
[----:B------:R-:W-:Y:S01]  /*0b40*/  IMAD R20, R0, R3, R11 ;  /* 0x0000000300147224 */ /* 0x000fe200078e020b */
[----:B------:R-:W-:Y:S01]  /*0b50*/  IABS R11, R12 ;  /* 0x0000000c000b7213 */ /* 0x000fe20000000000 */
[----:B------:R-:W-:Y:S01]  /*0b60*/  IMAD.HI.U32 R3, R2, R7, RZ ;  /* 0x0000000702037227 */ /* 0x000fe200078e00ff */
[----:B------:R-:W-:Y:S02]  /*0b70*/  ISETP.GT.U32.AND P1, PT, R9, R10, PT ;  /* 0x0000000a0900720c */ /* 0x000fe40003f24070 */
[----:B------:R-:W-:Y:S01]  /*0b80*/  ISETP.GT.U32.AND P0, PT, R0, R20, PT ;  /* 0x000000140000720c */ /* 0x000fe20003f04070 */
[----:B------:R-:W-:Y:S02]  /*0b90*/  IMAD.MOV R8, RZ, RZ, -R3 ;  /* 0x000000ffff087224 */ /* 0x000fe400078e0a03 */
[----:B------:R-:W-:-:S02]  /*0ba0*/  IMAD.MOV.U32 R3, RZ, RZ, R6 ;  /* 0x000000ffff037224 */ /* 0x000fc400078e0006 */
[----:B------:R-:W-:Y:S02]  /*0bb0*/  IMAD R8, R0, R8, R7 ;  /* 0x0000000800087224 */ /* 0x000fe400078e0207 */
[----:B------:R-:W-:-:S04]  /*0bc0*/  IMAD.HI.U32 R6, R2, R3, RZ ;  /* 0x0000000302067227 */ /* 0x000fc800078e00ff */
[----:B------:R-:W-:Y:S01]  /*0bd0*/  @!P1 IMAD.IADD R10, R10, 0x1, -R9 ;  /* 0x000000010a0a9824 */ /* 0x000fe200078e0a09 */
[----:B------:R-:W-:Y:S01]  /*0be0*/  ISETP.GT.U32.AND P1, PT, R0, R8, PT ;  /* 0x000000080000720c */ /* 0x000fe20003f24070 */
[----:B------:R-:W-:Y:S02]  /*0bf0*/  IMAD.MOV R6, RZ, RZ, -R6 ;  /* 0x000000ffff067224 */ /* 0x000fe400078e0a06 */
[----:B------:R-:W-:-:S04]  /*0c00*/  IMAD.HI.U32 R9, R2, R11, RZ ;  /* 0x0000000b02097227 */ /* 0x000fc800078e00ff */
[----:B-1----:R-:W-:Y:S02]  /*0c10*/  IMAD.MOV.U32 R5, RZ, RZ, R10 ;  /* 0x000000ffff057224 */ /* 0x002fe400078e000a */
[----:B------:R-:W-:Y:S02]  /*0c20*/  IMAD R6, R0, R6, R3 ;  /* 0x0000000600067224 */ /* 0x000fe400078e0203 */
[----:B------:R-:W-:Y:S02]  /*0c30*/  IMAD.MOV R9, RZ, RZ, -R9 ;  /* 0x000000ffff097224 */ /* 0x000fe400078e0a09 */
[----:B------:R-:W-:Y:S01]  /*0c40*/  @!P3 IMAD.MOV R5, RZ, RZ, -R5 ;  /* 0x000000ffff05b224 */ /* 0x000fe200078e0a05 */
[----:B------:R-:W-:Y:S01]  /*0c50*/  @!P2 LOP3.LUT R5, RZ, R4, RZ, 0x33, !PT ;  /* 0x00000004ff05a212 */ /* 0x000fe200078e33ff */
[--C-:B------:R-:W-:Y:S01]  /*0c60*/  @!P0 IMAD.IADD R20, R20, 0x1, -R0.reuse ;  /* 0x0000000114148824 */ /* 0x100fe200078e0a00 */
[C---:B------:R-:W-:Y:S01]  /*0c70*/  ISETP.GT.U32.AND P2, PT, R0.reuse, R6, PT ;  /* 0x000000060000720c */ /* 0x040fe20003f44070 */
[C---:B------:R-:W-:Y:S01]  /*0c80*/  IMAD R3, R0.reuse, R9, R11 ;  /* 0x0000000900037224 */ /* 0x040fe200078e020b */
[C---:B------:R-:W-:Y:S01]  /*0c90*/  ISETP.GE.AND P3, PT, R29.reuse, RZ, PT ;  /* 0x000000ff1d00720c */ /* 0x040fe20003f66270 */
[C---:B------:R-:W-:Y:S01]  /*0ca0*/  VIADD R7, R29.reuse, 0x7c ;  /* 0x0000007c1d077836 */ /* 0x040fe20000000000 */
[----:B------:R-:W-:Y:S01]  /*0cb0*/  ISETP.GT.U32.AND P0, PT, R0, R20, PT ;  /* 0x000000140000720c */ /* 0x000fe20003f04070 */
[--C-:B------:R-:W-:Y:S01]  /*0cc0*/  @!P1 IMAD.IADD R8, R8, 0x1, -R0.reuse ;  /* 0x0000000108089824 */ /* 0x100fe200078e0a00 */
[C---:B------:R-:W-:Y:S01]  /*0cd0*/  ISETP.GT.U32.AND P6, PT, R0.reuse, R3, PT ;  /* 0x000000030000720c */ /* 0x040fe20003fc4070 */
[C---:B------:R-:W-:Y:S01]  /*0ce0*/  VIADD R4, R29.reuse, 0x7b ;  /* 0x0000007b1d047836 */ /* 0x040fe20000000000 */
[----:B------:R-:W-:Y:S01]  /*0cf0*/  IABS R13, R7 ;  /* 0x00000007000d7213 */ /* 0x000fe20000000000 */
[----:B------:R-:W-:Y:S01]  /*0d00*/  VIADD R9, R29, 0x7a ;  /* 0x0000007a1d097836 */ /* 0x000fe20000000000 */
[----:B------:R-:W-:Y:S01]  /*0d10*/  ISETP.GT.U32.AND P1, PT, R0, R8, PT ;  /* 0x000000080000720c */ /* 0x000fe20003f24070 */
[----:B------:R1:W-:Y:S01]  /*0d20*/  STL [R1+0x1f4], R5 ;  /* 0x0001f40501007387 */ /* 0x0003e20000100800 */
[----:B------:R-:W-:Y:S01]  /*0d30*/  IABS R11, R4 ;  /* 0x00000004000b7213 */ /* 0x000fe20000000000 */
[----:B------:R-:W-:Y:S01]  /*0d40*/  @!P2 IMAD.IADD R6, R6, 0x1, -R0 ;  /* 0x000000010606a824 */ /* 0x000fe200078e0a00 */
[----:B------:R-:W-:Y:S01]  /*0d50*/  IABS R10, R9 ;  /* 0x00000009000a7213 */ /* 0x000fe20000000000 */
[----:B0-----:R-:W-:-:S03]  /*0d60*/  IMAD.HI.U32 R14, R2, R13, RZ ;  /* 0x0000000d020e7227 */ /* 0x001fc600078e00ff */
[----:B------:R-:W-:Y:S01]  /*0d70*/  ISETP.GT.U32.AND P2, PT, R0, R6, PT ;  /* 0x000000060000720c */ /* 0x000fe20003f44070 */
[--C-:B------:R-:W-:Y:S01]  /*0d80*/  @!P0 IMAD.IADD R20, R20, 0x1, -R0.reuse ;  /* 0x0000000114148824 */ /* 0x100fe200078e0a00 */
[----:B------:R-:W-:Y:S01]  /*0d90*/  ISETP.GE.AND P0, PT, R12, RZ, PT ;  /* 0x000000ff0c00720c */ /* 0x000fe20003f06270 */
[----:B------:R-:W-:Y:S01]  /*0da0*/  @!P6 IMAD.IADD R3, R3, 0x1, -R0 ;  /* 0x000000010303e824 */ /* 0x000fe200078e0a00 */
[----:B------:R-:W-:Y:S01]  /*0db0*/  ISETP.GE.AND P6, PT, R7, RZ, PT ;  /* 0x000000ff0700720c */ /* 0x000fe20003fc6270 */
[----:B------:R-:W-:Y:S02]  /*0dc0*/  IMAD.MOV R14, RZ, RZ, -R14 ;  /* 0x000000ffff0e7224 */ /* 0x000fe400078e0a0e */
[----:B------:R-:W-:Y:S01]  /*0dd0*/  @!P3 IMAD.MOV R20, RZ, RZ, -R20 ;  /* 0x000000ffff14b224 */ /* 0x000fe200078e0a14 */
[C---:B------:R-:W-:Y:S01]  /*0de0*/  ISETP.GT.U32.AND P3, PT, R0.reuse, R3, PT ;  /* 0x000000030000720c */ /* 0x040fe20003f64070 */
[----:B------:R-:W-:Y:S02]  /*0df0*/  IMAD R12, R0, R14, R13 ;  /* 0x0000000e000c7224 */ /* 0x000fe400078e020d */
[----:B------:R-:W-:Y:S01]  /*0e00*/  IMAD.HI.U32 R13, R2, R11, RZ ;  /* 0x0000000b020d7227 */ /* 0x000fe200078e00ff */
[----:B------:R-:W-:Y:S03]  /*0e10*/  STL [R1+0x708], R20 ;  /* 0x0007081401007387 */ /* 0x000fe60000100800 */
[----:B------:R-:W-:-:S02]  /*0e20*/  IMAD.MOV R13, RZ, RZ, -R13 ;  /* 0x000000ffff0d7224 */ /* 0x000fc400078e0a0d */
[--C-:B------:R-:W-:Y:S01]  /*0e30*/  @!P2 IMAD.IADD R6, R6, 0x1, -R0.reuse ;  /* 0x000000010606a824 */ /* 0x100fe200078e0a00 */
[----:B------:R-:W-:Y:S01]  /*0e40*/  ISETP.GE.AND P2, PT, R9, RZ, PT ;  /* 0x000000ff0900720c */ /* 0x000fe20003f46270 */
[--C-:B------:R-:W-:Y:S01]  /*0e50*/  @!P1 IMAD.IADD R8, R8, 0x1, -R0.reuse ;  /* 0x0000000108089824 */ /* 0x100fe200078e0a00 */
[C---:B------:R-:W-:Y:S01]  /*0e60*/  ISETP.GT.U32.AND P1, PT, R0.reuse, R12, PT ;  /* 0x0000000c0000720c */ /* 0x040fe20003f24070 */
[C---:B------:R-:W-:Y:S02]  /*0e70*/  IMAD R9, R0.reuse, R13, R11 ;  /* 0x0000000d00097224 */ /* 0x040fe400078e020b */
[----:B------:R-:W-:Y:S02]  /*0e80*/  @!P3 IMAD.IADD R3, R3, 0x1, -R0 ;  /* 0x000000010303b824 */ /* 0x000fe400078e0a00 */
[----:B-1----:R-:W-:Y:S01]  /*0e90*/  IMAD.MOV.U32 R5, RZ, RZ, R8 ;  /* 0x000000ffff057224 */ /* 0x002fe200078e0008 */
[----:B------:R-:W-:Y:S01]  /*0ea0*/  ISETP.GT.U32.AND P3, PT, R0, R9, PT ;  /* 0x000000090000720c */ /* 0x000fe20003f64070 */
[----:B------:R-:W-:-:S02]  /*0eb0*/  IMAD.MOV.U32 R8, RZ, RZ, R6 ;  /* 0x000000ffff087224 */ /* 0x000fc400078e0006 */
[----:B------:R-:W-:Y:S01]  /*0ec0*/  @!P5 IMAD.MOV R5, RZ, RZ, -R5 ;  /* 0x000000ffff05d224 */ /* 0x000fe200078e0a05 */
[----:B------:R-:W-:Y:S01]  /*0ed0*/  ISETP.GE.AND P5, PT, R4, RZ, PT ;  /* 0x000000ff0400720c */ /* 0x000fe20003fa6270 */
[----:B------:R-:W-:Y:S02]  /*0ee0*/  @!P4 IMAD.MOV R8, RZ, RZ, -R8 ;  /* 0x000000ffff08c224 */ /* 0x000fe400078e0a08 */
[--C-:B------:R-:W-:Y:S01]  /*0ef0*/  @!P1 IMAD.IADD R12, R12, 0x1, -R0.reuse ;  /* 0x000000010c0c9824 */ /* 0x100fe200078e0a00 */
[----:B------:R-:W-:Y:S01]  /*0f00*/  STL [R1+0xc4], R5 ;  /* 0x0000c40501007387 */ /* 0x000fe20000100800 */
[----:B------:R-:W-:Y:S02]  /*0f10*/  VIADD R4, R29, 0x79 ;  /* 0x000000791d047836 */ /* 0x000fe40000000000 */
[----:B------:R-:W-:Y:S01]  /*0f20*/  IMAD.HI.U32 R14, R2, R10, RZ ;  /* 0x0000000a020e7227 */ /* 0x000fe200078e00ff */
[----:B------:R-:W-:Y:S01]  /*0f30*/  ISETP.GT.U32.AND P1, PT, R0, R12, PT ;  /* 0x0000000c0000720c */ /* 0x000fe20003f24070 */
[----:B------:R0:W-:Y:S01]  /*0f40*/  STL [R1+0xc0], R8 ;  /* 0x0000c00801007387 */ /* 0x0001e20000100800 */
[----:B------:R-:W-:Y:S01]  /*0f50*/  ISETP.GE.AND P4, PT, R4, RZ, PT ;  /* 0x000000ff0400720c */ /* 0x000fe20003f86270 */
[----:B------:R-:W-:-:S02]  /*0f60*/  @!P3 IMAD.IADD R9, R9, 0x1, -R0 ;  /* 0x000000010909b824 */ /* 0x000fc400078e0a00 */
[----:B------:R-:W-:Y:S01]  /*0f70*/  IMAD.MOV R7, RZ, RZ, -R14 ;  /* 0x000000ffff077224 */ /* 0x000fe200078e0a0e */
[----:B------:R-:W-:Y:S01]  /*0f80*/  IABS R14, R19 ;  /* 0x00000013000e7213 */ /* 0x000fe20000000000 */
[----:B------:R-:W-:Y:S01]  /*0f90*/  VIADD R6, R29, 0x78 ;  /* 0x000000781d067836 */ /* 0x000fe20000000000 */
[C---:B------:R-:W-:Y:S01]  /*0fa0*/  ISETP.GT.U32.AND P3, PT, R0.reuse, R9, PT ;  /* 0x000000090000720c */ /* 0x040fe20003f64070 */
[----:B------:R-:W-:Y:S01]  /*0fb0*/  IMAD R10, R0, R7, R10 ;  /* 0x00000007000a7224 */ /* 0x000fe200078e020a */
[----:B0-----:R-:W-:Y:S01]  /*0fc0*/  IABS R8, R4 ;  /* 0x0000000400087213 */ /* 0x001fe20000000000 */
[----:B------:R-:W-:Y:S01]  /*0fd0*/  IMAD.MOV.U32 R5, RZ, RZ, R3 ;  /* 0x000000ffff057224 */ /* 0x000fe200078e0003 */
[----:B------:R-:W-:Y:S01]  /*0fe0*/  IABS R21, R6 ;  /* 0x0000000600157213 */ /* 0x000fe20000000000 */
[----:B------:R-:W-:Y:S01]  /*0ff0*/  @!P1 IMAD.IADD R12, R12, 0x1, -R0 ;  /* 0x000000010c0c9824 */ /* 0x000fe200078e0a00 */
[----:B------:R-:W-:Y:S01]  /*1000*/  ISETP.GT.U32.AND P1, PT, R0, R10, PT ;  /* 0x0000000a0000720c */ /* 0x000fe20003f24070 */
[----:B------:R-:W-:-:S04]  /*1010*/  IMAD.HI.U32 R7, R2, R8, RZ ;  /* 0x0000000802077227 */ /* 0x000fc800078e00ff */
[----:B------:R-:W-:Y:S02]  /*1020*/  IMAD.MOV R7, RZ, RZ, -R7 ;  /* 0x000000ffff077224 */ /* 0x000fe400078e0a07 */
[----:B------:R-:W-:-:S04]  /*1030*/  IMAD.HI.U32 R3, R2, R21, RZ ;  /* 0x0000001502037227 */ /* 0x000fc800078e00ff */
[C---:B------:R-:W-:Y:S02]  /*1040*/  IMAD R8, R0.reuse, R7, R8 ;  /* 0x0000000700087224 */ /* 0x040fe400078e0208 */
[----:B------:R-:W-:Y:S02]  /*1050*/  @!P3 IMAD.IADD R9, R9, 0x1, -R0 ;  /* 0x000000010909b824 */ /* 0x000fe400078e0a00 */
[----:B------:R-:W-:Y:S01]  /*1060*/  IMAD.MOV R3, RZ, RZ, -R3 ;  /* 0x000000ffff037224 */ /* 0x000fe200078e0a03 */
[C---:B------:R-:W-:Y:S01]  /*1070*/  ISETP.GT.U32.AND P3, PT, R0.reuse, R8, PT ;  /* 0x000000080000720c */ /* 0x040fe20003f64070 */
[----:B------:R-:W-:Y:S02]  /*1080*/  IMAD.MOV.U32 R13, RZ, RZ, R12 ;  /* 0x000000ffff0d7224 */ /* 0x000fe400078e000c */
[----:B------:R-:W-:Y:S02]  /*1090*/  IMAD R21, R0, R3, R21 ;  /* 0x0000000300157224 */ /* 0x000fe400078e0215 */
[----:B------:R-:W-:-:S02]  /*10a0*/  @!P1 IMAD.IADD R10, R10, 0x1, -R0 ;  /* 0x000000010a0a9824 */ /* 0x000fc400078e0a00 */
[C---:B------:R-:W-:Y:S02]  /*10b0*/  VIADD R4, R29.reuse, 0x77 ;  /* 0x000000771d047836 */ /* 0x040fe40000000000 */
[----:B------:R-:W-:Y:S01]  /*10c0*/  @!P6 IMAD.MOV R13, RZ, RZ, -R13 ;  /* 0x000000ffff0de224 */ /* 0x000fe200078e0a0d */
[C---:B------:R-:W-:Y:S01]  /*10d0*/  ISETP.GT.U32.AND P6, PT, R0.reuse, R21, PT ;  /* 0x000000150000720c */ /* 0x040fe20003fc4070 */
[----:B------:R-:W-:Y:S01]  /*10e0*/  @!P0 IMAD.MOV R5, RZ, RZ, -R5 ;  /* 0x000000ffff058224 */ /* 0x000fe200078e0a05 */
[----:B------:R-:W-:Y:S01]  /*10f0*/  ISETP.GT.U32.AND P1, PT, R0, R10, PT ;  /* 0x0000000a0000720c */ /* 0x000fe20003f24070 */
[----:B------:R-:W-:Y:S01]  /*1100*/  @!P3 IMAD.IADD R8, R8, 0x1, -R0 ;  /* 0x000000010808b824 */ /* 0x000fe200078e0a00 */
[----:B------:R-:W-:Y:S01]  /*1110*/  IABS R11, R4 ;  /* 0x00000004000b7213 */ /* 0x000fe20000000000 */
[----:B------:R-:W-:Y:S01]  /*1120*/  IMAD.HI.U32 R23, R2, R14, RZ ;  /* 0x0000000e02177227 */ /* 0x000fe200078e00ff */
[----:B------:R-:W-:Y:S01]  /*1130*/  ISETP.GE.AND P0, PT, R6, RZ, PT ;  /* 0x000000ff0600720c */ /* 0x000fe20003f06270 */
[----:B------:R0:W-:Y:S01]  /*1140*/  STL [R1+0xbc], R5 ;  /* 0x0000bc0501007387 */ /* 0x0001e20000100800 */
[----:B------:R-:W-:Y:S01]  /*1150*/  ISETP.GT.U32.AND P3, PT, R0, R8, PT ;  /* 0x000000080000720c */ /* 0x000fe20003f64070 */
[----:B------:R-:W-:-:S02]  /*1160*/  VIADD R6, R29, 0x76 ;  /* 0x000000761d067836 */ /* 0x000fc40000000000 */
[----:B------:R-:W-:Y:S01]  /*1170*/  IMAD.HI.U32 R7, R2, R11, RZ ;  /* 0x0000000b02077227 */ /* 0x000fe200078e00ff */
[----:B------:R-:W-:Y:S02]  /*1180*/  STL [R1+0xb8], R13 ;  /* 0x0000b80d01007387 */ /* 0x000fe40000100800 */
[----:B------:R-:W-:Y:S01]  /*1190*/  IABS R15, R6 ;  /* 0x00000006000f7213 */ /* 0x000fe20000000000 */
[----:B------:R-:W-:Y:S02]  /*11a0*/  IMAD.MOV R7, RZ, RZ, -R7 ;  /* 0x000000ffff077224 */ /* 0x000fe400078e0a07 */
[--C-:B------:R-:W-:Y:S02]  /*11b0*/  @!P6 IMAD.IADD R21, R21, 0x1, -R0.reuse ;  /* 0x000000011515e824 */ /* 0x100fe400078e0a00 */
[----:B------:R-:W-:Y:S01]  /*11c0*/  @!P1 IMAD.IADD R10, R10, 0x1, -R0 ;  /* 0x000000010a0a9824 */ /* 0x000fe200078e0a00 */
[----:B------:R-:W-:Y:S01]  /*11d0*/  ISETP.GE.AND P1, PT, R6, RZ, PT ;  /* 0x000000ff0600720c */ /* 0x000fe20003f26270 */
[----:B------:R-:W-:Y:S01]  /*11e0*/  IMAD R11, R0, R7, R11 ;  /* 0x00000007000b7224 */ /* 0x000fe200078e020b */
[----:B------:R-:W-:Y:S01]  /*11f0*/  IABS R6, R18 ;  /* 0x0000001200067213 */ /* 0x000fe20000000000 */
[----:B------:R-:W-:Y:S01]  /*1200*/  IMAD.HI.U32 R3, R2, R15, RZ ;  /* 0x0000000f02037227 */ /* 0x000fe200078e00ff */
[----:B------:R-:W-:-:S02]  /*1210*/  ISETP.GT.U32.AND P6, PT, R0, R21, PT ;  /* 0x000000150000720c */ /* 0x000fc40003fc4070 */
[----:B------:R-:W-:Y:S01]  /*1220*/  IABS R7, R17 ;  /* 0x0000001100077213 */ /* 0x000fe20000000000 */
[----:B------:R-:W-:Y:S01]  /*1230*/  @!P3 IMAD.IADD R8, R8, 0x1, -R0 ;  /* 0x000000010808b824 */ /* 0x000fe200078e0a00 */
[----:B------:R-:W-:Y:S01]  /*1240*/  ISETP.GT.U32.AND P3, PT, R0, R11, PT ;  /* 0x0000000b0000720c */ /* 0x000fe20003f64070 */
[----:B0-----:R-:W-:Y:S02]  /*1250*/  IMAD.MOV.U32 R5, RZ, RZ, R9 ;  /* 0x000000ffff057224 */ /* 0x001fe400078e0009 */
[----:B------:R-:W-:Y:S02]  /*1260*/  IMAD.MOV R3, RZ, RZ, -R3 ;  /* 0x000000ffff037224 */ /* 0x000fe400078e0a03 */
[----:B------:R-:W-:-:S04]  /*1270*/  IMAD.HI.U32 R9, R2, R6, RZ ;  /* 0x0000000602097227 */ /* 0x000fc800078e00ff */
[----:B------:R-:W-:Y:S02]  /*1280*/  IMAD R15, R0, R3, R15 ;  /* 0x00000003000f7224 */ /* 0x000fe400078e020f */
[----:B------:R-:W-:Y:S02]  /*1290*/  IMAD.MOV R9, RZ, RZ, -R9 ;  /* 0x000000ffff097224 */ /* 0x000fe400078e0a09 */
[----:B------:R-:W-:Y:S01]  /*12a0*/  @!P5 IMAD.MOV R5, RZ, RZ, -R5 ;  /* 0x000000ffff05d224 */ /* 0x000fe200078e0a05 */
[----:B------:R-:W-:Y:S01]  /*12b0*/  ISETP.GE.AND P5, PT, R4, RZ, PT ;  /* 0x000000ff0400720c */ /* 0x000fe20003fa6270 */
[----:B------:R-:W-:Y:S01]  /*12c0*/  @!P6 IMAD.IADD R21, R21, 0x1, -R0 ;  /* 0x000000011515e824 */ /* 0x000fe200078e0a00 */
[C---:B------:R-:W-:Y:S01]  /*12d0*/  ISETP.GT.U32.AND P6, PT, R0.reuse, R15, PT ;  /* 0x0000000f0000720c */ /* 0x040fe20003fc4070 */
[----:B------:R-:W-:Y:S01]  /*12e0*/  IMAD R6, R0, R9, R6 ;  /* 0x0000000900067224 */ /* 0x000fe200078e0206 */
[----:B------:R0:W-:Y:S01]  /*12f0*/  STL [R1+0x1dc], R5 ;  /* 0x0001dc0501007387 */ /* 0x0001e20000100800 */
[----:B------:R-:W-:-:S02]  /*1300*/  @!P3 IMAD.IADD R11, R11, 0x1, -R0 ;  /* 0x000000010b0bb824 */ /* 0x000fc400078e0a00 */
[----:B------:R-:W-:Y:S01]  /*1310*/  IMAD.MOV R23, RZ, RZ, -R23 ;  /* 0x000000ffff177224 */ /* 0x000fe200078e0a17 */
[C---:B------:R-:W-:Y:S01]  /*1320*/  ISETP.GT.U32.AND P3, PT, R0.reuse, R6, PT ;  /* 0x000000060000720c */ /* 0x040fe20003f64070 */
[C---:B------:R-:W-:Y:S02]  /*1330*/  VIADD R4, R29.reuse, 0x73 ;  /* 0x000000731d047836 */ /* 0x040fe40000000000 */
[C---:B------:R-:W-:Y:S02]  /*1340*/  IMAD R14, R0.reuse, R23, R14 ;  /* 0x00000017000e7224 */ /* 0x040fe400078e020e */
[----:B------:R-:W-:Y:S01]  /*1350*/  VIADD R12, R29, 0x71 ;  /* 0x000000711d0c7836 */ /* 0x000fe20000000000 */
[----:B------:R-:W-:Y:S01]  /*1360*/  IABS R16, R4 ;  /* 0x0000000400107213 */ /* 0x000fe20000000000 */
[----:B0-----:R-:W-:Y:S02]  /*1370*/  IMAD.MOV.U32 R5, RZ, RZ, R10 ;  /* 0x000000ffff057224 */ /* 0x001fe400078e000a */
[----:B------:R-:W-:Y:S01]  /*1380*/  @!P6 IMAD.IADD R15, R15, 0x1, -R0 ;  /* 0x000000010f0fe824 */ /* 0x000fe200078e0a00 */
[----:B------:R-:W-:Y:S01]  /*1390*/  ISETP.GT.U32.AND P6, PT, R0, R14, PT ;  /* 0x0000000e0000720c */ /* 0x000fe20003fc4070 */
[----:B------:R-:W-:Y:S01]  /*13a0*/  @!P2 IMAD.MOV R5, RZ, RZ, -R5 ;  /* 0x000000ffff05a224 */ /* 0x000fe200078e0a05 */
[----:B------:R-:W-:Y:S01]  /*13b0*/  IABS R3, R12 ;  /* 0x0000000c00037213 */ /* 0x000fe20000000000 */
[----:B------:R-:W-:Y:S01]  /*13c0*/  IMAD.HI.U32 R22, R2, R16, RZ ;  /* 0x0000001002167227 */ /* 0x000fe200078e00ff */
[----:B------:R-:W-:-:S02]  /*13d0*/  ISETP.GT.U32.AND P2, PT, R0, R15, PT ;  /* 0x0000000f0000720c */ /* 0x000fc40003f44070 */
[----:B------:R0:W-:Y:S01]  /*13e0*/  STL [R1+0xe0], R5 ;  /* 0x0000e00501007387 */ /* 0x0001e20000100800 */
[----:B------:R-:W-:Y:S01]  /*13f0*/  @!P3 IMAD.IADD R6, R6, 0x1, -R0 ;  /* 0x000000010606b824 */ /* 0x000fe200078e0a00 */
[----:B------:R-:W-:Y:S01]  /*1400*/  ISETP.GT.U32.AND P3, PT, R0, R11, PT ;  /* 0x0000000b0000720c */ /* 0x000fe20003f64070 */
[----:B------:R-:W-:-:S04]  /*1410*/  IMAD.HI.U32 R9, R2, R7, RZ ;  /* 0x0000000702097227 */ /* 0x000fc800078e00ff */
[----:B------:R-:W-:Y:S02]  /*1420*/  IMAD.MOV R22, RZ, RZ, -R22 ;  /* 0x000000ffff167224 */ /* 0x000fe400078e0a16 */
[----:B------:R-:W-:Y:S02]  /*1430*/  IMAD.MOV R23, RZ, RZ, -R9 ;  /* 0x000000ffff177224 */ /* 0x000fe400078e0a09 */
[----:B0-----:R-:W-:Y:S02]  /*1440*/  IMAD.MOV.U32 R5, RZ, RZ, R8 ;  /* 0x000000ffff057224 */ /* 0x001fe400078e0008 */
[C---:B------:R-:W-:Y:S02]  /*1450*/  IMAD R9, R0.reuse, R22, R16 ;  /* 0x0000001600097224 */ /* 0x040fe400078e0210 */
[----:B------:R-:W-:Y:S02]  /*1460*/  @!P4 IMAD.MOV R5, RZ, RZ, -R5 ;  /* 0x000000ffff05c224 */ /* 0x000fe400078e0a05 */
[----:B------:R-:W-:-:S02]  /*1470*/  IMAD R7, R0, R23, R7 ;  /* 0x0000001700077224 */ /* 0x000fc400078e0207 */
[--C-:B------:R-:W-:Y:S01]  /*1480*/  @!P6 IMAD.IADD R14, R14, 0x1, -R0.reuse ;  /* 0x000000010e0ee824 */ /* 0x100fe200078e0a00 */
[----:B------:R0:W-:Y:S01]  /*1490*/  STL [R1+0xdc], R5 ;  /* 0x0000dc0501007387 */ /* 0x0001e20000100800 */
[----:B------:R-:W-:Y:S01]  /*14a0*/  ISETP.GT.U32.AND P6, PT, R0, R6, PT ;  /* 0x000000060000720c */ /* 0x000fe20003fc4070 */
[----:B------:R-:W-:Y:S02]  /*14b0*/  IMAD.HI.U32 R13, R2, R3, RZ ;  /* 0x00000003020d7227 */ /* 0x000fe400078e00ff */
[C---:B------:R-:W-:Y:S02]  /*14c0*/  ISETP.GT.U32.AND P4, PT, R0.reuse, R14, PT ;  /* 0x0000000e0000720c */ /* 0x040fe40003f84070 */
[----:B------:R-:W-:Y:S01]  /*14d0*/  @!P3 IMAD.IADD R11, R11, 0x1, -R0 ;  /* 0x000000010b0bb824 */ /* 0x000fe200078e0a00 */
[----:B------:R-:W-:Y:S01]  /*14e0*/  ISETP.GT.U32.AND P3, PT, R0, R7, PT ;  /* 0x000000070000720c */ /* 0x000fe20003f64070 */
[----:B------:R-:W-:Y:S02]  /*14f0*/  IMAD.MOV R16, RZ, RZ, -R13 ;  /* 0x000000ffff107224 */ /* 0x000fe400078e0a0d */
[----:B0-----:R-:W-:-:S02]  /*1500*/  IMAD.MOV.U32 R5, RZ, RZ, R21 ;  /* 0x000000ffff057224 */ /* 0x001fc400078e0015 */
[C---:B------:R-:W-:Y:S02]  /*1510*/  IMAD R3, R0.reuse, R16, R3 ;  /* 0x0000001000037224 */ /* 0x040fe400078e0203 */
[----:B------:R-:W-:Y:S01]  /*1520*/  @!P0 IMAD.MOV R5, RZ, RZ, -R5 ;  /* 0x000000ffff058224 */ /* 0x000fe200078e0a05 */
[----:B------:R-:W-:Y:S01]  /*1530*/  ISETP.GT.U32.AND P0, PT, R0, R9, PT ;  /* 0x000000090000720c */ /* 0x000fe20003f04070 */
[C---:B------:R-:W-:Y:S02]  /*1540*/  VIADD R10, R29.reuse, 0x6f ;  /* 0x0000006f1d0a7836 */ /* 0x040fe40000000000 */
[----:B------:R-:W-:Y:S01]  /*1550*/  VIADD R13, R29, 0x70 ;  /* 0x000000701d0d7836 */ /* 0x000fe20000000000 */
[----:B------:R0:W-:Y:S01]  /*1560*/  STL [R1+0x1d8], R5 ;  /* 0x0001d80501007387 */ /* 0x0001e20000100800 */
[--C-:B------:R-:W-:Y:S01]  /*1570*/  @!P2 IMAD.IADD R15, R15, 0x1, -R0.reuse ;  /* 0x000000010f0fa824 */ /* 0x100fe200078e0a00 */
[----:B------:R-:W-:Y:S01]  /*1580*/  IABS R8, R10 ;  /* 0x0000000a00087213 */ /* 0x000fe20000000000 */
[--C-:B------:R-:W-:Y:S01]  /*1590*/  @!P6 IMAD.IADD R6, R6, 0x1, -R0.reuse ;  /* 0x000000010606e824 */ /* 0x100fe200078e0a00 */
[----:B------:R-:W-:Y:S01]  /*15a0*/  ISETP.GT.U32.AND P6, PT, R0, R3, PT ;  /* 0x000000030000720c */ /* 0x000fe20003fc4070 */
[----:B------:R-:W-:Y:S01]  /*15b0*/  IMAD.MOV.U32 R20, RZ, RZ, R11 ;  /* 0x000000ffff147224 */ /* 0x000fe200078e000b */
[----:B------:R-:W-:Y:S01]  /*15c0*/  IABS R16, R13 ;  /* 0x0000000d00107213 */ /* 0x000fe20000000000 */
[--C-:B------:R-:W-:Y:S01]  /*15d0*/  @!P3 IMAD.IADD R7, R7, 0x1, -R0.reuse ;  /* 0x000000010707b824 */ /* 0x100fe200078e0a00 */
[----:B------:R-:W-:Y:S01]  /*15e0*/  ISETP.GE.AND P2, PT, R18, RZ, PT ;  /* 0x000000ff1200720c */ /* 0x000fe20003f46270 */
[--C-:B------:R-:W-:Y:S01]  /*15f0*/  @!P0 IMAD.IADD R9, R9, 0x1, -R0.reuse ;  /* 0x0000000109098824 */ /* 0x100fe200078e0a00 */
[----:B------:R-:W-:Y:S01]  /*1600*/  ISETP.GE.AND P0, PT, R4, RZ, PT ;  /* 0x000000ff0400720c */ /* 0x000fe20003f06270 */
[----:B0-----:R-:W-:Y:S01]  /*1610*/  IMAD.MOV.U32 R5, RZ, RZ, R15 ;  /* 0x000000ffff057224 */ /* 0x001fe200078e000f */
[----:B------:R-:W-:Y:S01]  /*1620*/  ISETP.GE.AND P3, PT, R17, RZ, PT ;  /* 0x000000ff1100720c */ /* 0x000fe20003f66270 */
[----:B------:R-:W-:Y:S01]  /*1630*/  @!P4 IMAD.IADD R14, R14, 0x1, -R0 ;  /* 0x000000010e0ec824 */ /* 0x000fe200078e0a00 */
[----:B------:R-:W-:Y:S01]  /*1640*/  ISETP.GE.AND P4, PT, R19, RZ, PT ;  /* 0x000000ff1300720c */ /* 0x000fe20003f86270 */
[----:B------:R-:W-:Y:S01]  /*1650*/  @!P5 IMAD.MOV R20, RZ, RZ, -R20 ;  /* 0x000000ffff14d224 */ /* 0x000fe200078e0a14 */
[----:B------:R-:W-:Y:S01]  /*1660*/  ISETP.GT.U32.AND P5, PT, R0, R9, PT ;  /* 0x000000090000720c */ /* 0x000fe20003fa4070 */
[----:B------:R-:W-:-:S03]  /*1670*/  IMAD.HI.U32 R18, R2, R8, RZ ;  /* 0x0000000802127227 */ /* 0x000fc600078e00ff */
[----:B------:R-:W-:Y:S01]  /*1680*/  STL [R1+0xd8], R20 ;  /* 0x0000d81401007387 */ /* 0x000fe20000100800 */
[----:B------:R-:W-:Y:S01]  /*1690*/  @!P1 IMAD.MOV R5, RZ, RZ, -R5 ;  /* 0x000000ffff059224 */ /* 0x000fe200078e0a05 */
[----:B------:R-:W-:Y:S01]  /*16a0*/  ISETP.GT.U32.AND P1, PT, R0, R7, PT ;  /* 0x000000070000720c */ /* 0x000fe20003f24070 */
[----:B------:R-:W-:-:S03]  /*16b0*/  IMAD.HI.U32 R21, R2, R16, RZ ;  /* 0x0000001002157227 */ /* 0x000fc600078e00ff */
[----:B------:R0:W-:Y:S01]  /*16c0*/  STL [R1+0x110], R5 ;  /* 0x0001100501007387 */ /* 0x0001e20000100800 */
[----:B------:R-:W-:Y:S02]  /*16d0*/  IMAD.MOV R18, RZ, RZ, -R18 ;  /* 0x000000ffff127224 */ /* 0x000fe400078e0a12 */
[----:B------:R-:W-:Y:S02]  /*16e0*/  IMAD.MOV R21, RZ, RZ, -R21 ;  /* 0x000000ffff157224 */ /* 0x000fe400078e0a15 */
[----:B------:R-:W-:Y:S02]  /*16f0*/  IMAD.MOV.U32 R15, RZ, RZ, R6 ;  /* 0x000000ffff0f7224 */ /* 0x000fe400078e0006 */
[----:B------:R-:W-:Y:S02]  /*1700*/  @!P6 IMAD.IADD R3, R3, 0x1, -R0 ;  /* 0x000000010303e824 */ /* 0x000fe400078e0a00 */
[C---:B------:R-:W-:Y:S02]  /*1710*/  IMAD R8, R0.reuse, R18, R8 ;  /* 0x0000001200087224 */ /* 0x040fe400078e0208 */
[----:B0-----:R-:W-:Y:S01]  /*1720*/  IMAD.MOV.U32 R5, RZ, RZ, R14 ;  /* 0x000000ffff057224 */ /* 0x001fe200078e000e */
[C---:B------:R-:W-:Y:S01]  /*1730*/  ISETP.GT.U32.AND P6, PT, R0.reuse, R3, PT ;  /* 0x000000030000720c */ /* 0x040fe20003fc4070 */
[----:B------:R-:W-:-:S02]  /*1740*/  IMAD R4, R0, R21, R16 ;  /* 0x0000001500047224 */ /* 0x000fc400078e0210 */
[----:B------:R-:W-:Y:S02]  /*1750*/  @!P2 IMAD.MOV R15, RZ, RZ, -R15 ;  /* 0x000000ffff0fa224 */ /* 0x000fe400078e0a0f */
[----:B------:R-:W-:Y:S01]  /*1760*/  VIADD R11, R29, 0x6e ;  /* 0x0000006e1d0b7836 */ /* 0x000fe20000000000 */
[C---:B------:R-:W-:Y:S01]  /*1770*/  ISETP.GT.U32.AND P2, PT, R0.reuse, R4, PT ;  /* 0x000000040000720c */ /* 0x040fe20003f44070 */
[----:B------:R-:W-:Y:S01]  /*1780*/  @!P4 IMAD.MOV R5, RZ, RZ, -R5 ;  /* 0x000000ffff05c224 */ /* 0x000fe200078e0a05 */
[----:B------:R0:W-:Y:S01]  /*1790*/  STL [R1+0x130], R15 ;  /* 0x0001300f01007387 */ /* 0x0001e20000100800 */
[--C-:B------:R-:W-:Y:S01]  /*17a0*/  @!P5 IMAD.IADD R9, R9, 0x1, -R0.reuse ;  /* 0x000000010909d824 */ /* 0x100fe200078e0a00 */
[----:B------:R-:W-:Y:S01]  /*17b0*/  ISETP.GT.U32.AND P5, PT, R0, R8, PT ;  /* 0x000000080000720c */ /* 0x000fe20003fa4070 */
[----:B------:R-:W-:Y:S01]  /*17c0*/  @!P1 IMAD.IADD R7, R7, 0x1, -R0 ;  /* 0x0000000107079824 */ /* 0x000fe200078e0a00 */
[----:B------:R1:W-:Y:S01]  /*17d0*/  STL [R1+0x134], R5 ;  /* 0x0001340501007387 */ /* 0x0003e20000100800 */
[----:B------:R-:W-:Y:S01]  /*17e0*/  IMAD.MOV.U32 R14, RZ, RZ, R9 ;  /* 0x000000ffff0e7224 */ /* 0x000fe200078e0009 */
[----:B------:R-:W-:Y:S01]  /*17f0*/  ISETP.GE.AND P4, PT, R12, RZ, PT ;  /* 0x000000ff0c00720c */ /* 0x000fe20003f86270 */
[----:B------:R-:W-:Y:S01]  /*1800*/  VIADD R6, R29, 0x6d ;  /* 0x0000006d1d067836 */ /* 0x000fe20000000000 */
[----:B------:R-:W-:Y:S01]  /*1810*/  ISETP.GE.AND P1, PT, R13, RZ, PT ;  /* 0x000000ff0d00720c */ /* 0x000fe20003f26270 */
[----:B------:R-:W-:Y:S01]  /*1820*/  @!P0 IMAD.MOV R14, RZ, RZ, -R14 ;  /* 0x000000ffff0e8224 */ /* 0x000fe200078e0a0e */
[----:B0-----:R-:W-:Y:S01]  /*1830*/  IABS R15, R11 ;  /* 0x0000000b000f7213 */ /* 0x001fe20000000000 */
[--C-:B------:R-:W-:Y:S01]  /*1840*/  @!P6 IMAD.IADD R3, R3, 0x1, -R0.reuse ;  /* 0x000000010303e824 */ /* 0x100fe200078e0a00 */
[----:B------:R-:W-:Y:S01]  /*1850*/  IABS R12, R6 ;  /* 0x00000006000c7213 */ /* 0x000fe20000000000 */
[----:B------:R-:W-:Y:S01]  /*1860*/  @!P2 IMAD.IADD R4, R4, 0x1, -R0 ;  /* 0x000000010404a824 */ /* 0x000fe200078e0a00 */
[----:B------:R0:W-:Y:S01]  /*1870*/  STL [R1+0x1bc], R14 ;  /* 0x0001bc0e01007387 */ /* 0x0001e20000100800 */
[----:B-1----:R-:W-:Y:S01]  /*1880*/  IMAD.MOV.U32 R5, RZ, RZ, R7 ;  /* 0x000000ffff057224 */ /* 0x002fe200078e0007 */
[----:B------:R-:W-:Y:S01]  /*1890*/  ISETP.GE.AND P6, PT, R10, RZ, PT ;  /* 0x000000ff0a00720c */ /* 0x000fe20003fc6270 */
[----:B------:R-:W-:Y:S01]  /*18a0*/  IMAD.HI.U32 R13, R2, R15, RZ ;  /* 0x0000000f020d7227 */ /* 0x000fe200078e00ff */
[----:B------:R-:W-:-:S02]  /*18b0*/  ISETP.GT.U32.AND P0, PT, R0, R4, PT ;  /* 0x000000040000720c */ /* 0x000fc40003f04070 */
[----:B------:R-:W-:Y:S01]  /*18c0*/  ISETP.GE.AND P2, PT, R11, RZ, PT ;  /* 0x000000ff0b00720c */ /* 0x000fe20003f46270 */
[----:B------:R-:W-:Y:S01]  /*18d0*/  @!P3 IMAD.MOV R5, RZ, RZ, -R5 ;  /* 0x000000ffff05b224 */ /* 0x000fe200078e0a05 */
[----:B------:R-:W-:Y:S01]  /*18e0*/  ISETP.GE.AND P3, PT, R6, RZ, PT ;  /* 0x000000ff0600720c */ /* 0x000fe20003f66270 */
[----:B------:R-:W-:Y:S02]  /*18f0*/  IMAD.MOV R13, RZ, RZ, -R13 ;  /* 0x000000ffff0d7224 */ /* 0x000fe400078e0a0d */
[----:B------:R-:W-:Y:S01]  /*1900*/  @!P5 IMAD.IADD R8, R8, 0x1, -R0 ;  /* 0x000000010808d824 */ /* 0x000fe200078e0a00 */
[----:B------:R1:W-:Y:S01]  /*1910*/  STL [R1+0x1c0], R5 ;  /* 0x0001c00501007387 */ /* 0x0003e20000100800 */
[----:B------:R-:W-:Y:S02]  /*1920*/  IMAD R15, R0, R13, R15 ;  /* 0x0000000d000f7224 */ /* 0x000fe400078e020f */
[----:B------:R-:W-:Y:S01]  /*1930*/  IMAD.HI.U32 R10, R2, R12, RZ ;  /* 0x0000000c020a7227 */ /* 0x000fe200078e00ff */
[----:B------:R-:W-:-:S03]  /*1940*/  ISETP.GT.U32.AND P5, PT, R0, R8, PT ;  /* 0x000000080000720c */ /* 0x000fc60003fa4070 */
[----:B------:R-:W-:Y:S02]  /*1950*/  IMAD.MOV R10, RZ, RZ, -R10 ;  /* 0x000000ffff0a7224 */ /* 0x000fe400078e0a0a */
[C---:B0-----:R-:W-:Y:S02]  /*1960*/  VIADD R14, R29.reuse, 0x6c ;  /* 0x0000006c1d0e7836 */ /* 0x041fe40000000000 */
[----:B-1----:R-:W-:Y:S02]  /*1970*/  IMAD.MOV.U32 R5, RZ, RZ, R3 ;  /* 0x000000ffff057224 */ /* 0x002fe400078e0003 */
[C---:B------:R-:W-:Y:S02]  /*1980*/  IMAD R12, R0.reuse, R10, R12 ;  /* 0x0000000a000c7224 */ /* 0x040fe400078e020c */
[----:B------:R-:W-:Y:S01]  /*1990*/  @!P4 IMAD.MOV R5, RZ, RZ, -R5 ;  /* 0x000000ffff05c224 */ /* 0x000fe200078e0a05 */
[----:B------:R-:W-:Y:S01]  /*19a0*/  ISETP.GT.U32.AND P4, PT, R0, R15, PT ;  /* 0x0000000f0000720c */ /* 0x000fe20003f84070 */
[--C-:B------:R-:W-:Y:S01]  /*19b0*/  @!P5 IMAD.IADD R8, R8, 0x1, -R0.reuse ;  /* 0x000000010808d824 */ /* 0x100fe200078e0a00 */
[----:B------:R-:W-:Y:S01]  /*19c0*/  ISETP.GT.U32.AND P5, PT, R0, R12, PT ;  /* 0x0000000c0000720c */ /* 0x000fe20003fa4070 */
[----:B------:R-:W-:Y:S01]  /*19d0*/  @!P0 IMAD.IADD R4, R4, 0x1, -R0 ;  /* 0x0000000104048824 */ /* 0x000fe200078e0a00 */
[----:B------:R-:W-:Y:S01]  /*19e0*/  ISETP.GE.AND P0, PT, R14, RZ, PT ;  /* 0x000000ff0e00720c */ /* 0x000fe20003f06270 */
[----:B------:R0:W-:Y:S01]  /*19f0*/  STL [R1+0x1c8], R5 ;  /* 0x0001c80501007387 */ /* 0x0001e20000100800 */
[----:B------:R-:W-:Y:S01]  /*1a00*/  IABS R14, R14 ;  /* 0x0000000e000e7213 */ /* 0x000fe20000000000 */
[----:B------:R-:W-:-:S02]  /*1a10*/  VIADD R6, R29, 0x6a ;  /* 0x0000006a1d067836 */ /* 0x000fc40000000000 */
[----:B------:R-:W-:Y:S02]  /*1a20*/  VIADD R3, R29, 0x6b ;  /* 0x0000006b1d037836 */ /* 0x000fe40000000000 */
[----:B------:R-:W-:Y:S01]  /*1a30*/  IMAD.HI.U32 R7, R2, R14, RZ ;  /* 0x0000000e02077227 */ /* 0x000fe200078e00ff */
[----:B------:R-:W-:Y:S02]  /*1a40*/  IABS R9, R6 ;  /* 0x0000000600097213 */ /* 0x000fe40000000000 */
[----:B------:R-:W-:Y:S01]  /*1a50*/  IABS R10, R3 ;  /* 0x00000003000a7213 */ /* 0x000fe20000000000 */
[----:B------:R-:W-:Y:S02]  /*1a60*/  @!P4 IMAD.IADD R15, R15, 0x1, -R0 ;  /* 0x000000010f0fc824 */ /* 0x000fe400078e0a00 */
[----:B0-----:R-:W-:Y:S02]  /*1a70*/  IMAD.MOV.U32 R5, RZ, RZ, R4 ;  /* 0x000000ffff057224 */ /* 0x001fe400078e0004 */
[----:B------:R-:W-:Y:S01]  /*1a80*/  IMAD.MOV R7, RZ, RZ, -R7 ;  /* 0x000000ffff077224 */ /* 0x000fe200078e0a07 */
[----:B------:R-:W-:Y:S01]  /*1a90*/  ISETP.GT.U32.AND P4, PT, R0, R15, PT ;  /* 0x0000000f0000720c */ /* 0x000fe20003f84070 */
[----:B------:R-:W-:Y:S01]  /*1aa0*/  @!P1 IMAD.MOV R5, RZ, RZ, -R5 ;  /* 0x000000ffff059224 */ /* 0x000fe200078e0a05 */
[----:B------:R-:W-:Y:S01]  /*1ab0*/  ISETP.GE.AND P1, PT, R3, RZ, PT ;  /* 0x000000ff0300720c */ /* 0x000fe20003f26270 */
[----:B------:R-:W-:-:S02]  /*1ac0*/  @!P5 IMAD.IADD R12, R12, 0x1, -R0 ;  /* 0x000000010c0cd824 */ /* 0x000fc400078e0a00 */
[----:B------:R-:W-:Y:S01]  /*1ad0*/  IMAD R14, R0, R7, R14 ;  /* 0x00000007000e7224 */ /* 0x000fe200078e020e */
[----:B------:R0:W-:Y:S01]  /*1ae0*/  STL [R1+0x1d4], R5 ;  /* 0x0001d40501007387 */ /* 0x0001e20000100800 */
[----:B------:R-:W-:Y:S01]  /*1af0*/  IMAD.HI.U32 R3, R2, R9, RZ ;  /* 0x0000000902037227 */ /* 0x000fe200078e00ff */
[----:B------:R-:W-:-:S03]  /*1b00*/  ISETP.GT.U32.AND P5, PT, R0, R12, PT ;  /* 0x0000000c0000720c */ /* 0x000fc60003fa4070 */
[----:B------:R-:W-:-:S04]  /*1b10*/  IMAD.HI.U32 R4, R2, R10, RZ ;  /* 0x0000000a02047227 */ /* 0x000fc800078e00ff */
[----:B------:R-:W-:Y:S01]  /*1b20*/  @!P4 IMAD.IADD R15, R15, 0x1, -R0 ;  /* 0x000000010f0fc824 */ /* 0x000fe200078e0a00 */
[----:B------:R-:W-:Y:S01]  /*1b30*/  ISETP.GT.U32.AND P4, PT, R0, R14, PT ;  /* 0x0000000e0000720c */ /* 0x000fe20003f84070 */
[----:B0-----:R-:W-:Y:S02]  /*1b40*/  IMAD.MOV.U32 R5, RZ, RZ, R8 ;  /* 0x000000ffff057224 */ /* 0x001fe400078e0008 */
[----:B------:R-:W-:Y:S02]  /*1b50*/  IMAD.MOV R4, RZ, RZ, -R4 ;  /* 0x000000ffff047224 */ /* 0x000fe400078e0a04 */
[----:B------:R-:W-:Y:S01]  /*1b60*/  @!P6 IMAD.MOV R5, RZ, RZ, -R5 ;  /* 0x000000ffff05e224 */ /* 0x000fe200078e0a05 */
[----:B------:R-:W-:Y:S01]  /*1b70*/  ISETP.GE.AND P6, PT, R6, RZ, PT ;  /* 0x000000ff0600720c */ /* 0x000fe20003fc6270 */
[----:B------:R-:W-:Y:S02]  /*1b80*/  IMAD.MOV R6, RZ, RZ, -R3 ;  /* 0x000000ffff067224 */ /* 0x000fe400078e0a03 */
[C---:B------:R-:W-:Y:S01]  /*1b90*/  IMAD R10, R0.reuse, R4, R10 ;  /* 0x00000004000a7224 */ /* 0x040fe200078e020a */
[----:B------:R0:W-:Y:S01]  /*1ba0*/  STL [R1+0x1d0], R5 ;  /* 0x0001d00501007387 */ /* 0x0001e20000100800 */
[----:B------:R-:W-:-:S02]  /*1bb0*/  IMAD R9, R0, R6, R9 ;  /* 0x0000000600097224 */ /* 0x000fc400078e0209 */
[C---:B------:R-:W-:Y:S02]  /*1bc0*/  VIADD R11, R29.reuse, 0x68 ;  /* 0x000000681d0b7836 */ /* 0x040fe40000000000 */
[C---:B------:R-:W-:Y:S02]  /*1bd0*/  VIADD R3, R29.reuse, 0x69 ;  /* 0x000000691d037836 */ /* 0x040fe40000000000 */
[--C-:B------:R-:W-:Y:S01]  /*1be0*/  @!P5 IMAD.IADD R12, R12, 0x1, -R0.reuse ;  /* 0x000000010c0cd824 */ /* 0x100fe200078e0a00 */
[----:B------:R-:W-:Y:S01]  /*1bf0*/  ISETP.GT.U32.AND P5, PT, R0, R10, PT ;  /* 0x0000000a0000720c */ /* 0x000fe20003fa4070 */
[----:B------:R-:W-:Y:S01]  /*1c00*/  @!P4 IMAD.IADD R14, R14, 0x1, -R0 ;  /* 0x000000010e0ec824 */ /* 0x000fe200078e0a00 */
[----:B------:R-:W-:Y:S01]  /*1c10*/  IABS R16, R11 ;  /* 0x0000000b00107213 */ /* 0x000fe20000000000 */
[----:B0-----:R-:W-:Y:S01]  /*1c20*/  IMAD.MOV.U32 R5, RZ, RZ, R15 ;  /* 0x000000ffff057224 */ /* 0x001fe200078e000f */
[----:B------:R-:W-:Y:S01]  /*1c30*/  IABS R6, R3 ;  /* 0x0000000300067213 */ /* 0x000fe20000000000 */
[----:B------:R-:W-:Y:S01]  /*1c40*/  VIADD R8, R29, 0x67 ;  /* 0x000000671d087836 */ /* 0x000fe20000000000 */
[C---:B------:R-:W-:Y:S01]  /*1c50*/  ISETP.GT.U32.AND P4, PT, R0.reuse, R14, PT ;  /* 0x0000000e0000720c */ /* 0x040fe20003f84070 */
[----:B------:R-:W-:Y:S01]  /*1c60*/  @!P2 IMAD.MOV R5, RZ, RZ, -R5 ;  /* 0x000000ffff05a224 */ /* 0x000fe200078e0a05 */
[----:B------:R-:W-:Y:S01]  /*1c70*/  ISETP.GT.U32.AND P2, PT, R0, R9, PT ;  /* 0x000000090000720c */ /* 0x000fe20003f44070 */
[----:B------:R-:W-:Y:S01]  /*1c80*/  IMAD.MOV.U32 R15, RZ, RZ, R16 ;  /* 0x000000ffff0f7224 */ /* 0x000fe200078e0010 */
[----:B------:R-:W-:Y:S01]  /*1c90*/  IABS R13, R8 ;  /* 0x00000008000d7213 */ /* 0x000fe20000000000 */
[----:B------:R-:W-:Y:S01]  /*1ca0*/  IMAD.HI.U32 R16, R2, R6, RZ ;  /* 0x0000000602107227 */ /* 0x000fe200078e00ff */
[----:B------:R0:W-:Y:S03]  /*1cb0*/  STL [R1+0x1cc], R5 ;  /* 0x0001cc0501007387 */ /* 0x0001e60000100800 */
[----:B------:R-:W-:-:S02]  /*1cc0*/  IMAD.MOV R16, RZ, RZ, -R16 ;  /* 0x000000ffff107224 */ /* 0x000fc400078e0a10 */
[--C-:B------:R-:W-:Y:S02]  /*1cd0*/  @!P5 IMAD.IADD R10, R10, 0x1, -R0.reuse ;  /* 0x000000010a0ad824 */ /* 0x100fe400078e0a00 */
[----:B------:R-:W-:Y:S02]  /*1ce0*/  VIADD R4, R29, 0x66 ;  /* 0x000000661d047836 */ /* 0x000fe40000000000 */
[----:B------:R-:W-:Y:S01]  /*1cf0*/  @!P2 IMAD.IADD R9, R9, 0x1, -R0 ;  /* 0x000000010909a824 */ /* 0x000fe200078e0a00 */
[C---:B------:R-:W-:Y:S01]  /*1d00*/  ISETP.GT.U32.AND P5, PT, R0.reuse, R10, PT ;  /* 0x0000000a0000720c */ /* 0x040fe20003fa4070 */
[----:B0-----:R-:W-:Y:S01]  /*1d10*/  IMAD.MOV.U32 R5, RZ, RZ, R12 ;  /* 0x000000ffff057224 */ /* 0x001fe200078e000c */
[----:B------:R-:W-:Y:S01]  /*1d20*/  IABS R7, R4 ;  /* 0x0000000400077213 */ /* 0x000fe20000000000 */
[----:B------:R-:W-:Y:S01]  /*1d30*/  IMAD.MOV.U32 R12, RZ, RZ, R13 ;  /* 0x000000ffff0c7224 */ /* 0x000fe200078e000d */
[C---:B------:R-:W-:Y:S01]  /*1d40*/  ISETP.GT.U32.AND P2, PT, R0.reuse, R9, PT ;  /* 0x000000090000720c */ /* 0x040fe20003f44070 */
[----:B------:R-:W-:Y:S01]  /*1d50*/  @!P3 IMAD.MOV R5, RZ, RZ, -R5 ;  /* 0x000000ffff05b224 */ /* 0x000fe200078e0a05 */
[----:B------:R-:W-:Y:S01]  /*1d60*/  ISETP.GE.AND P3, PT, R3, RZ, PT ;  /* 0x000000ff0300720c */ /* 0x000fe20003f66270 */
[----:B------:R-:W-:-:S02]  /*1d70*/  IMAD R3, R0, R16, R6 ;  /* 0x0000001000037224 */ /* 0x000fc400078e0206 */
[----:B------:R-:W-:Y:S01]  /*1d80*/  @!P4 IMAD.IADD R14, R14, 0x1, -R0 ;  /* 0x000000010e0ec824 */ /* 0x000fe200078e0a00 */
[----:B------:R0:W-:Y:S01]  /*1d90*/  STL [R1+0x1c4], R5 ;  /* 0x0001c40501007387 */ /* 0x0001e20000100800 */
[----:B------:R-:W-:Y:S01]  /*1da0*/  IMAD.HI.U32 R6, R2, R12, RZ ;  /* 0x0000000c02067227 */ /* 0x000fe200078e00ff */
[----:B------:R-:W-:-:S03]  /*1db0*/  ISETP.GT.U32.AND P4, PT, R0, R3, PT ;  /* 0x000000030000720c */ /* 0x000fc60003f84070 */
[----:B------:R-:W-:-:S04]  /*1dc0*/  IMAD.HI.U32 R16, R2, R15, RZ ;  /* 0x0000000f02107227 */ /* 0x000fc800078e00ff */
[----:B------:R-:W-:-:S04]  /*1dd0*/  IMAD.HI.U32 R13, R2, R7, RZ ;  /* 0x00000007020d7227 */ /* 0x000fc800078e00ff */
[----:B0-----:R-:W-:Y:S02]  /*1de0*/  IMAD.MOV.U32 R5, RZ, RZ, R14 ;  /* 0x000000ffff057224 */ /* 0x001fe400078e000e */
[----:B------:R-:W-:Y:S02]  /*1df0*/  IMAD.MOV R6, RZ, RZ, -R6 ;  /* 0x000000ffff067224 */ /* 0x000fe400078e0a06 */
[----:B------:R-:W-:Y:S02]  /*1e00*/  @!P0 IMAD.MOV R5, RZ, RZ, -R5 ;  /* 0x000000ffff058224 */ /* 0x000fe400078e0a05 */
[----:B------:R-:W-:Y:S02]  /*1e10*/  IMAD.MOV R16, RZ, RZ, -R16 ;  /* 0x000000ffff107224 */ /* 0x000fe400078e0a10 */
[----:B------:R-:W-:Y:S01]  /*1e20*/  IMAD.MOV R13, RZ, RZ, -R13 ;  /* 0x000000ffff0d7224 */ /* 0x000fe200078e0a0d */
[----:B------:R0:W-:Y:S01]  /*1e30*/  STL [R1+0x13c], R5 ;  /* 0x00013c0501007387 */ /* 0x0001e20000100800 */
[----:B------:R-:W-:-:S02]  /*1e40*/  IMAD R12, R0, R6, R12 ;  /* 0x00000006000c7224 */ /* 0x000fc400078e020c */
[--C-:B------:R-:W-:Y:S02]  /*1e50*/  @!P2 IMAD.IADD R9, R9, 0x1, -R0.reuse ;  /* 0x000000010909a824 */ /* 0x100fe400078e0a00 */
[--C-:B------:R-:W-:Y:S01]  /*1e60*/  @!P5 IMAD.IADD R10, R10, 0x1, -R0.reuse ;  /* 0x000000010a0ad824 */ /* 0x100fe200078e0a00 */
[----:B------:R-:W-:Y:S01]  /*1e70*/  ISETP.GE.AND P5, PT, R11, RZ, PT ;  /* 0x000000ff0b00720c */ /* 0x000fe20003fa6270 */
[C---:B------:R-:W-:Y:S01]  /*1e80*/  IMAD R11, R0.reuse, R16, R15 ;  /* 0x00000010000b7224 */ /* 0x040fe200078e020f */
[C---:B------:R-:W-:Y:S01]  /*1e90*/  ISETP.GT.U32.AND P2, PT, R0.reuse, R12, PT ;  /* 0x0000000c0000720c */ /* 0x040fe20003f44070 */
[----:B------:R-:W-:Y:S02]  /*1ea0*/  @!P4 IMAD.IADD R3, R3, 0x1, -R0 ;  /* 0x000000010303c824 */ /* 0x000fe400078e0a00 */
[C---:B------:R-:W-:Y:S01]  /*1eb0*/  IMAD R7, R0.reuse, R13, R7 ;  /* 0x0000000d00077224 */ /* 0x040fe200078e0207 */
[C---:B------:R-:W-:Y:S01]  /*1ec0*/  ISETP.GT.U32.AND P0, PT, R0.reuse, R11, PT ;  /* 0x0000000b0000720c */ /* 0x040fe20003f04070 */
[----:B0-----:R-:W-:Y:S01]  /*1ed0*/  IMAD.MOV.U32 R5, RZ, RZ, R9 ;  /* 0x000000ffff057224 */ /* 0x001fe200078e0009 */
[----:B------:R-:W-:Y:S01]  /*1ee0*/  ISETP.GT.U32.AND P4, PT, R0, R3, PT ;  /* 0x000000030000720c */ /* 0x000fe20003f84070 */
[----:B------:R-:W-:-:S02]  /*1ef0*/  VIADD R6, R29, 0x65 ;  /* 0x000000651d067836 */ /* 0x000fc40000000000 */
[----:B------:R-:W-:Y:S01]  /*1f00*/  @!P6 IMAD.MOV R5, RZ, RZ, -R5 ;  /* 0x000000ffff05e224 */ /* 0x000fe200078e0a05 */
[----:B------:R-:W-:Y:S01]  /*1f10*/  ISETP.GT.U32.AND P6, PT, R0, R7, PT ;  /* 0x000000070000720c */ /* 0x000fe20003fc4070 */
[----:B------:R-:W-:Y:S01]  /*1f20*/  VIADD R9, R29, 0x64 ;  /* 0x000000641d097836 */ /* 0x000fe20000000000 */
[----:B------:R-:W-:Y:S01]  /*1f30*/  IABS R13, R6 ;  /* 0x00000006000d7213 */ /* 0x000fe20000000000 */
[----:B------:R-:W-:Y:S02]  /*1f40*/  IMAD.MOV.U32 R14, RZ, RZ, R10 ;  /* 0x000000ffff0e7224 */ /* 0x000fe400078e000a */
[----:B------:R-:W-:Y:S02]  /*1f50*/  @!P2 IMAD.IADD R12, R12, 0x1, -R0 ;  /* 0x000000010c0ca824 */ /* 0x000fe400078e0a00 */
[----:B------:R-:W-:Y:S01]  /*1f60*/  IMAD.MOV.U32 R10, RZ, RZ, R13 ;  /* 0x000000ffff0a7224 */ /* 0x000fe200078e000d */
[----:B------:R-:W-:Y:S01]  /*1f70*/  IABS R13, R9 ;  /* 0x00000009000d7213 */ /* 0x000fe20000000000 */
[----:B------:R-:W-:Y:S01]  /*1f80*/  @!P1 IMAD.MOV R14, RZ, RZ, -R14 ;  /* 0x000000ffff0e9224 */ /* 0x000fe200078e0a0e */
[----:B------:R-:W-:Y:S01]  /*1f90*/  ISETP.GE.AND P1, PT, R8, RZ, PT ;  /* 0x000000ff0800720c */ /* 0x000fe20003f26270 */
[--C-:B------:R-:W-:Y:S01]  /*1fa0*/  @!P4 IMAD.IADD R3, R3, 0x1, -R0.reuse ;  /* 0x000000010303c824 */ /* 0x100fe200078e0a00 */
[----:B------:R-:W-:Y:S01]  /*1fb0*/  ISETP.GE.AND P4, PT, R4, RZ, PT ;  /* 0x000000ff0400720c */ /* 0x000fe20003f86270 */
[--C-:B------:R-:W-:Y:S01]  /*1fc0*/  @!P0 IMAD.IADD R11, R11, 0x1, -R0.reuse ;  /* 0x000000010b0b8824 */ /* 0x100fe200078e0a00 */
[----:B------:R-:W-:Y:S01]  /*1fd0*/  STL [R1+0x1b0], R14 ;  /* 0x0001b00e01007387 */ /* 0x000fe20000100800 */
[----:B------:R-:W-:Y:S01]  /*1fe0*/  @!P6 IMAD.IADD R7, R7, 0x1, -R0 ;  /* 0x000000010707e824 */ /* 0x000fe200078e0a00 */
[----:B------:R-:W-:Y:S01]  /*1ff0*/  ISETP.GT.U32.AND P6, PT, R0, R12, PT ;  /* 0x0000000c0000720c */ /* 0x000fe20003fc4070 */
[----:B------:R-:W-:Y:S01]  /*2000*/  IMAD.HI.U32 R4, R2, R13, RZ ;  /* 0x0000000d02047227 */ /* 0x000fe200078e00ff */
[----:B------:R0:W-:Y:S01]  /*2010*/  STL [R1+0x1b4], R5 ;  /* 0x0001b40501007387 */ /* 0x0001e20000100800 */
[----:B------:R-:W-:-:S02]  /*2020*/  ISETP.GT.U32.AND P2, PT, R0, R11, PT ;  /* 0x0000000b0000720c */ /* 0x000fc40003f44070 */
[----:B------:R-:W-:Y:S01]  /*2030*/  IMAD.HI.U32 R8, R2, R10, RZ ;  /* 0x0000000a02087227 */ /* 0x000fe200078e00ff */
[----:B------:R-:W-:-:S03]  /*2040*/  ISETP.GE.AND P0, PT, R6, RZ, PT ;  /* 0x000000ff0600720c */ /* 0x000fc60003f06270 */
[----:B------:R-:W-:Y:S02]  /*2050*/  IMAD.MOV R4, RZ, RZ, -R4 ;  /* 0x000000ffff047224 */ /* 0x000fe400078e0a04 */
[----:B------:R-:W-:Y:S02]  /*2060*/  IMAD.MOV R8, RZ, RZ, -R8 ;  /* 0x000000ffff087224 */ /* 0x000fe400078e0a08 */
[----:B0-----:R-:W-:Y:S02]  /*2070*/  IMAD.MOV.U32 R5, RZ, RZ, R3 ;  /* 0x000000ffff057224 */ /* 0x001fe400078e0003 */
[C---:B------:R-:W-:Y:S02]  /*2080*/  IMAD R13, R0.reuse, R4, R13 ;  /* 0x00000004000d7224 */ /* 0x040fe400078e020d */
[----:B------:R-:W-:Y:S01]  /*2090*/  @!P3 IMAD.MOV R5, RZ, RZ, -R5 ;  /* 0x000000ffff05b224 */ /* 0x000fe200078e0a05 */
[C---:B------:R-:W-:Y:S01]  /*20a0*/  ISETP.GT.U32.AND P3, PT, R0.reuse, R7, PT ;  /* 0x000000070000720c */ /* 0x040fe20003f64070 */
[----:B------:R-:W-:-:S02]  /*20b0*/  IMAD R10, R0, R8, R10 ;  /* 0x00000008000a7224 */ /* 0x000fc400078e020a */
[--C-:B------:R-:W-:Y:S01]  /*20c0*/  @!P6 IMAD.IADD R12, R12, 0x1, -R0.reuse ;  /* 0x000000010c0ce824 */ /* 0x100fe200078e0a00 */
[C---:B------:R-:W-:Y:S01]  /*20d0*/  ISETP.GT.U32.AND P6, PT, R0.reuse, R13, PT ;  /* 0x0000000d0000720c */ /* 0x040fe20003fc4070 */
[C---:B------:R-:W-:Y:S01]  /*20e0*/  VIADD R8, R29.reuse, 0x61 ;  /* 0x000000611d087836 */ /* 0x040fe20000000000 */
[----:B------:R0:W-:Y:S01]  /*20f0*/  STL [R1+0x1b8], R5 ;  /* 0x0001b80501007387 */ /* 0x0001e20000100800 */
[----:B------:R-:W-:Y:S02]  /*2100*/  VIADD R6, R29, 0x63 ;  /* 0x000000631d067836 */ /* 0x000fe40000000000 */
[--C-:B------:R-:W-:Y:S01]  /*2110*/  @!P2 IMAD.IADD R11, R11, 0x1, -R0.reuse ;  /* 0x000000010b0ba824 */ /* 0x100fe200078e0a00 */
[----:B------:R-:W-:Y:S01]  /*2120*/  ISETP.GT.U32.AND P2, PT, R0, R10, PT ;  /* 0x0000000a0000720c */ /* 0x000fe20003f44070 */
[----:B------:R-:W-:Y:S01]  /*2130*/  VIADD R3, R29, 0x62 ;  /* 0x000000621d037836 */ /* 0x000fe20000000000 */
[----:B------:R-:W-:Y:S01]  /*2140*/  IABS R15, R8 ;  /* 0x00000008000f7213 */ /* 0x000fe20000000000 */
[----:B------:R-:W-:Y:S01]  /*2150*/  @!P3 IMAD.IADD R7, R7, 0x1, -R0 ;  /* 0x000000010707b824 */ /* 0x000fe200078e0a00 */
[----:B------:R-:W-:Y:S01]  /*2160*/  IABS R14, R6 ;  /* 0x00000006000e7213 */ /* 0x000fe20000000000 */
[----:B------:R-:W-:Y:S01]  /*2170*/  @!P1 IMAD.MOV R12, RZ, RZ, -R12 ;  /* 0x000000ffff0c9224 */ /* 0x000fe200078e0a0c */
[----:B------:R-:W-:Y:S01]  /*2180*/  ISETP.GE.AND P3, PT, R9, RZ, PT ;  /* 0x000000ff0900720c */ /* 0x000fe20003f66270 */
[----:B------:R-:W-:Y:S01]  /*2190*/  IMAD.MOV.U32 R9, RZ, RZ, R15 ;  /* 0x000000ffff097224 */ /* 0x000fe200078e000f */
[----:B------:R-:W-:Y:S01]  /*21a0*/  IABS R4, R3 ;  /* 0x0000000300047213 */ /* 0x000fe20000000000 */
[----:B------:R-:W-:-:S04]  /*21b0*/  IMAD.HI.U32 R15, R2, R14, RZ ;  /* 0x0000000e020f7227 */ /* 0x000fc800078e00ff */
[----:B0-----:R-:W-:Y:S02]  /*21c0*/  IMAD.MOV.U32 R5, RZ, RZ, R11 ;  /* 0x000000ffff057224 */ /* 0x001fe400078e000b */
[----:B------:R-:W-:Y:S02]  /*21d0*/  @!P6 IMAD.IADD R13, R13, 0x1, -R0 ;  /* 0x000000010d0de824 */ /* 0x000fe400078e0a00 */
[----:B------:R-:W-:-:S03]  /*21e0*/  IMAD.HI.U32 R16, R2, R4, RZ ;  /* 0x0000000402107227 */ /* 0x000fc600078e00ff */
[----:B------:R-:W-:Y:S01]  /*21f0*/  ISETP.GT.U32.AND P6, PT, R0, R13, PT ;  /* 0x0000000d0000720c */ /* 0x000fe20003fc4070 */
[----:B------:R-:W-:Y:S02]  /*2200*/  IMAD.MOV R15, RZ, RZ, -R15 ;  /* 0x000000ffff0f7224 */ /* 0x000fe400078e0a0f */
[----:B------:R-:W-:Y:S01]  /*2210*/  @!P2 IMAD.IADD R10, R10, 0x1, -R0 ;  /* 0x000000010a0aa824 */ /* 0x000fe200078e0a00 */
[----:B------:R-:W-:Y:S01]  /*2220*/  ISETP.GE.AND P2, PT, R6, RZ, PT ;  /* 0x000000ff0600720c */ /* 0x000fe20003f46270 */
[----:B------:R-:W-:Y:S02]  /*2230*/  @!P5 IMAD.MOV R5, RZ, RZ, -R5 ;  /* 0x000000ffff05d224 */ /* 0x000fe400078e0a05 */
[----:B------:R-:W-:Y:S01]  /*2240*/  IMAD.HI.U32 R6, R2, R9, RZ ;  /* 0x0000000902067227 */ /* 0x000fe200078e00ff */
[----:B------:R-:W-:Y:S02]  /*2250*/  ISETP.GT.U32.AND P5, PT, R0, R10, PT ;  /* 0x0000000a0000720c */ /* 0x000fe40003fa4070 */
[----:B------:R0:W-:Y:S01]  /*2260*/  STL [R1+0x144], R5 ;  /* 0x0001440501007387 */ /* 0x0001e20000100800 */
[----:B------:R-:W-:-:S02]  /*2270*/  IMAD.MOV R11, RZ, RZ, -R16 ;  /* 0x000000ffff0b7224 */ /* 0x000fc400078e0a10 */
[C---:B------:R-:W-:Y:S01]  /*2280*/  IMAD R14, R0.reuse, R15, R14 ;  /* 0x0000000f000e7224 */ /* 0x040fe200078e020e */
[----:B------:R-:W-:Y:S01]  /*2290*/  STL [R1+0x148], R12 ;  /* 0x0001480c01007387 */ /* 0x000fe20000100800 */
[----:B------:R-:W-:Y:S02]  /*22a0*/  IMAD.MOV R6, RZ, RZ, -R6 ;  /* 0x000000ffff067224 */ /* 0x000fe400078e0a06 */
[C---:B------:R-:W-:Y:S01]  /*22b0*/  IMAD R4, R0.reuse, R11, R4 ;  /* 0x0000000b00047224 */ /* 0x040fe200078e0204 */
[C---:B------:R-:W-:Y:S01]  /*22c0*/  ISETP.GT.U32.AND P1, PT, R0.reuse, R14, PT ;  /* 0x0000000e0000720c */ /* 0x040fe20003f24070 */
[C---:B------:R-:W-:Y:S02]  /*22d0*/  IMAD R9, R0.reuse, R6, R9 ;  /* 0x0000000600097224 */ /* 0x040fe400078e0209 */
[----:B0-----:R-:W-:Y:S02]  /*22e0*/  IMAD.MOV.U32 R5, RZ, RZ, R7 ;  /* 0x000000ffff057224 */ /* 0x001fe400078e0007 */
[----:B------:R-:W-:Y:S01]  /*22f0*/  @!P6 IMAD.IADD R13, R13, 0x1, -R0 ;  /* 0x000000010d0de824 */ /* 0x000fe200078e0a00 */
[C---:B------:R-:W-:Y:S01]  /*2300*/  ISETP.GT.U32.AND P6, PT, R0.reuse, R9, PT ;  /* 0x000000090000720c */ /* 0x040fe20003fc4070 */
[----:B------:R-:W-:Y:S01]  /*2310*/  @!P4 IMAD.MOV R5, RZ, RZ, -R5 ;  /* 0x000000ffff05c224 */ /* 0x000fe200078e0a05 */
[----:B------:R-:W-:Y:S01]  /*2320*/  ISETP.GT.U32.AND P4, PT, R0, R4, PT ;  /* 0x000000040000720c */ /* 0x000fe20003f84070 */
[----:B------:R-:W-:-:S02]  /*2330*/  VIADD R15, R29, 0x60 ;  /* 0x000000601d0f7836 */ /* 0x000fc40000000000 */
[--C-:B------:R-:W-:Y:S01]  /*2340*/  @!P5 IMAD.IADD R10, R10, 0x1, -R0.reuse ;  /* 0x000000010a0ad824 */ /* 0x100fe200078e0a00 */
[----:B------:R-:W-:Y:S01]  /*2350*/  ISETP.GE.AND P5, PT, R3, RZ, PT ;  /* 0x000000ff0300720c */ /* 0x000fe20003fa6270 */
[----:B------:R-:W-:Y:S01]  /*2360*/  VIADD R3, R29, 0x5f ;  /* 0x0000005f1d037836 */ /* 0x000fe20000000000 */
[----:B------:R-:W-:Y:S01]  /*2370*/  IABS R6, R15 ;  /* 0x0000000f00067213 */ /* 0x000fe20000000000 */
[----:B------:R-:W-:Y:S01]  /*2380*/  @!P1 IMAD.IADD R14, R14, 0x1, -R0 ;  /* 0x000000010e0e9824 */ /* 0x000fe200078e0a00 */
[----:B------:R-:W-:Y:S01]  /*2390*/  ISETP.GE.AND P1, PT, R8, RZ, PT ;  /* 0x000000ff0800720c */ /* 0x000fe20003f26270 */
[----:B------:R0:W-:Y:S01]  /*23a0*/  STL [R1+0x15c], R5 ;  /* 0x00015c0501007387 */ /* 0x0001e20000100800 */
[----:B------:R-:W-:Y:S01]  /*23b0*/  IABS R7, R3 ;  /* 0x0000000300077213 */ /* 0x000fe20000000000 */
[----:B------:R-:W-:-:S04]  /*23c0*/  IMAD.HI.U32 R8, R2, R6, RZ ;  /* 0x0000000602087227 */ /* 0x000fc800078e00ff */
[--C-:B------:R-:W-:Y:S01]  /*23d0*/  @!P4 IMAD.IADD R4, R4, 0x1, -R0.reuse ;  /* 0x000000010404c824 */ /* 0x100fe200078e0a00 */
[C---:B------:R-:W-:Y:S01]  /*23e0*/  ISETP.GT.U32.AND P4, PT, R0.reuse, R14, PT ;  /* 0x0000000e0000720c */ /* 0x040fe20003f84070 */
[----:B------:R-:W-:Y:S02]  /*23f0*/  @!P6 IMAD.IADD R9, R9, 0x1, -R0 ;  /* 0x000000010909e824 */ /* 0x000fe400078e0a00 */
[----:B0-----:R-:W-:Y:S01]  /*2400*/  IMAD.MOV.U32 R5, RZ, RZ, R10 ;  /* 0x000000ffff057224 */ /* 0x001fe200078e000a */
[----:B------:R-:W-:Y:S01]  /*2410*/  ISETP.GT.U32.AND P6, PT, R0, R4, PT ;  /* 0x000000040000720c */ /* 0x000fe20003fc4070 */
[----:B------:R-:W-:Y:S02]  /*2420*/  IMAD.MOV R8, RZ, RZ, -R8 ;  /* 0x000000ffff087224 */ /* 0x000fe400078e0a08 */
[----:B------:R-:W-:-:S04]  /*2430*/  IMAD.HI.U32 R10, R2, R7, RZ ;  /* 0x00000007020a7227 */ /* 0x000fc800078e00ff */
[----:B------:R-:W-:Y:S02]  /*2440*/  IMAD R6, R0, R8, R6 ;  /* 0x0000000800067224 */ /* 0x000fe400078e0206 */
[----:B------:R-:W-:Y:S02]  /*2450*/  IMAD.MOV R10, RZ, RZ, -R10 ;  /* 0x000000ffff0a7224 */ /* 0x000fe400078e0a0a */
[--C-:B------:R-:W-:Y:S01]  /*2460*/  @!P4 IMAD.IADD R14, R14, 0x1, -R0.reuse ;  /* 0x000000010e0ec824 */ /* 0x100fe200078e0a00 */
[C---:B------:R-:W-:Y:S01]  /*2470*/  ISETP.GT.U32.AND P4, PT, R0.reuse, R6, PT ;  /* 0x000000060000720c */ /* 0x040fe20003f84070 */
[----:B------:R-:W-:Y:S02]  /*2480*/  IMAD R7, R0, R10, R7 ;  /* 0x0000000a00077224 */ /* 0x000fe400078e0207 */
[--C-:B------:R-:W-:Y:S02]  /*2490*/  @!P6 IMAD.IADD R4, R4, 0x1, -R0.reuse ;  /* 0x000000010404e824 */ /* 0x100fe400078e0a00 */
[C---:B------:R-:W-:Y:S01]  /*24a0*/  VIADD R11, R29.reuse, 0x5e ;  /* 0x0000005e1d0b7836 */ /* 0x040fe20000000000 */
[C---:B------:R-:W-:Y:S01]  /*24b0*/  ISETP.GT.U32.AND P6, PT, R0.reuse, R7, PT ;  /* 0x000000070000720c */ /* 0x040fe20003fc4070 */
[----:B------:R-:W-:Y:S01]  /*24c0*/  @!P0 IMAD.MOV R5, RZ, RZ, -R5 ;  /* 0x000000ffff058224 */ /* 0x000fe200078e0a05 */
[----:B------:R-:W-:Y:S01]  /*24d0*/  ISETP.GT.U32.AND P0, PT, R0, R9, PT ;  /* 0x000000090000720c */ /* 0x000fe20003f04070 */
[----:B------:R-:W-:Y:S01]  /*24e0*/  VIADD R8, R29, 0x5d ;  /* 0x0000005d1d087836 */ /* 0x000fe20000000000 */
[----:B------:R-:W-:Y:S01]  /*24f0*/  IABS R17, R11 ;  /* 0x0000000b00117213 */ /* 0x000fe20000000000 */
[----:B------:R-:W-:Y:S01]  /*2500*/  @!P3 IMAD.MOV R13, RZ, RZ, -R13 ;  /* 0x000000ffff0db224 */ /* 0x000fe200078e0a0d */
[----:B------:R0:W-:Y:S01]  /*2510*/  STL [R1+0x1ac], R5 ;  /* 0x0001ac0501007387 */ /* 0x0001e20000100800 */
[--C-:B------:R-:W-:Y:S01]  /*2520*/  @!P4 IMAD.IADD R6, R6, 0x1, -R0.reuse ;  /* 0x000000010606c824 */ /* 0x100fe200078e0a00 */
[----:B------:R-:W-:Y:S01]  /*2530*/  IABS R10, R8 ;  /* 0x00000008000a7213 */ /* 0x000fe20000000000 */
[----:B------:R-:W-:Y:S01]  /*2540*/  IMAD.HI.U32 R18, R2, R17, RZ ;  /* 0x0000001102127227 */ /* 0x000fe200078e00ff */
[----:B------:R-:W-:Y:S01]  /*2550*/  ISETP.GE.AND P4, PT, R3, RZ, PT ;  /* 0x000000ff0300720c */ /* 0x000fe20003f86270 */
[----:B------:R-:W-:Y:S02]  /*2560*/  STL [R1+0x1a8], R13 ;  /* 0x0001a80d01007387 */ /* 0x000fe40000100800 */
[----:B------:R-:W-:Y:S01]  /*2570*/  @!P6 IMAD.IADD R7, R7, 0x1, -R0 ;  /* 0x000000010707e824 */ /* 0x000fe200078e0a00 */
[----:B------:R-:W-:Y:S01]  /*2580*/  ISETP.GT.U32.AND P6, PT, R0, R6, PT ;  /* 0x000000060000720c */ /* 0x000fe20003fc4070 */
[----:B------:R-:W-:-:S02]  /*2590*/  IMAD.MOV R18, RZ, RZ, -R18 ;  /* 0x000000ffff127224 */ /* 0x000fc400078e0a12 */
[----:B0-----:R-:W-:Y:S02]  /*25a0*/  IMAD.MOV.U32 R5, RZ, RZ, R14 ;  /* 0x000000ffff057224 */ /* 0x001fe400078e000e */
[----:B------:R-:W-:-:S04]  /*25b0*/  IMAD.HI.U32 R16, R2, R10, RZ ;  /* 0x0000000a02107227 */ /* 0x000fc800078e00ff */
[----:B------:R-:W-:Y:S01]  /*25c0*/  @!P2 IMAD.MOV R5, RZ, RZ, -R5 ;  /* 0x000000ffff05a224 */ /* 0x000fe200078e0a05 */
[C---:B------:R-:W-:Y:S01]  /*25d0*/  ISETP.GT.U32.AND P2, PT, R0.reuse, R7, PT ;  /* 0x000000070000720c */ /* 0x040fe20003f44070 */
[----:B------:R-:W-:Y:S01]  /*25e0*/  @!P0 IMAD.IADD R9, R9, 0x1, -R0 ;  /* 0x0000000109098824 */ /* 0x000fe200078e0a00 */
[----:B------:R-:W-:Y:S01]  /*25f0*/  ISETP.GE.AND P0, PT, R15, RZ, PT ;  /* 0x000000ff0f00720c */ /* 0x000fe20003f06270 */
[C---:B------:R-:W-:Y:S01]  /*2600*/  IMAD R3, R0.reuse, R18, R17 ;  /* 0x0000001200037224 */ /* 0x040fe200078e0211 */
[----:B------:R0:W-:Y:S01]  /*2610*/  STL [R1+0x1a4], R5 ;  /* 0x0001a40501007387 */ /* 0x0001e20000100800 */
[----:B------:R-:W-:Y:S02]  /*2620*/  IMAD.MOV R16, RZ, RZ, -R16 ;  /* 0x000000ffff107224 */ /* 0x000fe400078e0a10 */
[----:B------:R-:W-:Y:S01]  /*2630*/  VIADD R12, R29, 0x5c ;  /* 0x0000005c1d0c7836 */ /* 0x000fe20000000000 */
[C---:B------:R-:W-:Y:S01]  /*2640*/  ISETP.GT.U32.AND P3, PT, R0.reuse, R3, PT ;  /* 0x000000030000720c */ /* 0x040fe20003f64070 */
[----:B------:R-:W-:-:S02]  /*2650*/  IMAD R10, R0, R16, R10 ;  /* 0x00000010000a7224 */ /* 0x000fc400078e020a */
[----:B------:R-:W-:Y:S01]  /*2660*/  @!P5 IMAD.MOV R4, RZ, RZ, -R4 ;  /* 0x000000ffff04d224 */ /* 0x000fe200078e0a04 */
[----:B------:R-:W-:Y:S01]  /*2670*/  IABS R15, R12 ;  /* 0x0000000c000f7213 */ /* 0x000fe20000000000 */
[--C-:B------:R-:W-:Y:S01]  /*2680*/  @!P6 IMAD.IADD R6, R6, 0x1, -R0.reuse ;  /* 0x000000010606e824 */ /* 0x100fe200078e0a00 */
[----:B------:R-:W-:Y:S01]  /*2690*/  ISETP.GT.U32.AND P6, PT, R0, R10, PT ;  /* 0x0000000a0000720c */ /* 0x000fe20003fc4070 */
[----:B0-----:R-:W-:Y:S01]  /*26a0*/  IMAD.MOV.U32 R5, RZ, RZ, R9 ;  /* 0x000000ffff057224 */ /* 0x001fe200078e0009 */
[----:B------:R0:W-:Y:S01]  /*26b0*/  STL [R1+0x1a0], R4 ;  /* 0x0001a00401007387 */ /* 0x0001e20000100800 */
[--C-:B------:R-:W-:Y:S01]  /*26c0*/  @!P2 IMAD.IADD R7, R7, 0x1, -R0.reuse ;  /* 0x000000010707a824 */ /* 0x100fe200078e0a00 */
[----:B------:R-:W-:Y:S01]  /*26d0*/  ISETP.GE.AND P5, PT, R11, RZ, PT ;  /* 0x000000ff0b00720c */ /* 0x000fe20003fa6270 */
[----:B------:R-:W-:Y:S01]  /*26e0*/  @!P1 IMAD.MOV R5, RZ, RZ, -R5 ;  /* 0x000000ffff059224 */ /* 0x000fe200078e0a05 */
[----:B------:R-:W-:Y:S01]  /*26f0*/  ISETP.GE.AND P1, PT, R8, RZ, PT ;  /* 0x000000ff0800720c */ /* 0x000fe20003f26270 */
[----:B------:R-:W-:Y:S01]  /*2700*/  VIADD R8, R29, 0x5b ;  /* 0x0000005b1d087836 */ /* 0x000fe20000000000 */
[----:B------:R-:W-:Y:S01]  /*2710*/  ISETP.GE.AND P2, PT, R12, RZ, PT ;  /* 0x000000ff0c00720c */ /* 0x000fe20003f46270 */
[----:B------:R-:W-:Y:S01]  /*2720*/  @!P3 IMAD.IADD R3, R3, 0x1, -R0 ;  /* 0x000000010303b824 */ /* 0x000fe200078e0a00 */
[----:B------:R1:W-:Y:S01]  /*2730*/  STL [R1+0x19c], R5 ;  /* 0x00019c0501007387 */ /* 0x0003e20000100800 */
[----:B------:R-:W-:Y:S01]  /*2740*/  VIADD R9, R29, 0x5a ;  /* 0x0000005a1d097836 */ /* 0x000fe20000000000 */
[----:B------:R-:W-:Y:S01]  /*2750*/  IABS R17, R8 ;  /* 0x0000000800117213 */ /* 0x000fe20000000000 */
[----:B0-----:R-:W-:Y:S01]  /*2760*/  IMAD.HI.U32 R4, R2, R15, RZ ;  /* 0x0000000f02047227 */ /* 0x001fe200078e00ff */
[----:B------:R-:W-:-:S02]  /*2770*/  ISETP.GE.AND P3, PT, R8, RZ, PT ;  /* 0x000000ff0800720c */ /* 0x000fc40003f66270 */
[----:B------:R-:W-:Y:S01]  /*2780*/  IABS R13, R9 ;  /* 0x00000009000d7213 */ /* 0x000fe20000000000 */
[----:B------:R-:W-:Y:S02]  /*2790*/  IMAD.MOV R4, RZ, RZ, -R4 ;  /* 0x000000ffff047224 */ /* 0x000fe400078e0a04 */
[----:B------:R-:W-:Y:S01]  /*27a0*/  @!P6 IMAD.IADD R10, R10, 0x1, -R0 ;  /* 0x000000010a0ae824 */ /* 0x000fe200078e0a00 */
[C---:B------:R-:W-:Y:S01]  /*27b0*/  ISETP.GT.U32.AND P6, PT, R0.reuse, R3, PT ;  /* 0x000000030000720c */ /* 0x040fe20003fc4070 */
[----:B-1----:R-:W-:Y:S02]  /*27c0*/  IMAD.MOV.U32 R5, RZ, RZ, R6 ;  /* 0x000000ffff057224 */ /* 0x002fe400078e0006 */
[C---:B------:R-:W-:Y:S02]  /*27d0*/  IMAD R18, R0.reuse, R4, R15 ;  /* 0x0000000400127224 */ /* 0x040fe400078e020f */
[----:B------:R-:W-:Y:S01]  /*27e0*/  @!P0 IMAD.MOV R5, RZ, RZ, -R5 ;  /* 0x000000ffff058224 */ /* 0x000fe200078e0a05 */
[----:B------:R-:W-:Y:S01]  /*27f0*/  ISETP.GT.U32.AND P0, PT, R0, R10, PT ;  /* 0x0000000a0000720c */ /* 0x000fe20003f04070 */
[----:B------:R-:W-:-:S03]  /*2800*/  IMAD.HI.U32 R6, R2, R17, RZ ;  /* 0x0000001102067227 */ /* 0x000fc600078e00ff */
[----:B------:R0:W-:Y:S01]  /*2810*/  STL [R1+0x198], R5 ;  /* 0x0001980501007387 */ /* 0x0001e20000100800 */
[----:B------:R-:W-:Y:S02]  /*2820*/  IMAD.MOV R6, RZ, RZ, -R6 ;  /* 0x000000ffff067224 */ /* 0x000fe400078e0a06 */
[----:B------:R-:W-:Y:S02]  /*2830*/  VIADD R8, R29, 0x59 ;  /* 0x000000591d087836 */ /* 0x000fe40000000000 */
[----:B------:R-:W-:Y:S02]  /*2840*/  IMAD R17, R0, R6, R17 ;  /* 0x0000000600117224 */ /* 0x000fe400078e0211 */
[----:B------:R-:W-:Y:S01]  /*2850*/  @!P6 IMAD.IADD R3, R3, 0x1, -R0 ;  /* 0x000000010303e824 */ /* 0x000fe200078e0a00 */
[----:B------:R-:W-:Y:S01]  /*2860*/  IABS R16, R8 ;  /* 0x0000000800107213 */ /* 0x000fe20000000000 */
[----:B------:R-:W-:Y:S01]  /*2870*/  IMAD.HI.U32 R6, R2, R13, RZ ;  /* 0x0000000d02067227 */ /* 0x000fe200078e00ff */
[----:B------:R-:W-:-:S03]  /*2880*/  ISETP.GT.U32.AND P6, PT, R0, R17, PT ;  /* 0x000000110000720c */ /* 0x000fc60003fc4070 */
[----:B0-----:R-:W-:Y:S02]  /*2890*/  IMAD.MOV.U32 R5, RZ, RZ, R7 ;  /* 0x000000ffff057224 */ /* 0x001fe400078e0007 */
[----:B------:R-:W-:Y:S01]  /*28a0*/  @!P0 IMAD.IADD R10, R10, 0x1, -R0 ;  /* 0x000000010a0a8824 */ /* 0x000fe200078e0a00 */
[----:B------:R-:W-:Y:S01]  /*28b0*/  ISETP.GE.AND P0, PT, R9, RZ, PT ;  /* 0x000000ff0900720c */ /* 0x000fe20003f06270 */
[----:B------:R-:W-:Y:S01]  /*28c0*/  @!P4 IMAD.MOV R5, RZ, RZ, -R5 ;  /* 0x000000ffff05c224 */ /* 0x000fe200078e0a05 */
[----:B------:R-:W-:Y:S01]  /*28d0*/  ISETP.GT.U32.AND P4, PT, R0, R18, PT ;  /* 0x000000120000720c */ /* 0x000fe20003f84070 */
[----:B------:R-:W-:-:S03]  /*28e0*/  IMAD.HI.U32 R7, R2, R16, RZ ;  /* 0x0000001002077227 */ /* 0x000fc600078e00ff */
[----:B------:R0:W-:Y:S01]  /*28f0*/  STL [R1+0x194], R5 ;  /* 0x0001940501007387 */ /* 0x0001e20000100800 */
[----:B------:R-:W-:Y:S02]  /*2900*/  IMAD.MOV R9, RZ, RZ, -R6 ;  /* 0x000000ffff097224 */ /* 0x000fe400078e0a06 */
[----:B------:R-:W-:Y:S02]  /*2910*/  VIADD R4, R29, 0x58 ;  /* 0x000000581d047836 */ /* 0x000fe40000000000 */
[----:B------:R-:W-:Y:S02]  /*2920*/  IMAD.MOV R7, RZ, RZ, -R7 ;  /* 0x000000ffff077224 */ /* 0x000fe400078e0a07 */
[----:B------:R-:W-:Y:S01]  /*2930*/  IMAD R13, R0, R9, R13 ;  /* 0x00000009000d7224 */ /* 0x000fe200078e020d */
[----:B------:R-:W-:Y:S01]  /*2940*/  IABS R15, R4 ;  /* 0x00000004000f7213 */ /* 0x000fe20000000000 */
[----:B------:R-:W-:Y:S01]  /*2950*/  @!P4 IMAD.IADD R18, R18, 0x1, -R0 ;  /* 0x000000011212c824 */ /* 0x000fe200078e0a00 */
[----:B------:R-:W-:Y:S01]  /*2960*/  ISETP.GE.AND P4, PT, R8, RZ, PT ;  /* 0x000000ff0800720c */ /* 0x000fe20003f86270 */
[----:B0-----:R-:W-:-:S02]  /*2970*/  IMAD.MOV.U32 R5, RZ, RZ, R3 ;  /* 0x000000ffff057224 */ /* 0x001fc400078e0003 */
[----:B------:R-:W-:Y:S02]  /*2980*/  @!P6 IMAD.IADD R17, R17, 0x1, -R0 ;  /* 0x000000011111e824 */ /* 0x000fe400078e0a00 */
[----:B------:R-:W-:Y:S01]  /*2990*/  @!P5 IMAD.MOV R5, RZ, RZ, -R5 ;  /* 0x000000ffff05d224 */ /* 0x000fe200078e0a05 */
[C---:B------:R-:W-:Y:S01]  /*29a0*/  ISETP.GT.U32.AND P5, PT, R0.reuse, R18, PT ;  /* 0x000000120000720c */ /* 0x040fe20003fa4070 */
[C---:B------:R-:W-:Y:S01]  /*29b0*/  IMAD R16, R0.reuse, R7, R16 ;  /* 0x0000000700107224 */ /* 0x040fe200078e0210 */
[----:B------:R-:W-:Y:S01]  /*29c0*/  ISETP.GT.U32.AND P6, PT, R0, R17, PT ;  /* 0x000000110000720c */ /* 0x000fe20003fc4070 */
[----:B------:R-:W-:Y:S01]  /*29d0*/  IMAD.HI.U32 R6, R2, R15, RZ ;  /* 0x0000000f02067227 */ /* 0x000fe200078e00ff */
[----:B------:R0:W-:Y:S03]  /*29e0*/  STL [R1+0x190], R5 ;  /* 0x0001900501007387 */ /* 0x0001e60000100800 */
[----:B------:R-:W-:-:S02]  /*29f0*/  IMAD.MOV R6, RZ, RZ, -R6 ;  /* 0x000000ffff067224 */ /* 0x000fc400078e0a06 */
[----:B------:R-:W-:Y:S02]  /*2a00*/  VIADD R9, R29, 0x57 ;  /* 0x000000571d097836 */ /* 0x000fe40000000000 */
[----:B------:R-:W-:Y:S02]  /*2a10*/  IMAD R15, R0, R6, R15 ;  /* 0x00000006000f7224 */ /* 0x000fe400078e020f */
[----:B------:R-:W-:Y:S01]  /*2a20*/  @!P5 IMAD.IADD R18, R18, 0x1, -R0 ;  /* 0x000000011212d824 */ /* 0x000fe200078e0a00 */
[C---:B------:R-:W-:Y:S01]  /*2a30*/  ISETP.GT.U32.AND P5, PT, R0.reuse, R16, PT ;  /* 0x000000100000720c */ /* 0x040fe20003fa4070 */
[----:B0-----:R-:W-:Y:S01]  /*2a40*/  IMAD.MOV.U32 R5, RZ, RZ, R10 ;  /* 0x000000ffff057224 */ /* 0x001fe200078e000a */
[----:B------:R-:W-:Y:S01]  /*2a50*/  IABS R11, R9 ;  /* 0x00000009000b7213 */ /* 0x000fe20000000000 */
[----:B------:R-:W-:Y:S01]  /*2a60*/  @!P6 IMAD.IADD R17, R17, 0x1, -R0 ;  /* 0x000000011111e824 */ /* 0x000fe200078e0a00 */
[C---:B------:R-:W-:Y:S01]  /*2a70*/  ISETP.GT.U32.AND P6, PT, R0.reuse, R15, PT ;  /* 0x0000000f0000720c */ /* 0x040fe20003fc4070 */
[----:B------:R-:W-:Y:S01]  /*2a80*/  @!P1 IMAD.MOV R5, RZ, RZ, -R5 ;  /* 0x000000ffff059224 */ /* 0x000fe200078e0a05 */
[----:B------:R-:W-:Y:S01]  /*2a90*/  ISETP.GT.U32.AND P1, PT, R0, R13, PT ;  /* 0x0000000d0000720c */ /* 0x000fe20003f24070 */
[----:B------:R-:W-:-:S03]  /*2aa0*/  IMAD.HI.U32 R14, R2, R11, RZ ;  /* 0x0000000b020e7227 */ /* 0x000fc600078e00ff */
[----:B------:R0:W-:Y:S01]  /*2ab0*/  STL [R1+0x18c], R5 ;  /* 0x00018c0501007387 */ /* 0x0001e20000100800 */
[----:B------:R-:W-:Y:S02]  /*2ac0*/  VIADD R3, R29, 0x56 ;  /* 0x000000561d037836 */ /* 0x000fe40000000000 */
[----:B------:R-:W-:Y:S02]  /*2ad0*/  @!P5 IMAD.IADD R16, R16, 0x1, -R0 ;  /* 0x000000011010d824 */ /* 0x000fe400078e0a00 */
[----:B------:R-:W-:Y:S01]  /*2ae0*/  IMAD.MOV R14, RZ, RZ, -R14 ;  /* 0x000000ffff0e7224 */ /* 0x000fe200078e0a0e */
[----:B------:R-:W-:Y:S01]  /*2af0*/  IABS R8, R3 ;  /* 0x0000000300087213 */ /* 0x000fe20000000000 */
[--C-:B------:R-:W-:Y:S01]  /*2b00*/  @!P6 IMAD.IADD R15, R15, 0x1, -R0.reuse ;  /* 0x000000010f0fe824 */ /* 0x100fe200078e0a00 */
[----:B------:R-:W-:Y:S01]  /*2b10*/  ISETP.GT.U32.AND P6, PT, R0, R16, PT ;  /* 0x000000100000720c */ /* 0x000fe20003fc4070 */
[----:B------:R-:W-:Y:S01]  /*2b20*/  @!P1 IMAD.IADD R13, R13, 0x1, -R0 ;  /* 0x000000010d0d9824 */ /* 0x000fe200078e0a00 */
[----:B------:R-:W-:Y:S01]  /*2b30*/  ISETP.GE.AND P1, PT, R4, RZ, PT ;  /* 0x000000ff0400720c */ /* 0x000fe20003f26270 */
[----:B------:R-:W-:-:S02]  /*2b40*/  IMAD R11, R0, R14, R11 ;  /* 0x0000000e000b7224 */ /* 0x000fc400078e020b */
[----:B------:R-:W-:Y:S01]  /*2b50*/  VIADD R12, R29, 0x54 ;  /* 0x000000541d0c7836 */ /* 0x000fe20000000000 */
[----:B------:R-:W-:Y:S01]  /*2b60*/  ISETP.GT.U32.AND P5, PT, R0, R13, PT ;  /* 0x0000000d0000720c */ /* 0x000fe20003fa4070 */
[----:B------:R-:W-:-:S03]  /*2b70*/  IMAD.HI.U32 R4, R2, R8, RZ ;  /* 0x0000000802047227 */ /* 0x000fc600078e00ff */
[----:B------:R-:W-:Y:S01]  /*2b80*/  IABS R6, R12 ;  /* 0x0000000c00067213 */ /* 0x000fe20000000000 */
[----:B------:R-:W-:Y:S02]  /*2b90*/  IMAD.MOV.U32 R19, RZ, RZ, R18 ;  /* 0x000000ffff137224 */ /* 0x000fe400078e0012 */
[----:B------:R-:W-:Y:S02]  /*2ba0*/  IMAD.MOV R4, RZ, RZ, -R4 ;  /* 0x000000ffff047224 */ /* 0x000fe400078e0a04 */
[----:B0-----:R-:W-:Y:S02]  /*2bb0*/  IMAD.MOV.U32 R5, RZ, RZ, R17 ;  /* 0x000000ffff057224 */ /* 0x001fe400078e0011 */
[----:B------:R-:W-:Y:S01]  /*2bc0*/  @!P2 IMAD.MOV R19, RZ, RZ, -R19 ;  /* 0x000000ffff13a224 */ /* 0x000fe200078e0a13 */
[C---:B------:R-:W-:Y:S01]  /*2bd0*/  ISETP.GT.U32.AND P2, PT, R0.reuse, R15, PT ;  /* 0x0000000f0000720c */ /* 0x040fe20003f44070 */
[----:B------:R-:W-:Y:S01]  /*2be0*/  @!P5 IMAD.IADD R13, R13, 0x1, -R0 ;  /* 0x000000010d0dd824 */ /* 0x000fe200078e0a00 */
[C---:B------:R-:W-:Y:S01]  /*2bf0*/  ISETP.GT.U32.AND P5, PT, R0.reuse, R11, PT ;  /* 0x0000000b0000720c */ /* 0x040fe20003fa4070 */
[----:B------:R-:W-:Y:S01]  /*2c00*/  @!P3 IMAD.MOV R5, RZ, RZ, -R5 ;  /* 0x000000ffff05b224 */ /* 0x000fe200078e0a05 */
[----:B------:R-:W-:Y:S01]  /*2c10*/  ISETP.GE.AND P3, PT, R9, RZ, PT ;  /* 0x000000ff0900720c */ /* 0x000fe20003f66270 */
[----:B------:R-:W-:Y:S01]  /*2c20*/  IMAD R8, R0, R4, R8 ;  /* 0x0000000400087224 */ /* 0x000fe200078e0208 */
[----:B------:R-:W-:Y:S01]  /*2c30*/  STL [R1+0x188], R19 ;  /* 0x0001881301007387 */ /* 0x000fe20000100800 */
[----:B------:R-:W-:-:S03]  /*2c40*/  IMAD.HI.U32 R9, R2, R6, RZ ;  /* 0x0000000602097227 */ /* 0x000fc600078e00ff */
[----:B------:R0:W-:Y:S01]  /*2c50*/  STL [R1+0x184], R5 ;  /* 0x0001840501007387 */ /* 0x0001e20000100800 */
[--C-:B------:R-:W-:Y:S01]  /*2c60*/  @!P6 IMAD.IADD R16, R16, 0x1, -R0.reuse ;  /* 0x000000011010e824 */ /* 0x100fe200078e0a00 */
[C---:B------:R-:W-:Y:S01]  /*2c70*/  ISETP.GT.U32.AND P6, PT, R0.reuse, R8, PT ;  /* 0x000000080000720c */ /* 0x040fe20003fc4070 */
[----:B------:R-:W-:Y:S02]  /*2c80*/  VIADD R10, R29, 0x55 ;  /* 0x000000551d0a7836 */ /* 0x000fe40000000000 */
[----:B------:R-:W-:Y:S02]  /*2c90*/  IMAD.MOV R9, RZ, RZ, -R9 ;  /* 0x000000ffff097224 */ /* 0x000fe400078e0a09 */
[----:B------:R-:W-:Y:S01]  /*2ca0*/  @!P5 IMAD.IADD R11, R11, 0x1, -R0 ;  /* 0x000000010b0bd824 */ /* 0x000fe200078e0a00 */
[----:B------:R-:W-:Y:S01]  /*2cb0*/  IABS R7, R10 ;  /* 0x0000000a00077213 */ /* 0x000fe20000000000 */
[----:B------:R-:W-:Y:S02]  /*2cc0*/  IMAD R6, R0, R9, R6 ;  /* 0x0000000900067224 */ /* 0x000fe400078e0206 */
[----:B0-----:R-:W-:-:S02]  /*2cd0*/  IMAD.MOV.U32 R5, RZ, RZ, R13 ;  /* 0x000000ffff057224 */ /* 0x001fc400078e000d */
[----:B------:R-:W-:Y:S02]  /*2ce0*/  VIADD R4, R29, 0x53 ;  /* 0x000000531d047836 */ /* 0x000fe40000000000 */
[----:B------:R-:W-:Y:S01]  /*2cf0*/  @!P0 IMAD.MOV R5, RZ, RZ, -R5 ;  /* 0x000000ffff058224 */ /* 0x000fe200078e0a05 */
[C---:B------:R-:W-:Y:S01]  /*2d00*/  ISETP.GT.U32.AND P0, PT, R0.reuse, R11, PT ;  /* 0x0000000b0000720c */ /* 0x040fe20003f04070 */
[----:B------:R-:W-:Y:S01]  /*2d10*/  @!P2 IMAD.IADD R15, R15, 0x1, -R0 ;  /* 0x000000010f0fa824 */ /* 0x000fe200078e0a00 */
[----:B------:R-:W-:Y:S01]  /*2d20*/  ISETP.GE.AND P2, PT, R3, RZ, PT ;  /* 0x000000ff0300720c */ /* 0x000fe20003f46270 */
[----:B------:R-:W-:Y:S01]  /*2d30*/  @!P4 IMAD.MOV R16, RZ, RZ, -R16 ;  /* 0x000000ffff10c224 */ /* 0x000fe200078e0a10 */
[----:B------:R-:W-:Y:S01]  /*2d40*/  ISETP.GT.U32.AND P4, PT, R0, R6, PT ;  /* 0x000000060000720c */ /* 0x000fe20003f84070 */
[----:B------:R-:W-:Y:S01]  /*2d50*/  IMAD.HI.U32 R14, R2, R7, RZ ;  /* 0x00000007020e7227 */ /* 0x000fe200078e00ff */
[----:B------:R0:W-:Y:S01]  /*2d60*/  STL [R1+0x180], R5 ;  /* 0x0001800501007387 */ /* 0x0001e20000100800 */
[----:B------:R-:W-:-:S02]  /*2d70*/  IABS R3, R4 ;  /* 0x0000000400037213 */ /* 0x000fc40000000000 */
[----:B------:R-:W-:Y:S01]  /*2d80*/  @!P6 IMAD.IADD R8, R8, 0x1, -R0 ;  /* 0x000000010808e824 */ /* 0x000fe200078e0a00 */
[----:B------:R-:W-:Y:S01]  /*2d90*/  STL [R1+0x17c], R16 ;  /* 0x00017c1001007387 */ /* 0x000fe20000100800 */
[----:B------:R-:W-:Y:S02]  /*2da0*/  IMAD.MOV R14, RZ, RZ, -R14 ;  /* 0x000000ffff0e7224 */ /* 0x000fe400078e0a0e */
[----:B------:R-:W-:Y:S01]  /*2db0*/  VIADD R9, R29, 0x52 ;  /* 0x000000521d097836 */ /* 0x000fe20000000000 */
[C---:B------:R-:W-:Y:S01]  /*2dc0*/  ISETP.GT.U32.AND P6, PT, R0.reuse, R8, PT ;  /* 0x000000080000720c */ /* 0x040fe20003fc4070 */
[----:B------:R-:W-:Y:S02]  /*2dd0*/  IMAD R7, R0, R14, R7 ;  /* 0x0000000e00077224 */ /* 0x000fe400078e0207 */
[----:B0-----:R-:W-:Y:S01]  /*2de0*/  IMAD.MOV.U32 R5, RZ, RZ, R15 ;  /* 0x000000ffff057224 */ /* 0x001fe200078e000f */
[----:B------:R-:W-:Y:S01]  /*2df0*/  IABS R14, R9 ;  /* 0x00000009000e7213 */ /* 0x000fe20000000000 */
[----:B------:R-:W-:Y:S01]  /*2e00*/  IMAD.HI.U32 R13, R2, R3, RZ ;  /* 0x00000003020d7227 */ /* 0x000fe200078e00ff */
[----:B------:R-:W-:-:S03]  /*2e10*/  ISETP.GT.U32.AND P5, PT, R0, R7, PT ;  /* 0x000000070000720c */ /* 0x000fc60003fa4070 */
[----:B------:R-:W-:Y:S01]  /*2e20*/  @!P1 IMAD.MOV R5, RZ, RZ, -R5 ;  /* 0x000000ffff059224 */ /* 0x000fe200078e0a05 */
[----:B------:R-:W-:Y:S01]  /*2e30*/  ISETP.GE.AND P1, PT, R10, RZ, PT ;  /* 0x000000ff0a00720c */ /* 0x000fe20003f26270 */
[--C-:B------:R-:W-:Y:S01]  /*2e40*/  @!P0 IMAD.IADD R11, R11, 0x1, -R0.reuse ;  /* 0x000000010b0b8824 */ /* 0x100fe200078e0a00 */
[----:B------:R-:W-:Y:S01]  /*2e50*/  ISETP.GE.AND P0, PT, R12, RZ, PT ;  /* 0x000000ff0c00720c */ /* 0x000fe20003f06270 */
[----:B------:R-:W-:Y:S01]  /*2e60*/  IMAD.MOV R13, RZ, RZ, -R13 ;  /* 0x000000ffff0d7224 */ /* 0x000fe200078e0a0d */
[----:B------:R0:W-:Y:S01]  /*2e70*/  STL [R1+0x178], R5 ;  /* 0x0001780501007387 */ /* 0x0001e20000100800 */
[----:B------:R-:W-:Y:S01]  /*2e80*/  @!P4 IMAD.IADD R6, R6, 0x1, -R0 ;  /* 0x000000010606c824 */ /* 0x000fe200078e0a00 */
[----:B------:R-:W-:Y:S01]  /*2e90*/  ISETP.GE.AND P4, PT, R4, RZ, PT ;  /* 0x000000ff0400720c */ /* 0x000fe20003f86270 */
[----:B------:R-:W-:Y:S02]  /*2ea0*/  IMAD.MOV.U32 R10, RZ, RZ, R14 ;  /* 0x000000ffff0a7224 */ /* 0x000fe400078e000e */
[----:B------:R-:W-:-:S02]  /*2eb0*/  IMAD R3, R0, R13, R3 ;  /* 0x0000000d00037224 */ /* 0x000fc400078e0203 */
[----:B------:R-:W-:-:S04]  /*2ec0*/  IMAD.HI.U32 R12, R2, R10, RZ ;  /* 0x0000000a020c7227 */ /* 0x000fc800078e00ff */
[----:B0-----:R-:W-:Y:S02]  /*2ed0*/  IMAD.MOV.U32 R5, RZ, RZ, R11 ;  /* 0x000000ffff057224 */ /* 0x001fe400078e000b */
[----:B------:R-:W-:Y:S01]  /*2ee0*/  @!P6 IMAD.IADD R8, R8, 0x1, -R0 ;  /* 0x000000010808e824 */ /* 0x000fe200078e0a00 */
[C---:B------:R-:W-:Y:S01]  /*2ef0*/  ISETP.GT.U32.AND P6, PT, R0.reuse, R3, PT ;  /* 0x000000030000720c */ /* 0x040fe20003fc4070 */
[----:B------:R-:W-:Y:S01]  /*2f00*/  @!P3 IMAD.MOV R5, RZ, RZ, -R5 ;  /* 0x000000ffff05b224 */ /* 0x000fe200078e0a05 */
[C---:B------:R-:W-:Y:S01]  /*2f10*/  ISETP.GT.U32.AND P3, PT, R0.reuse, R6, PT ;  /* 0x000000060000720c */ /* 0x040fe20003f64070 */
[----:B------:R-:W-:Y:S02]  /*2f20*/  IMAD.MOV R12, RZ, RZ, -R12 ;  /* 0x000000ffff0c7224 */ /* 0x000fe400078e0a0c */
[----:B------:R-:W-:Y:S01]  /*2f30*/  @!P5 IMAD.IADD R7, R7, 0x1, -R0 ;  /* 0x000000010707d824 */ /* 0x000fe200078e0a00 */
[----:B------:R0:W-:Y:S01]  /*2f40*/  STL [R1+0x174], R5 ;  /* 0x0001740501007387 */ /* 0x0001e20000100800 */
[----:B------:R-:W-:-:S02]  /*2f50*/  IMAD R4, R0, R12, R10 ;  /* 0x0000000c00047224 */ /* 0x000fc400078e020a */
[C---:B------:R-:W-:Y:S01]  /*2f60*/  VIADD R18, R29.reuse, 0x51 ;  /* 0x000000511d127836 */ /* 0x040fe20000000000 */
[----:B------:R-:W-:Y:S01]  /*2f70*/  ISETP.GT.U32.AND P5, PT, R0, R7, PT ;  /* 0x000000070000720c */ /* 0x000fe20003fa4070 */
[----:B------:R-:W-:Y:S02]  /*2f80*/  VIADD R11, R29, 0x50 ;  /* 0x000000501d0b7836 */ /* 0x000fe40000000000 */
[--C-:B------:R-:W-:Y:S02]  /*2f90*/  @!P6 IMAD.IADD R3, R3, 0x1, -R0.reuse ;  /* 0x000000010303e824 */ /* 0x100fe400078e0a00 */
[----:B------:R-:W-:Y:S01]  /*2fa0*/  @!P3 IMAD.IADD R6, R6, 0x1, -R0 ;  /* 0x000000010606b824 */ /* 0x000fe200078e0a00 */
[C---:B------:R-:W-:Y:S01]  /*2fb0*/  ISETP.GT.U32.AND P3, PT, R0.reuse, R4, PT ;  /* 0x000000040000720c */ /* 0x040fe20003f64070 */
[----:B0-----:R-:W-:Y:S01]  /*2fc0*/  IMAD.MOV.U32 R5, RZ, RZ, R8 ;  /* 0x000000ffff057224 */ /* 0x001fe200078e0008 */
[----:B------:R-:W-:Y:S01]  /*2fd0*/  ISETP.GT.U32.AND P6, PT, R0, R3, PT ;  /* 0x000000030000720c */ /* 0x000fe20003fc4070 */
[----:B------:R-:W-:-:S02]  /*2fe0*/  VIADD R8, R29, 0x4e ;  /* 0x0000004e1d087836 */ /* 0x000fc40000000000 */
[----:B------:R-:W-:Y:S01]  /*2ff0*/  @!P2 IMAD.MOV R5, RZ, RZ, -R5 ;  /* 0x000000ffff05a224 */ /* 0x000fe200078e0a05 */
[----:B------:R-:W-:Y:S01]  /*3000*/  ISETP.GE.AND P2, PT, R18, RZ, PT ;  /* 0x000000ff1200720c */ /* 0x000fe20003f46270 */
[--C-:B------:R-:W-:Y:S01]  /*3010*/  @!P5 IMAD.IADD R7, R7, 0x1, -R0.reuse ;  /* 0x000000010707d824 */ /* 0x100fe200078e0a00 */
[----:B------:R-:W-:Y:S01]  /*3020*/  IABS R18, R18 ;  /* 0x0000001200127213 */ /* 0x000fe20000000000 */
[----:B------:R-:W-:Y:S01]  /*3030*/  VIADD R17, R29, 0x4d ;  /* 0x0000004d1d117836 */ /* 0x000fe20000000000 */
[----:B------:R0:W-:Y:S01]  /*3040*/  STL [R1+0x170], R5 ;  /* 0x0001700501007387 */ /* 0x0001e20000100800 */
[----:B------:R-:W-:Y:S01]  /*3050*/  ISETP.GE.AND P5, PT, R9, RZ, PT ;  /* 0x000000ff0900720c */ /* 0x000fe20003fa6270 */
[----:B------:R-:W-:Y:S02]  /*3060*/  VIADD R9, R29, 0x4f ;  /* 0x0000004f1d097836 */ /* 0x000fe40000000000 */
[----:B------:R-:W-:Y:S02]  /*3070*/  @!P3 IMAD.IADD R4, R4, 0x1, -R0 ;  /* 0x000000010404b824 */ /* 0x000fe400078e0a00 */
[----:B------:R-:W-:Y:S01]  /*3080*/  @!P1 IMAD.MOV R7, RZ, RZ, -R7 ;  /* 0x000000ffff079224 */ /* 0x000fe200078e0a07 */
[----:B------:R-:W-:Y:S01]  /*3090*/  ISETP.GE.AND P1, PT, R11, RZ, PT ;  /* 0x000000ff0b00720c */ /* 0x000fe20003f26270 */
[----:B------:R-:W-:Y:S01]  /*30a0*/  IMAD.HI.U32 R10, R2, R18, RZ ;  /* 0x00000012020a7227 */ /* 0x000fe200078e00ff */
[----:B------:R-:W-:-:S02]  /*30b0*/  ISETP.GT.U32.AND P3, PT, R0, R4, PT ;  /* 0x000000040000720c */ /* 0x000fc40003f64070 */
[----:B------:R-:W-:Y:S01]  /*30c0*/  IABS R11, R11 ;  /* 0x0000000b000b7213 */ /* 0x000fe20000000000 */
[----:B0-----:R-:W-:Y:S01]  /*30d0*/  IMAD.MOV.U32 R5, RZ, RZ, R6 ;  /* 0x000000ffff057224 */ /* 0x001fe200078e0006 */
[----:B------:R0:W-:Y:S01]  /*30e0*/  STL [R1+0x16c], R7 ;  /* 0x00016c0701007387 */ /* 0x0001e20000100800 */
[----:B------:R-:W-:Y:S01]  /*30f0*/  @!P6 IMAD.IADD R3, R3, 0x1, -R0 ;  /* 0x000000010303e824 */ /* 0x000fe200078e0a00 */
[----:B------:R-:W-:Y:S01]  /*3100*/  ISETP.GE.AND P6, PT, R8, RZ, PT ;  /* 0x000000ff0800720c */ /* 0x000fe20003fc6270 */
[----:B------:R-:W-:Y:S01]  /*3110*/  @!P0 IMAD.MOV R5, RZ, RZ, -R5 ;  /* 0x000000ffff058224 */ /* 0x000fe200078e0a05 */
[----:B------:R-:W-:Y:S01]  /*3120*/  ISETP.GE.AND P0, PT, R9, RZ, PT ;  /* 0x000000ff0900720c */ /* 0x000fe20003f06270 */
[----:B------:R-:W-:Y:S01]  /*3130*/  IMAD.MOV R10, RZ, RZ, -R10 ;  /* 0x000000ffff0a7224 */ /* 0x000fe200078e0a0a */
[----:B------:R-:W-:Y:S01]  /*3140*/  IABS R9, R9 ;  /* 0x0000000900097213 */ /* 0x000fe20000000000 */
[----:B------:R-:W-:Y:S01]  /*3150*/  VIADD R14, R29, 0x4c ;  /* 0x0000004c1d0e7836 */ /* 0x000fe20000000000 */
[----:B------:R1:W-:Y:S01]  /*3160*/  STL [R1+0x168], R5 ;  /* 0x0001680501007387 */ /* 0x0003e20000100800 */
[----:B------:R-:W-:Y:S01]  /*3170*/  IMAD R18, R0, R10, R18 ;  /* 0x0000000a00127224 */ /* 0x000fe200078e0212 */
[----:B------:R-:W-:Y:S01]  /*3180*/  IABS R8, R8 ;  /* 0x0000000800087213 */ /* 0x000fe20000000000 */
[----:B0-----:R-:W-:Y:S01]  /*3190*/  IMAD.HI.U32 R7, R2, R11, RZ ;  /* 0x0000000b02077227 */ /* 0x001fe200078e00ff */
[----:B------:R-:W-:-:S03]  /*31a0*/  IABS R16, R14 ;  /* 0x0000000e00107213 */ /* 0x000fc60000000000 */
[----:B------:R-:W-:-:S04]  /*31b0*/  IMAD.HI.U32 R6, R2, R9, RZ ;  /* 0x0000000902067227 */ /* 0x000fc800078e00ff */
[----:B-1----:R-:W-:Y:S02]  /*31c0*/  IMAD.MOV.U32 R5, RZ, RZ, R3 ;  /* 0x000000ffff057224 */ /* 0x002fe400078e0003 */
[----:B------:R-:W-:Y:S02]  /*31d0*/  IMAD.MOV R7, RZ, RZ, -R7 ;  /* 0x000000ffff077224 */ /* 0x000fe400078e0a07 */
[----:B------:R-:W-:Y:S01]  /*31e0*/  @!P4 IMAD.MOV R5, RZ, RZ, -R5 ;  /* 0x000000ffff05c224 */ /* 0x000fe200078e0a05 */
[----:B------:R-:W-:Y:S01]  /*31f0*/  ISETP.GT.U32.AND P4, PT, R0, R18, PT ;  /* 0x000000120000720c */ /* 0x000fe20003f84070 */
[----:B------:R-:W-:Y:S02]  /*3200*/  IMAD.MOV R6, RZ, RZ, -R6 ;  /* 0x000000ffff067224 */ /* 0x000fe400078e0a06 */
[----:B------:R-:W-:Y:S01]  /*3210*/  @!P3 IMAD.IADD R4, R4, 0x1, -R0 ;  /* 0x000000010404b824 */ /* 0x000fe200078e0a00 */
[----:B------:R0:W-:Y:S01]  /*3220*/  STL [R1+0x164], R5 ;  /* 0x0001640501007387 */ /* 0x0001e20000100800 */
[----:B------:R-:W-:-:S02]  /*3230*/  IMAD R11, R0, R7, R11 ;  /* 0x00000007000b7224 */ /* 0x000fc400078e020b */
[----:B------:R-:W-:Y:S02]  /*3240*/  IMAD R9, R0, R6, R9 ;  /* 0x0000000600097224 */ /* 0x000fe400078e0209 */
[----:B------:R-:W-:Y:S01]  /*3250*/  IMAD.HI.U32 R3, R2, R8, RZ ;  /* 0x0000000802037227 */ /* 0x000fe200078e00ff */
[----:B------:R-:W-:-:S03]  /*3260*/  ISETP.GT.U32.AND P3, PT, R0, R11, PT ;  /* 0x0000000b0000720c */ /* 0x000fc60003f64070 */
[----:B------:R-:W-:Y:S02]  /*3270*/  @!P4 IMAD.IADD R18, R18, 0x1, -R0 ;  /* 0x000000011212c824 */ /* 0x000fe400078e0a00 */
[----:B0-----:R-:W-:Y:S01]  /*3280*/  IMAD.MOV.U32 R5, RZ, RZ, R4 ;  /* 0x000000ffff057224 */ /* 0x001fe200078e0004 */
[----:B------:R-:W-:Y:S01]  /*3290*/  IABS R4, R17 ;  /* 0x0000001100047213 */ /* 0x000fe20000000000 */
[----:B------:R-:W-:Y:S01]  /*32a0*/  IMAD.MOV R3, RZ, RZ, -R3 ;  /* 0x000000ffff037224 */ /* 0x000fe200078e0a03 */
[C---:B------:R-:W-:Y:S01]  /*32b0*/  ISETP.GT.U32.AND P4, PT, R0.reuse, R18, PT ;  /* 0x000000120000720c */ /* 0x040fe20003f84070 */
[----:B------:R-:W-:Y:S01]  /*32c0*/  @!P5 IMAD.MOV R5, RZ, RZ, -R5 ;  /* 0x000000ffff05d224 */ /* 0x000fe200078e0a05 */
[C---:B------:R-:W-:Y:S01]  /*32d0*/  ISETP.GT.U32.AND P5, PT, R0.reuse, R9, PT ;  /* 0x000000090000720c */ /* 0x040fe20003fa4070 */
[----:B------:R-:W-:Y:S02]  /*32e0*/  IMAD R8, R0, R3, R8 ;  /* 0x0000000300087224 */ /* 0x000fe400078e0208 */
[----:B------:R-:W-:Y:S01]  /*32f0*/  @!P3 IMAD.IADD R11, R11, 0x1, -R0 ;  /* 0x000000010b0bb824 */ /* 0x000fe200078e0a00 */
[----:B------:R0:W-:Y:S01]  /*3300*/  STL [R1+0x160], R5 ;  /* 0x0001600501007387 */ /* 0x0001e20000100800 */
[----:B------:R-:W-:-:S03]  /*3310*/  IMAD.HI.U32 R10, R2, R4, RZ ;  /* 0x00000004020a7227 */ /* 0x000fc600078e00ff */
[----:B------:R-:W-:Y:S01]  /*3320*/  ISETP.GT.U32.AND P3, PT, R0, R11, PT ;  /* 0x0000000b0000720c */ /* 0x000fe20003f64070 */
[----:B------:R-:W-:-:S04]  /*3330*/  IMAD.HI.U32 R3, R2, R16, RZ ;  /* 0x0000001002037227 */ /* 0x000fc800078e00ff */
[----:B------:R-:W-:Y:S02]  /*3340*/  @!P5 IMAD.IADD R9, R9, 0x1, -R0 ;  /* 0x000000010909d824 */ /* 0x000fe400078e0a00 */
[----:B------:R-:W-:Y:S02]  /*3350*/  IMAD.MOV R10, RZ, RZ, -R10 ;  /* 0x000000ffff0a7224 */ /* 0x000fe400078e0a0a */
[----:B------:R-:W-:Y:S01]  /*3360*/  IMAD.MOV R3, RZ, RZ, -R3 ;  /* 0x000000ffff037224 */ /* 0x000fe200078e0a03 */
[----:B------:R-:W-:Y:S01]  /*3370*/  ISETP.GT.U32.AND P5, PT, R0, R9, PT ;  /* 0x000000090000720c */ /* 0x000fe20003fa4070 */
[----:B------:R-:W-:Y:S01]  /*3380*/  @!P4 IMAD.IADD R18, R18, 0x1, -R0 ;  /* 0x000000011212c824 */ /* 0x000fe200078e0a00 */
[C---:B------:R-:W-:Y:S01]  /*3390*/  ISETP.GT.U32.AND P4, PT, R0.reuse, R8, PT ;  /* 0x000000080000720c */ /* 0x040fe20003f84070 */
[C---:B------:R-:W-:Y:S02]  /*33a0*/  IMAD R4, R0.reuse, R10, R4 ;  /* 0x0000000a00047224 */ /* 0x040fe400078e0204 */
[----:B------:R-:W-:-:S02]  /*33b0*/  IMAD R16, R0, R3, R16 ;  /* 0x0000000300107224 */ /* 0x000fc400078e0210 */
[--C-:B------:R-:W-:Y:S01]  /*33c0*/  @!P3 IMAD.IADD R11, R11, 0x1, -R0.reuse ;  /* 0x000000010b0bb824 */ /* 0x100fe200078e0a00 */
[C---:B------:R-:W-:Y:S01]  /*33d0*/  ISETP.GT.U32.AND P3, PT, R0.reuse, R4, PT ;  /* 0x000000040000720c */ /* 0x040fe20003f64070 */
[C---:B------:R-:W-:Y:S02]  /*33e0*/  VIADD R7, R29.reuse, 0x4a ;  /* 0x0000004a1d077836 */ /* 0x040fe40000000000 */
[----:B------:R-:W-:Y:S02]  /*33f0*/  VIADD R6, R29, 0x4b ;  /* 0x0000004b1d067836 */ /* 0x000fe40000000000 */
[----:B------:R-:W-:Y:S01]  /*3400*/  @!P5 IMAD.IADD R9, R9, 0x1, -R0 ;  /* 0x000000010909d824 */ /* 0x000fe200078e0a00 */
[----:B------:R-:W-:Y:S01]  /*3410*/  ISETP.GT.U32.AND P5, PT, R0, R16, PT ;  /* 0x000000100000720c */ /* 0x000fe20003fa4070 */
[----:B------:R-:W-:Y:S01]  /*3420*/  VIADD R3, R29, 0x49 ;  /* 0x000000491d037836 */ /* 0x000fe20000000000 */
[----:B------:R-:W-:Y:S01]  /*3430*/  IABS R15, R7 ;  /* 0x00000007000f7213 */ /* 0x000fe20000000000 */
[----:B0-----:R-:W-:Y:S01]  /*3440*/  IMAD.MOV.U32 R5, RZ, RZ, R18 ;  /* 0x000000ffff057224 */ /* 0x001fe200078e0012 */
[----:B------:R-:W-:Y:S01]  /*3450*/  IABS R12, R6 ;  /* 0x00000006000c7213 */ /* 0x000fe20000000000 */
[----:B------:R-:W-:Y:S01]  /*3460*/  @!P4 IMAD.IADD R8, R8, 0x1, -R0 ;  /* 0x000000010808c824 */ /* 0x000fe200078e0a00 */
[----:B------:R-:W-:Y:S01]  /*3470*/  ISETP.GE.AND P4, PT, R17, RZ, PT ;  /* 0x000000ff1100720c */ /* 0x000fe20003f86270 */
[----:B------:R-:W-:Y:S01]  /*3480*/  @!P2 IMAD.MOV R5, RZ, RZ, -R5 ;  /* 0x000000ffff05a224 */ /* 0x000fe200078e0a05 */
[----:B------:R-:W-:Y:S01]  /*3490*/  IABS R17, R3 ;  /* 0x0000000300117213 */ /* 0x000fe20000000000 */
[----:B------:R-:W-:Y:S01]  /*34a0*/  IMAD.HI.U32 R10, R2, R15, RZ ;  /* 0x0000000f020a7227 */ /* 0x000fe200078e00ff */
[----:B------:R-:W-:-:S02]  /*34b0*/  ISETP.GT.U32.AND P2, PT, R0, R8, PT ;  /* 0x000000080000720c */ /* 0x000fc40003f44070 */
[----:B------:R0:W-:Y:S01]  /*34c0*/  STL [R1+0x158], R5 ;  /* 0x0001580501007387 */ /* 0x0001e20000100800 */
[--C-:B------:R-:W-:Y:S01]  /*34d0*/  @!P3 IMAD.IADD R4, R4, 0x1, -R0.reuse ;  /* 0x000000010404b824 */ /* 0x100fe200078e0a00 */
[----:B------:R-:W-:Y:S01]  /*34e0*/  ISETP.GE.AND P3, PT, R14, RZ, PT ;  /* 0x000000ff0e00720c */ /* 0x000fe20003f66270 */
[----:B------:R-:W-:Y:S02]  /*34f0*/  @!P5 IMAD.IADD R16, R16, 0x1, -R0 ;  /* 0x000000011010d824 */ /* 0x000fe400078e0a00 */
[----:B------:R-:W-:Y:S02]  /*3500*/  IMAD.MOV R10, RZ, RZ, -R10 ;  /* 0x000000ffff0a7224 */ /* 0x000fe400078e0a0a */
[----:B------:R-:W-:Y:S01]  /*3510*/  IMAD.HI.U32 R13, R2, R12, RZ ;  /* 0x0000000c020d7227 */ /* 0x000fe200078e00ff */
[----:B------:R-:W-:-:S03]  /*3520*/  ISETP.GT.U32.AND P5, PT, R0, R16, PT ;  /* 0x000000100000720c */ /* 0x000fc60003fa4070 */
[----:B------:R-:W-:Y:S02]  /*3530*/  IMAD.MOV.U32 R14, RZ, RZ, R17 ;  /* 0x000000ffff0e7224 */ /* 0x000fe400078e0011 */
[----:B0-----:R-:W-:Y:S02]  /*3540*/  IMAD.MOV.U32 R5, RZ, RZ, R11 ;  /* 0x000000ffff057224 */ /* 0x001fe400078e000b */
[----:B------:R-:W-:Y:S02]  /*3550*/  IMAD R15, R0, R10, R15 ;  /* 0x0000000a000f7224 */ /* 0x000fe400078e020f */
[----:B------:R-:W-:Y:S02]  /*3560*/  IMAD.MOV R13, RZ, RZ, -R13 ;  /* 0x000000ffff0d7224 */ /* 0x000fe400078e0a0d */
[----:B------:R-:W-:-:S04]  /*3570*/  IMAD.HI.U32 R10, R2, R14, RZ ;  /* 0x0000000e020a7227 */ /* 0x000fc800078e00ff */
[----:B------:R-:W-:Y:S01]  /*3580*/  @!P1 IMAD.MOV R5, RZ, RZ, -R5 ;  /* 0x000000ffff059224 */ /* 0x000fe200078e0a05 */
[C---:B------:R-:W-:Y:S01]  /*3590*/  ISETP.GT.U32.AND P1, PT, R0.reuse, R4, PT ;  /* 0x000000040000720c */ /* 0x040fe20003f24070 */
[----:B------:R-:W-:Y:S02]  /*35a0*/  IMAD R12, R0, R13, R12 ;  /* 0x0000000d000c7224 */ /* 0x000fe400078e020c */
[----:B------:R-:W-:Y:S01]  /*35b0*/  @!P2 IMAD.IADD R8, R8, 0x1, -R0 ;  /* 0x000000010808a824 */ /* 0x000fe200078e0a00 */
[----:B------:R0:W-:Y:S01]  /*35c0*/  STL [R1+0x154], R5 ;  /* 0x0001540501007387 */ /* 0x0001e20000100800 */
[----:B------:R-:W-:Y:S01]  /*35d0*/  IMAD.MOV R10, RZ, RZ, -R10 ;  /* 0x000000ffff0a7224 */ /* 0x000fe200078e0a0a */
[----:B------:R-:W-:Y:S01]  /*35e0*/  ISETP.GT.U32.AND P2, PT, R0, R12, PT ;  /* 0x0000000c0000720c */ /* 0x000fe20003f44070 */
[----:B------:R-:W-:Y:S02]  /*35f0*/  @!P5 IMAD.IADD R16, R16, 0x1, -R0 ;  /* 0x000000011010d824 */ /* 0x000fe400078e0a00 */
[----:B------:R-:W-:-:S02]  /*3600*/  IMAD R14, R0, R10, R14 ;  /* 0x0000000a000e7224 */ /* 0x000fc400078e020e */
[----:B------:R-:W-:Y:S01]  /*3610*/  @!P0 IMAD.MOV R9, RZ, RZ, -R9 ;  /* 0x000000ffff098224 */ /* 0x000fe200078e0a09 */
[----:B------:R-:W-:Y:S01]  /*3620*/  ISETP.GE.AND P0, PT, R6, RZ, PT ;  /* 0x000000ff0600720c */ /* 0x000fe20003f06270 */
[----:B------:R-:W-:Y:S01]  /*3630*/  VIADD R6, R29, 0x48 ;  /* 0x000000481d067836 */ /* 0x000fe20000000000 */
[----:B------:R-:W-:Y:S01]  /*3640*/  ISETP.GT.U32.AND P5, PT, R0, R14, PT ;  /* 0x0000000e0000720c */ /* 0x000fe20003fa4070 */
[----:B0-----:R-:W-:Y:S01]  /*3650*/  IMAD.MOV.U32 R5, RZ, RZ, R8 ;  /* 0x000000ffff057224 */ /* 0x001fe200078e0008 */
[----:B------:R0:W-:Y:S01]  /*3660*/  STL [R1+0x150], R9 ;  /* 0x0001500901007387 */ /* 0x0001e20000100800 */
[--C-:B------:R-:W-:Y:S01]  /*3670*/  @!P1 IMAD.IADD R4, R4, 0x1, -R0.reuse ;  /* 0x0000000104049824 */ /* 0x100fe200078e0a00 */
[----:B------:R-:W-:Y:S01]  /*3680*/  ISETP.GE.AND P1, PT, R7, RZ, PT ;  /* 0x000000ff0700720c */ /* 0x000fe20003f26270 */
[----:B------:R-:W-:Y:S01]  /*3690*/  @!P6 IMAD.MOV R5, RZ, RZ, -R5 ;  /* 0x000000ffff05e224 */ /* 0x000fe200078e0a05 */
[----:B------:R-:W-:Y:S01]  /*36a0*/  ISETP.GT.U32.AND P6, PT, R0, R15, PT ;  /* 0x0000000f0000720c */ /* 0x000fe20003fc4070 */
[----:B------:R-:W-:Y:S01]  /*36b0*/  VIADD R7, R29, 0x47 ;  /* 0x000000471d077836 */ /* 0x000fe20000000000 */
[----:B------:R-:W-:Y:S01]  /*36c0*/  IABS R8, R6 ;  /* 0x0000000600087213 */ /* 0x000fe20000000000 */
[--C-:B------:R-:W-:Y:S01]  /*36d0*/  @!P2 IMAD.IADD R12, R12, 0x1, -R0.reuse ;  /* 0x000000010c0ca824 */ /* 0x100fe200078e0a00 */
[----:B------:R1:W-:Y:S01]  /*36e0*/  STL [R1+0x14c], R5 ;  /* 0x00014c0501007387 */ /* 0x0003e20000100800 */
[----:B------:R-:W-:Y:S01]  /*36f0*/  ISETP.GE.AND P2, PT, R3, RZ, PT ;  /* 0x000000ff0300720c */ /* 0x000fe20003f46270 */
[----:B------:R-:W-:Y:S01]  /*3700*/  VIADD R10, R29, 0x46 ;  /* 0x000000461d0a7836 */ /* 0x000fe20000000000 */
[----:B------:R-:W-:Y:S01]  /*3710*/  IABS R3, R7 ;  /* 0x0000000700037213 */ /* 0x000fe20000000000 */
[----:B------:R-:W-:-:S02]  /*3720*/  @!P5 IMAD.IADD R14, R14, 0x1, -R0 ;  /* 0x000000010e0ed824 */ /* 0x000fc400078e0a00 */
[----:B0-----:R-:W-:-:S04]  /*3730*/  IMAD.HI.U32 R9, R2, R8, RZ ;  /* 0x0000000802097227 */ /* 0x001fc800078e00ff */
[----:B------:R-:W-:Y:S01]  /*3740*/  @!P6 IMAD.IADD R15, R15, 0x1, -R0 ;  /* 0x000000010f0fe824 */ /* 0x000fe200078e0a00 */
[C---:B------:R-:W-:Y:S01]  /*3750*/  ISETP.GT.U32.AND P6, PT, R0.reuse, R12, PT ;  /* 0x0000000c0000720c */ /* 0x040fe20003fc4070 */
[----:B-1----:R-:W-:Y:S02]  /*3760*/  IMAD.MOV.U32 R5, RZ, RZ, R4 ;  /* 0x000000ffff057224 */ /* 0x002fe400078e0004 */
[----:B------:R-:W-:Y:S01]  /*3770*/  IMAD.MOV R9, RZ, RZ, -R9 ;  /* 0x000000ffff097224 */ /* 0x000fe200078e0a09 */
[C---:B------:R-:W-:Y:S01]  /*3780*/  ISETP.GT.U32.AND P5, PT, R0.reuse, R15, PT ;  /* 0x0000000f0000720c */ /* 0x040fe20003fa4070 */
[----:B------:R-:W-:Y:S01]  /*3790*/  @!P4 IMAD.MOV R5, RZ, RZ, -R5 ;  /* 0x000000ffff05c224 */ /* 0x000fe200078e0a05 */
[----:B------:R-:W-:Y:S01]  /*37a0*/  ISETP.GT.U32.AND P4, PT, R0, R14, PT ;  /* 0x0000000e0000720c */ /* 0x000fe20003f84070 */
[----:B------:R-:W-:-:S03]  /*37b0*/  IMAD.HI.U32 R11, R2, R3, RZ ;  /* 0x00000003020b7227 */ /* 0x000fc600078e00ff */
[----:B------:R0:W-:Y:S01]  /*37c0*/  STL [R1+0x140], R5 ;  /* 0x0001400501007387 */ /* 0x0001e20000100800 */
[----:B------:R-:W-:Y:S01]  /*37d0*/  IMAD R8, R0, R9, R8 ;  /* 0x0000000900087224 */ /* 0x000fe200078e0208 */
[----:B------:R-:W-:Y:S01]  /*37e0*/  IABS R9, R10 ;  /* 0x0000000a00097213 */ /* 0x000fe20000000000 */
[----:B------:R-:W-:Y:S02]  /*37f0*/  IMAD.MOV R11, RZ, RZ, -R11 ;  /* 0x000000ffff0b7224 */ /* 0x000fe400078e0a0b */
[--C-:B------:R-:W-:Y:S01]  /*3800*/  @!P6 IMAD.IADD R12, R12, 0x1, -R0.reuse ;  /* 0x000000010c0ce824 */ /* 0x100fe200078e0a00 */
[C---:B------:R-:W-:Y:S01]  /*3810*/  ISETP.GT.U32.AND P6, PT, R0.reuse, R8, PT ;  /* 0x000000080000720c */ /* 0x040fe20003fc4070 */
[----:B------:R-:W-:Y:S02]  /*3820*/  IMAD R3, R0, R11, R3 ;  /* 0x0000000b00037224 */ /* 0x000fe400078e0203 */
[----:B------:R-:W-:Y:S02]  /*3830*/  @!P4 IMAD.IADD R14, R14, 0x1, -R0 ;  /* 0x000000010e0ec824 */ /* 0x000fe400078e0a00 */
[----:B------:R-:W-:Y:S01]  /*3840*/  VIADD R4, R29, 0x45 ;  /* 0x000000451d047836 */ /* 0x000fe20000000000 */
[----:B------:R-:W-:Y:S01]  /*3850*/  ISETP.GT.U32.AND P4, PT, R0, R3, PT ;  /* 0x000000030000720c */ /* 0x000fe20003f84070 */
[----:B------:R-:W-:-:S03]  /*3860*/  IMAD.HI.U32 R11, R2, R9, RZ ;  /* 0x00000009020b7227 */ /* 0x000fc600078e00ff */
[----:B------:R-:W-:Y:S01]  /*3870*/  IABS R18, R4 ;  /* 0x0000000400127213 */ /* 0x000fe20000000000 */
[--C-:B------:R-:W-:Y:S01]  /*3880*/  @!P5 IMAD.IADD R15, R15, 0x1, -R0.reuse ;  /* 0x000000010f0fd824 */ /* 0x100fe200078e0a00 */
[----:B------:R-:W-:Y:S01]  /*3890*/  ISETP.GE.AND P5, PT, R6, RZ, PT ;  /* 0x000000ff0600720c */ /* 0x000fe20003fa6270 */
[----:B------:R-:W-:Y:S01]  /*38a0*/  @!P6 IMAD.IADD R8, R8, 0x1, -R0 ;  /* 0x000000010808e824 */ /* 0x000fe200078e0a00 */
[----:B------:R-:W-:Y:S01]  /*38b0*/  ISETP.GE.AND P6, PT, R7, RZ, PT ;  /* 0x000000ff0700720c */ /* 0x000fe20003fc6270 */
[----:B------:R-:W-:-:S04]  /*38c0*/  IMAD.HI.U32 R13, R2, R18, RZ ;  /* 0x00000012020d7227 */ /* 0x000fc800078e00ff */
[----:B------:R-:W-:Y:S02]  /*38d0*/  VIADD R6, R29, 0x44 ;  /* 0x000000441d067836 */ /* 0x000fe40000000000 */
[----:B------:R-:W-:Y:S02]  /*38e0*/  IMAD.MOV R11, RZ, RZ, -R11 ;  /* 0x000000ffff0b7224 */ /* 0x000fe400078e0a0b */
[----:B------:R-:W-:Y:S02]  /*38f0*/  @!P4 IMAD.IADD R3, R3, 0x1, -R0 ;  /* 0x000000010303c824 */ /* 0x000fe400078e0a00 */
[----:B------:R-:W-:Y:S01]  /*3900*/  @!P3 IMAD.MOV R16, RZ, RZ, -R16 ;  /* 0x000000ffff10b224 */ /* 0x000fe200078e0a10 */
[C---:B------:R-:W-:Y:S01]  /*3910*/  ISETP.GT.U32.AND P3, PT, R0.reuse, R8, PT ;  /* 0x000000080000720c */ /* 0x040fe20003f64070 */
[----:B0-----:R-:W-:Y:S01]  /*3920*/  IMAD.MOV.U32 R5, RZ, RZ, R12 ;  /* 0x000000ffff057224 */ /* 0x001fe200078e000c */
[----:B------:R-:W-:Y:S01]  /*3930*/  ISETP.GT.U32.AND P4, PT, R0, R3, PT ;  /* 0x000000030000720c */ /* 0x000fe20003f84070 */
[----:B------:R-:W-:Y:S01]  /*3940*/  IMAD.MOV R13, RZ, RZ, -R13 ;  /* 0x000000ffff0d7224 */ /* 0x000fe200078e0a0d */
[----:B------:R-:W-:Y:S01]  /*3950*/  STL [R1+0x138], R16 ;  /* 0x0001381001007387 */ /* 0x000fe20000100800 */
[----:B------:R-:W-:-:S02]  /*3960*/  VIADD R7, R29, 0x43 ;  /* 0x000000431d077836 */ /* 0x000fc40000000000 */
[C---:B------:R-:W-:Y:S01]  /*3970*/  IMAD R9, R0.reuse, R11, R9 ;  /* 0x0000000b00097224 */ /* 0x040fe200078e0209 */
[----:B------:R-:W-:Y:S01]  /*3980*/  IABS R11, R6 ;  /* 0x00000006000b7213 */ /* 0x000fe20000000000 */
[----:B------:R-:W-:Y:S02]  /*3990*/  @!P0 IMAD.MOV R5, RZ, RZ, -R5 ;  /* 0x000000ffff058224 */ /* 0x000fe400078e0a05 */
[----:B------:R-:W-:Y:S01]  /*39a0*/  IMAD R18, R0, R13, R18 ;  /* 0x0000000d00127224 */ /* 0x000fe200078e0212 */
[----:B------:R-:W-:Y:S01]  /*39b0*/  IABS R13, R7 ;  /* 0x00000007000d7213 */ /* 0x000fe20000000000 */
[----:B------:R-:W-:Y:S01]  /*39c0*/  IMAD.HI.U32 R12, R2, R11, RZ ;  /* 0x0000000b020c7227 */ /* 0x000fe200078e00ff */
[C---:B------:R-:W-:Y:S01]  /*39d0*/  ISETP.GT.U32.AND P0, PT, R0.reuse, R9, PT ;  /* 0x000000090000720c */ /* 0x040fe20003f04070 */
[----:B------:R0:W-:Y:S02]  /*39e0*/  STL [R1+0x12c], R5 ;  /* 0x00012c0501007387 */ /* 0x0001e40000100800 */
[----:B------:R-:W-:Y:S01]  /*39f0*/  @!P1 IMAD.MOV R15, RZ, RZ, -R15 ;  /* 0x000000ffff0f9224 */ /* 0x000fe200078e0a0f */
[----:B------:R-:W-:Y:S01]  /*3a00*/  ISETP.GT.U32.AND P1, PT, R0, R18, PT ;  /* 0x000000120000720c */ /* 0x000fe20003f24070 */
[----:B------:R-:W-:Y:S01]  /*3a10*/  @!P3 IMAD.IADD R8, R8, 0x1, -R0 ;  /* 0x000000010808b824 */ /* 0x000fe200078e0a00 */
[----:B------:R-:W-:Y:S01]  /*3a20*/  ISETP.GE.AND P3, PT, R4, RZ, PT ;  /* 0x000000ff0400720c */ /* 0x000fe20003f66270 */
[----:B------:R-:W-:Y:S01]  /*3a30*/  IMAD.MOV R12, RZ, RZ, -R12 ;  /* 0x000000ffff0c7224 */ /* 0x000fe200078e0a0c */
[----:B------:R1:W-:Y:S01]  /*3a40*/  STL [R1+0x128], R15 ;  /* 0x0001280f01007387 */ /* 0x0003e20000100800 */
[----:B------:R-:W-:Y:S01]  /*3a50*/  @!P4 IMAD.IADD R3, R3, 0x1, -R0 ;  /* 0x000000010303c824 */ /* 0x000fe200078e0a00 */
[----:B------:R-:W-:Y:S01]  /*3a60*/  ISETP.GE.AND P4, PT, R6, RZ, PT ;  /* 0x000000ff0600720c */ /* 0x000fe20003f86270 */
[----:B0-----:R-:W-:-:S02]  /*3a70*/  IMAD.MOV.U32 R5, RZ, RZ, R14 ;  /* 0x000000ffff057224 */ /* 0x001fc400078e000e */
[----:B------:R-:W-:-:S04]  /*3a80*/  IMAD.HI.U32 R14, R2, R13, RZ ;  /* 0x0000000d020e7227 */ /* 0x000fc800078e00ff */
[----:B------:R-:W-:Y:S01]  /*3a90*/  @!P2 IMAD.MOV R5, RZ, RZ, -R5 ;  /* 0x000000ffff05a224 */ /* 0x000fe200078e0a05 */
[----:B------:R-:W-:Y:S01]  /*3aa0*/  ISETP.GE.AND P2, PT, R10, RZ, PT ;  /* 0x000000ff0a00720c */ /* 0x000fe20003f46270 */
[----:B------:R-:W-:Y:S02]  /*3ab0*/  IMAD.MOV R14, RZ, RZ, -R14 ;  /* 0x000000ffff0e7224 */ /* 0x000fe400078e0a0e */
[C---:B------:R-:W-:Y:S01]  /*3ac0*/  IMAD R10, R0.reuse, R12, R11 ;  /* 0x0000000c000a7224 */ /* 0x040fe200078e020b */
[----:B------:R0:W-:Y:S01]  /*3ad0*/  STL [R1+0x124], R5 ;  /* 0x0001240501007387 */ /* 0x0001e20000100800 */
[----:B-1----:R-:W-:Y:S02]  /*3ae0*/  IMAD.MOV.U32 R15, RZ, RZ, R8 ;  /* 0x000000ffff0f7224 */ /* 0x002fe400078e0008 */
[----:B------:R-:W-:Y:S02]  /*3af0*/  @!P0 IMAD.IADD R9, R9, 0x1, -R0 ;  /* 0x0000000109098824 */ /* 0x000fe400078e0a00 */
[----:B------:R-:W-:-:S02]  /*3b00*/  IMAD R13, R0, R14, R13 ;  /* 0x0000000e000d7224 */ /* 0x000fc400078e020d */
[----:B------:R-:W-:Y:S01]  /*3b10*/  @!P5 IMAD.MOV R15, RZ, RZ, -R15 ;  /* 0x000000ffff0fd224 */ /* 0x000fe200078e0a0f */
[----:B------:R-:W-:Y:S01]  /*3b20*/  ISETP.GT.U32.AND P5, PT, R0, R10, PT ;  /* 0x0000000a0000720c */ /* 0x000fe20003fa4070 */
[--C-:B------:R-:W-:Y:S01]  /*3b30*/  @!P1 IMAD.IADD R18, R18, 0x1, -R0.reuse ;  /* 0x0000000112129824 */ /* 0x100fe200078e0a00 */
[C---:B------:R-:W-:Y:S01]  /*3b40*/  ISETP.GT.U32.AND P0, PT, R0.reuse, R9, PT ;  /* 0x000000090000720c */ /* 0x040fe20003f04070 */
[----:B0-----:R-:W-:Y:S01]  /*3b50*/  IMAD.MOV.U32 R5, RZ, RZ, R3 ;  /* 0x000000ffff057224 */ /* 0x001fe200078e0003 */
[----:B------:R-:W-:Y:S01]  /*3b60*/  STL [R1+0x120], R15 ;  /* 0x0001200f01007387 */ /* 0x000fe20000100800 */
[C---:B------:R-:W-:Y:S01]  /*3b70*/  VIADD R4, R29.reuse, 0x42 ;  /* 0x000000421d047836 */ /* 0x040fe20000000000 */
[C---:B------:R-:W-:Y:S01]  /*3b80*/  ISETP.GT.U32.AND P1, PT, R0.reuse, R18, PT ;  /* 0x000000120000720c */ /* 0x040fe20003f24070 */
[----:B------:R-:W-:Y:S01]  /*3b90*/  @!P6 IMAD.MOV R5, RZ, RZ, -R5 ;  /* 0x000000ffff05e224 */ /* 0x000fe200078e0a05 */
[----:B------:R-:W-:Y:S01]  /*3ba0*/  ISETP.GT.U32.AND P6, PT, R0, R13, PT ;  /* 0x0000000d0000720c */ /* 0x000fe20003fc4070 */
[C---:B------:R-:W-:Y:S01]  /*3bb0*/  VIADD R6, R29.reuse, 0x41 ;  /* 0x000000411d067836 */ /* 0x040fe20000000000 */
[----:B------:R-:W-:Y:S01]  /*3bc0*/  IABS R11, R4 ;  /* 0x00000004000b7213 */ /* 0x000fe20000000000 */
[----:B------:R-:W-:Y:S01]  /*3bd0*/  VIADD R8, R29, 0x40 ;  /* 0x000000401d087836 */ /* 0x000fe20000000000 */
[----:B------:R0:W-:Y:S01]  /*3be0*/  STL [R1+0x11c], R5 ;  /* 0x00011c0501007387 */ /* 0x0001e20000100800 */
[--C-:B------:R-:W-:Y:S01]  /*3bf0*/  @!P5 IMAD.IADD R10, R10, 0x1, -R0.reuse ;  /* 0x000000010a0ad824 */ /* 0x100fe200078e0a00 */
[----:B------:R-:W-:Y:S01]  /*3c00*/  IABS R3, R6 ;  /* 0x0000000600037213 */ /* 0x000fe20000000000 */
[----:B------:R-:W-:Y:S01]  /*3c10*/  @!P0 IMAD.IADD R9, R9, 0x1, -R0 ;  /* 0x0000000109098824 */ /* 0x000fe200078e0a00 */
[----:B------:R-:W-:Y:S01]  /*3c20*/  ISETP.GE.AND P0, PT, R7, RZ, PT ;  /* 0x000000ff0700720c */ /* 0x000fe20003f06270 */
[----:B------:R-:W-:Y:S01]  /*3c30*/  IMAD.HI.U32 R7, R2, R11, RZ ;  /* 0x0000000b02077227 */ /* 0x000fe200078e00ff */
[----:B------:R-:W-:-:S02]  /*3c40*/  ISETP.GT.U32.AND P5, PT, R0, R10, PT ;  /* 0x0000000a0000720c */ /* 0x000fc40003fa4070 */
[----:B------:R-:W-:Y:S01]  /*3c50*/  IABS R12, R8 ;  /* 0x00000008000c7213 */ /* 0x000fe20000000000 */
[--C-:B------:R-:W-:Y:S02]  /*3c60*/  @!P6 IMAD.IADD R13, R13, 0x1, -R0.reuse ;  /* 0x000000010d0de824 */ /* 0x100fe400078e0a00 */
[----:B------:R-:W-:Y:S01]  /*3c70*/  @!P1 IMAD.IADD R18, R18, 0x1, -R0 ;  /* 0x0000000112129824 */ /* 0x000fe200078e0a00 */
[----:B------:R-:W-:Y:S01]  /*3c80*/  ISETP.GE.AND P1, PT, R4, RZ, PT ;  /* 0x000000ff0400720c */ /* 0x000fe20003f26270 */
[----:B------:R-:W-:Y:S01]  /*3c90*/  IMAD.HI.U32 R4, R2, R3, RZ ;  /* 0x0000000302047227 */ /* 0x000fe200078e00ff */
[----:B------:R-:W-:-:S03]  /*3ca0*/  ISETP.GT.U32.AND P6, PT, R0, R13, PT ;  /* 0x0000000d0000720c */ /* 0x000fc60003fc4070 */
[----:B------:R-:W-:Y:S02]  /*3cb0*/  IMAD.MOV R7, RZ, RZ, -R7 ;  /* 0x000000ffff077224 */ /* 0x000fe400078e0a07 */
[----:B------:R-:W-:Y:S02]  /*3cc0*/  IMAD.MOV R4, RZ, RZ, -R4 ;  /* 0x000000ffff047224 */ /* 0x000fe400078e0a04 */
[C---:B------:R-:W-:Y:S02]  /*3cd0*/  IMAD R11, R0.reuse, R7, R11 ;  /* 0x00000007000b7224 */ /* 0x040fe400078e020b */
[----:B------:R-:W-:Y:S02]  /*3ce0*/  IMAD R3, R0, R4, R3 ;  /* 0x0000000400037224 */ /* 0x000fe400078e0203 */
[--C-:B------:R-:W-:Y:S01]  /*3cf0*/  @!P5 IMAD.IADD R10, R10, 0x1, -R0.reuse ;  /* 0x000000010a0ad824 */ /* 0x100fe200078e0a00 */
[C---:B------:R-:W-:Y:S01]  /*3d00*/  ISETP.GT.U32.AND P5, PT, R0.reuse, R11, PT ;  /* 0x0000000b0000720c */ /* 0x040fe20003fa4070 */
[----:B------:R-:W-:Y:S01]  /*3d10*/  @!P6 IMAD.IADD R13, R13, 0x1, -R0 ;  /* 0x000000010d0de824 */ /* 0x000fe200078e0a00 */
[----:B------:R-:W-:Y:S01]  /*3d20*/  ISETP.GT.U32.AND P6, PT, R0, R3, PT ;  /* 0x000000030000720c */ /* 0x000fe20003fc4070 */
[----:B0-----:R-:W-:-:S02]  /*3d30*/  IMAD.MOV.U32 R5, RZ, RZ, R9 ;  /* 0x000000ffff057224 */ /* 0x001fc400078e0009 */
[----:B------:R-:W-:Y:S02]  /*3d40*/  VIADD R7, R29, 0x3f ;  /* 0x0000003f1d077836 */ /* 0x000fe40000000000 */
[----:B------:R-:W-:Y:S01]  /*3d50*/  @!P2 IMAD.MOV R5, RZ, RZ, -R5 ;  /* 0x000000ffff05a224 */ /* 0x000fe200078e0a05 */
[----:B------:R-:W-:Y:S01]  /*3d60*/  ISETP.GE.AND P2, PT, R6, RZ, PT ;  /* 0x000000ff0600720c */ /* 0x000fe20003f46270 */
[----:B------:R-:W-:Y:S01]  /*3d70*/  IMAD.HI.U32 R4, R2, R12, RZ ;  /* 0x0000000c02047227 */ /* 0x000fe200078e00ff */
[----:B------:R-:W-:Y:S02]  /*3d80*/  IABS R16, R7 ;  /* 0x0000000700107213 */ /* 0x000fe40000000000 */
[----:B------:R0:W-:Y:S01]  /*3d90*/  STL [R1+0x118], R5 ;  /* 0x0001180501007387 */ /* 0x0001e20000100800 */
[--C-:B------:R-:W-:Y:S02]  /*3da0*/  @!P5 IMAD.IADD R11, R11, 0x1, -R0.reuse ;  /* 0x000000010b0bd824 */ /* 0x100fe400078e0a00 */
[----:B------:R-:W-:-:S02]  /*3db0*/  @!P6 IMAD.IADD R3, R3, 0x1, -R0 ;  /* 0x000000010303e824 */ /* 0x000fc400078e0a00 */
[----:B------:R-:W-:Y:S01]  /*3dc0*/  IMAD.MOV R4, RZ, RZ, -R4 ;  /* 0x000000ffff047224 */ /* 0x000fe200078e0a04 */
[----:B------:R-:W-:Y:S01]  /*3dd0*/  ISETP.GT.U32.AND P6, PT, R0, R11, PT ;  /* 0x0000000b0000720c */ /* 0x000fe20003fc4070 */
[----:B------:R-:W-:Y:S02]  /*3de0*/  VIADD R9, R29, 0x3e ;  /* 0x0000003e1d097836 */ /* 0x000fe40000000000 */
[----:B------:R-:W-:-:S03]  /*3df0*/  IMAD.HI.U32 R19, R2, R16, RZ ;  /* 0x0000001002137227 */ /* 0x000fc600078e00ff */
[----:B------:R-:W-:Y:S01]  /*3e00*/  IABS R17, R9 ;  /* 0x0000000900117213 */ /* 0x000fe20000000000 */
[----:B0-----:R-:W-:Y:S02]  /*3e10*/  IMAD.MOV.U32 R5, RZ, RZ, R18 ;  /* 0x000000ffff057224 */ /* 0x001fe400078e0012 */
[----:B------:R-:W-:Y:S02]  /*3e20*/  IMAD R12, R0, R4, R12 ;  /* 0x00000004000c7224 */ /* 0x000fe400078e020c */
[----:B------:R-:W-:Y:S01]  /*3e30*/  @!P3 IMAD.MOV R5, RZ, RZ, -R5 ;  /* 0x000000ffff05b224 */ /* 0x000fe200078e0a05 */
[----:B------:R-:W-:Y:S01]  /*3e40*/  ISETP.GE.AND P3, PT, R8, RZ, PT ;  /* 0x000000ff0800720c */ /* 0x000fe20003f66270 */
[----:B------:R-:W-:Y:S01]  /*3e50*/  VIADD R6, R29, 0x3d ;  /* 0x0000003d1d067836 */ /* 0x000fe20000000000 */
[----:B------:R-:W-:Y:S01]  /*3e60*/  ISETP.GT.U32.AND P5, PT, R0, R12, PT ;  /* 0x0000000c0000720c */ /* 0x000fe20003fa4070 */
[----:B------:R-:W-:Y:S01]  /*3e70*/  IMAD.MOV R19, RZ, RZ, -R19 ;  /* 0x000000ffff137224 */ /* 0x000fe200078e0a13 */
[----:B------:R0:W-:Y:S01]  /*3e80*/  STL [R1+0x114], R5 ;  /* 0x0001140501007387 */ /* 0x0001e20000100800 */
[----:B------:R-:W-:Y:S01]  /*3e90*/  IMAD.HI.U32 R15, R2, R17, RZ ;  /* 0x00000011020f7227 */ /* 0x000fe200078e00ff */
[----:B------:R-:W-:-:S03]  /*3ea0*/  IABS R14, R6 ;  /* 0x00000006000e7213 */ /* 0x000fc60000000000 */
[C---:B------:R-:W-:Y:S02]  /*3eb0*/  IMAD R16, R0.reuse, R19, R16 ;  /* 0x0000001300107224 */ /* 0x040fe400078e0210 */
[----:B------:R-:W-:Y:S02]  /*3ec0*/  @!P6 IMAD.IADD R11, R11, 0x1, -R0 ;  /* 0x000000010b0be824 */ /* 0x000fe400078e0a00 */
[----:B------:R-:W-:Y:S01]  /*3ed0*/  IMAD.MOV R15, RZ, RZ, -R15 ;  /* 0x000000ffff0f7224 */ /* 0x000fe200078e0a0f */
[----:B------:R-:W-:Y:S01]  /*3ee0*/  ISETP.GT.U32.AND P6, PT, R0, R16, PT ;  /* 0x000000100000720c */ /* 0x000fe20003fc4070 */
[----:B0-----:R-:W-:Y:S02]  /*3ef0*/  IMAD.MOV.U32 R5, RZ, RZ, R10 ;  /* 0x000000ffff057224 */ /* 0x001fe400078e000a */
[----:B------:R-:W-:-:S04]  /*3f00*/  IMAD.HI.U32 R10, R2, R14, RZ ;  /* 0x0000000e020a7227 */ /* 0x000fc800078e00ff */
[----:B------:R-:W-:Y:S01]  /*3f10*/  @!P4 IMAD.MOV R5, RZ, RZ, -R5 ;  /* 0x000000ffff05c224 */ /* 0x000fe200078e0a05 */
[C---:B------:R-:W-:Y:S01]  /*3f20*/  ISETP.GT.U32.AND P4, PT, R0.reuse, R3, PT ;  /* 0x000000030000720c */ /* 0x040fe20003f84070 */
[----:B------:R-:W-:Y:S02]  /*3f30*/  IMAD R17, R0, R15, R17 ;  /* 0x0000000f00117224 */ /* 0x000fe400078e0211 */
[----:B------:R-:W-:Y:S01]  /*3f40*/  IMAD.MOV R10, RZ, RZ, -R10 ;  /* 0x000000ffff0a7224 */ /* 0x000fe200078e0a0a */
[----:B------:R0:W-:Y:S01]  /*3f50*/  STL [R1+0x10c], R5 ;  /* 0x00010c0501007387 */ /* 0x0001e20000100800 */
[----:B------:R-:W-:Y:S02]  /*3f60*/  IMAD.MOV.U32 R15, RZ, RZ, R13 ;  /* 0x000000ffff0f7224 */ /* 0x000fe400078e000d */
[----:B------:R-:W-:Y:S02]  /*3f70*/  @!P5 IMAD.IADD R12, R12, 0x1, -R0 ;  /* 0x000000010c0cd824 */ /* 0x000fe400078e0a00 */
[----:B------:R-:W-:-:S02]  /*3f80*/  IMAD R14, R0, R10, R14 ;  /* 0x0000000a000e7224 */ /* 0x000fc400078e020e */
[----:B------:R-:W-:Y:S01]  /*3f90*/  @!P0 IMAD.MOV R15, RZ, RZ, -R15 ;  /* 0x000000ffff0f8224 */ /* 0x000fe200078e0a0f */
[C---:B------:R-:W-:Y:S01]  /*3fa0*/  ISETP.GT.U32.AND P5, PT, R0.reuse, R12, PT ;  /* 0x0000000c0000720c */ /* 0x040fe20003fa4070 */
[----:B------:R-:W-:Y:S01]  /*3fb0*/  VIADD R4, R29, 0x3c ;  /* 0x0000003c1d047836 */ /* 0x000fe20000000000 */
[----:B------:R-:W-:Y:S01]  /*3fc0*/  ISETP.GE.AND P0, PT, R7, RZ, PT ;  /* 0x000000ff0700720c */ /* 0x000fe20003f06270 */
[----:B0-----:R-:W-:Y:S01]  /*3fd0*/  IMAD.MOV.U32 R5, RZ, RZ, R11 ;  /* 0x000000ffff057224 */ /* 0x001fe200078e000b */
[----:B------:R0:W-:Y:S01]  /*3fe0*/  STL [R1+0x108], R15 ;  /* 0x0001080f01007387 */ /* 0x0001e20000100800 */
[--C-:B------:R-:W-:Y:S01]  /*3ff0*/  @!P4 IMAD.IADD R3, R3, 0x1, -R0.reuse ;  /* 0x000000010303c824 */ /* 0x100fe200078e0a00 */
[----:B------:R-:W-:Y:S01]  /*4000*/  IABS R8, R4 ;  /* 0x0000000400087213 */ /* 0x000fe20000000000 */
[----:B------:R-:W-:Y:S01]  /*4010*/  @!P1 IMAD.MOV R5, RZ, RZ, -R5 ;  /* 0x000000ffff059224 */ /* 0x000fe200078e0a05 */
[----:B------:R-:W-:Y:S01]  /*4020*/  ISETP.GT.U32.AND P1, PT, R0, R17, PT ;  /* 0x000000110000720c */ /* 0x000fe20003f24070 */
[----:B------:R-:W-:Y:S01]  /*4030*/  @!P6 IMAD.IADD R16, R16, 0x1, -R0 ;  /* 0x000000011010e824 */ /* 0x000fe200078e0a00 */
[----:B------:R-:W-:Y:S01]  /*4040*/  ISETP.GT.U32.AND P6, PT, R0, R14, PT ;  /* 0x0000000e0000720c */ /* 0x000fe20003fc4070 */
[----:B------:R-:W-:Y:S01]  /*4050*/  IMAD.HI.U32 R13, R2, R8, RZ ;  /* 0x00000008020d7227 */ /* 0x000fe200078e00ff */
[----:B------:R1:W-:Y:S01]  /*4060*/  STL [R1+0x104], R5 ;  /* 0x0001040501007387 */ /* 0x0003e20000100800 */
[----:B------:R-:W-:-:S02]  /*4070*/  ISETP.GE.AND P4, PT, R9, RZ, PT ;  /* 0x000000ff0900720c */ /* 0x000fc40003f86270 */
[----:B0-----:R-:W-:Y:S02]  /*4080*/  VIADD R15, R29, 0x3b ;  /* 0x0000003b1d0f7836 */ /* 0x001fe40000000000 */
[--C-:B------:R-:W-:Y:S01]  /*4090*/  @!P5 IMAD.IADD R12, R12, 0x1, -R0.reuse ;  /* 0x000000010c0cd824 */ /* 0x100fe200078e0a00 */
[----:B------:R-:W-:Y:S01]  /*40a0*/  ISETP.GE.AND P5, PT, R6, RZ, PT ;  /* 0x000000ff0600720c */ /* 0x000fe20003fa6270 */
[----:B------:R-:W-:Y:S01]  /*40b0*/  IMAD.MOV R13, RZ, RZ, -R13 ;  /* 0x000000ffff0d7224 */ /* 0x000fe200078e0a0d */
[----:B------:R-:W-:Y:S01]  /*40c0*/  IABS R6, R15 ;  /* 0x0000000f00067213 */ /* 0x000fe20000000000 */
[--C-:B------:R-:W-:Y:S02]  /*40d0*/  @!P1 IMAD.IADD R17, R17, 0x1, -R0.reuse ;  /* 0x0000000111119824 */ /* 0x100fe400078e0a00 */
[----:B-1----:R-:W-:Y:S02]  /*40e0*/  IMAD.MOV.U32 R5, RZ, RZ, R3 ;  /* 0x000000ffff057224 */ /* 0x002fe400078e0003 */
[----:B------:R-:W-:Y:S01]  /*40f0*/  @!P6 IMAD.IADD R14, R14, 0x1, -R0 ;  /* 0x000000010e0ee824 */ /* 0x000fe200078e0a00 */
[C---:B------:R-:W-:Y:S01]  /*4100*/  ISETP.GT.U32.AND P1, PT, R0.reuse, R17, PT ;  /* 0x000000110000720c */ /* 0x040fe20003f24070 */
[----:B------:R-:W-:Y:S01]  /*4110*/  @!P2 IMAD.MOV R5, RZ, RZ, -R5 ;  /* 0x000000ffff05a224 */ /* 0x000fe200078e0a05 */
[C---:B------:R-:W-:Y:S01]  /*4120*/  ISETP.GT.U32.AND P2, PT, R0.reuse, R16, PT ;  /* 0x000000100000720c */ /* 0x040fe20003f44070 */
[C---:B------:R-:W-:Y:S01]  /*4130*/  IMAD R8, R0.reuse, R13, R8 ;  /* 0x0000000d00087224 */ /* 0x040fe200078e0208 */
[----:B------:R-:W-:Y:S01]  /*4140*/  ISETP.GT.U32.AND P6, PT, R0, R14, PT ;  /* 0x0000000e0000720c */ /* 0x000fe20003fc4070 */
[----:B------:R-:W-:Y:S01]  /*4150*/  IMAD.HI.U32 R9, R2, R6, RZ ;  /* 0x0000000602097227 */ /* 0x000fe200078e00ff */
[----:B------:R0:W-:Y:S03]  /*4160*/  STL [R1+0x100], R5 ;  /* 0x0001000501007387 */ /* 0x0001e60000100800 */
[----:B------:R-:W-:-:S02]  /*4170*/  VIADD R3, R29, 0x39 ;  /* 0x000000391d037836 */ /* 0x000fc40000000000 */
[----:B------:R-:W-:Y:S02]  /*4180*/  IMAD.MOV R9, RZ, RZ, -R9 ;  /* 0x000000ffff097224 */ /* 0x000fe400078e0a09 */
[----:B------:R-:W-:Y:S01]  /*4190*/  VIADD R7, R29, 0x3a ;  /* 0x0000003a1d077836 */ /* 0x000fe20000000000 */
[----:B------:R-:W-:Y:S01]  /*41a0*/  IABS R13, R3 ;  /* 0x00000003000d7213 */ /* 0x000fe20000000000 */
[----:B------:R-:W-:Y:S01]  /*41b0*/  @!P2 IMAD.IADD R16, R16, 0x1, -R0 ;  /* 0x000000011010a824 */ /* 0x000fe200078e0a00 */
[C---:B------:R-:W-:Y:S01]  /*41c0*/  ISETP.GT.U32.AND P2, PT, R0.reuse, R8, PT ;  /* 0x000000080000720c */ /* 0x040fe20003f44070 */
[----:B------:R-:W-:Y:S01]  /*41d0*/  IMAD R6, R0, R9, R6 ;  /* 0x0000000900067224 */ /* 0x000fe200078e0206 */
[----:B------:R-:W-:Y:S01]  /*41e0*/  IABS R18, R7 ;  /* 0x0000000700127213 */ /* 0x000fe20000000000 */
[----:B------:R-:W-:Y:S01]  /*41f0*/  @!P1 IMAD.IADD R17, R17, 0x1, -R0 ;  /* 0x0000000111119824 */ /* 0x000fe200078e0a00 */
[----:B------:R-:W-:Y:S01]  /*4200*/  ISETP.GE.AND P1, PT, R4, RZ, PT ;  /* 0x000000ff0400720c */ /* 0x000fe20003f26270 */
[----:B------:R-:W-:-:S02]  /*4210*/  VIADD R11, R29, 0x38 ;  /* 0x000000381d0b7836 */ /* 0x000fc40000000000 */
[----:B------:R-:W-:-:S03]  /*4220*/  IMAD.HI.U32 R4, R2, R13, RZ ;  /* 0x0000000d02047227 */ /* 0x000fc600078e00ff */
[----:B------:R-:W-:Y:S01]  /*4230*/  IABS R10, R11 ;  /* 0x0000000b000a7213 */ /* 0x000fe20000000000 */
[----:B------:R-:W-:Y:S01]  /*4240*/  @!P6 IMAD.IADD R14, R14, 0x1, -R0 ;  /* 0x000000010e0ee824 */ /* 0x000fe200078e0a00 */
[----:B------:R-:W-:Y:S01]  /*4250*/  ISETP.GT.U32.AND P6, PT, R0, R6, PT ;  /* 0x000000060000720c */ /* 0x000fe20003fc4070 */
[----:B------:R-:W-:-:S04]  /*4260*/  IMAD.HI.U32 R19, R2, R18, RZ ;  /* 0x0000001202137227 */ /* 0x000fc800078e00ff */
[----:B------:R-:W-:Y:S02]  /*4270*/  IMAD.MOV R4, RZ, RZ, -R4 ;  /* 0x000000ffff047224 */ /* 0x000fe400078e0a04 */
[----:B------:R-:W-:Y:S01]  /*4280*/  @!P2 IMAD.IADD R8, R8, 0x1, -R0 ;  /* 0x000000010808a824 */ /* 0x000fe200078e0a00 */
[----:B------:R-:W-:Y:S01]  /*4290*/  ISETP.GE.AND P2, PT, R15, RZ, PT ;  /* 0x000000ff0f00720c */ /* 0x000fe20003f46270 */
[----:B------:R-:W-:Y:S02]  /*42a0*/  IMAD.MOV.U32 R20, RZ, RZ, R12 ;  /* 0x000000ffff147224 */ /* 0x000fe400078e000c */
[----:B0-----:R-:W-:Y:S02]  /*42b0*/  IMAD.MOV.U32 R5, RZ, RZ, R16 ;  /* 0x000000ffff057224 */ /* 0x001fe400078e0010 */
[----:B------:R-:W-:Y:S02]  /*42c0*/  IMAD.MOV R19, RZ, RZ, -R19 ;  /* 0x000000ffff137224 */ /* 0x000fe400078e0a13 */
[----:B------:R-:W-:-:S02]  /*42d0*/  IMAD R13, R0, R4, R13 ;  /* 0x00000004000d7224 */ /* 0x000fc400078e020d */
[----:B------:R-:W-:Y:S01]  /*42e0*/  @!P3 IMAD.MOV R20, RZ, RZ, -R20 ;  /* 0x000000ffff14b224 */ /* 0x000fe200078e0a14 */
[----:B------:R-:W-:Y:S01]  /*42f0*/  ISETP.GT.U32.AND P3, PT, R0, R8, PT ;  /* 0x000000080000720c */ /* 0x000fe20003f64070 */
[----:B------:R-:W-:-:S03]  /*4300*/  IMAD.HI.U32 R9, R2, R10, RZ ;  /* 0x0000000a02097227 */ /* 0x000fc600078e00ff */
[----:B------:R-:W-:Y:S01]  /*4310*/  STL [R1+0xfc], R20 ;  /* 0x0000fc1401007387 */ /* 0x000fe20000100800 */
[----:B------:R-:W-:Y:S02]  /*4320*/  @!P0 IMAD.MOV R5, RZ, RZ, -R5 ;  /* 0x000000ffff058224 */ /* 0x000fe400078e0a05 */
[C---:B------:R-:W-:Y:S02]  /*4330*/  IMAD R15, R0.reuse, R19, R18 ;  /* 0x00000013000f7224 */ /* 0x040fe400078e0212 */
[----:B------:R-:W-:Y:S01]  /*4340*/  @!P4 IMAD.MOV R17, RZ, RZ, -R17 ;  /* 0x000000ffff11c224 */ /* 0x000fe200078e0a11 */
[----:B------:R-:W-:Y:S01]  /*4350*/  ISETP.GT.U32.AND P4, PT, R0, R13, PT ;  /* 0x0000000d0000720c */ /* 0x000fe20003f84070 */
[----:B------:R-:W-:Y:S01]  /*4360*/  IMAD.MOV R9, RZ, RZ, -R9 ;  /* 0x000000ffff097224 */ /* 0x000fe200078e0a09 */
[----:B------:R0:W-:Y:S01]  /*4370*/  STL [R1+0xf8], R5 ;  /* 0x0000f80501007387 */ /* 0x0001e20000100800 */
[----:B------:R-:W-:Y:S01]  /*4380*/  @!P6 IMAD.IADD R6, R6, 0x1, -R0 ;  /* 0x000000010606e824 */ /* 0x000fe200078e0a00 */
[C---:B------:R-:W-:Y:S01]  /*4390*/  ISETP.GT.U32.AND P6, PT, R0.reuse, R15, PT ;  /* 0x0000000f0000720c */ /* 0x040fe20003fc4070 */
[C---:B------:R-:W-:Y:S01]  /*43a0*/  IMAD R10, R0.reuse, R9, R10 ;  /* 0x00000009000a7224 */ /* 0x040fe200078e020a */
[----:B------:R-:W-:Y:S01]  /*43b0*/  STL [R1+0xf4], R17 ;  /* 0x0000f41101007387 */ /* 0x000fe20000100800 */
[C---:B------:R-:W-:Y:S01]  /*43c0*/  VIADD R4, R29.reuse, 0x37 ;  /* 0x000000371d047836 */ /* 0x040fe20000000000 */
[----:B------:R-:W-:Y:S01]  /*43d0*/  ISETP.GT.U32.AND P0, PT, R0, R6, PT ;  /* 0x000000060000720c */ /* 0x000fe20003f04070 */
[----:B------:R-:W-:-:S02]  /*43e0*/  VIADD R9, R29, 0x36 ;  /* 0x000000361d097836 */ /* 0x000fc40000000000 */
[----:B------:R-:W-:Y:S01]  /*43f0*/  @!P3 IMAD.IADD R8, R8, 0x1, -R0 ;  /* 0x000000010808b824 */ /* 0x000fe200078e0a00 */
[----:B------:R-:W-:Y:S01]  /*4400*/  IABS R12, R4 ;  /* 0x00000004000c7213 */ /* 0x000fe20000000000 */
[----:B0-----:R-:W-:Y:S01]  /*4410*/  IMAD.MOV.U32 R5, RZ, RZ, R14 ;  /* 0x000000ffff057224 */ /* 0x001fe200078e000e */
[----:B------:R-:W-:Y:S01]  /*4420*/  IABS R16, R9 ;  /* 0x0000000900107213 */ /* 0x000fe20000000000 */
[----:B------:R-:W-:Y:S01]  /*4430*/  @!P4 IMAD.IADD R13, R13, 0x1, -R0 ;  /* 0x000000010d0dc824 */ /* 0x000fe200078e0a00 */
[----:B------:R-:W-:Y:S01]  /*4440*/  ISETP.GT.U32.AND P3, PT, R0, R10, PT ;  /* 0x0000000a0000720c */ /* 0x000fe20003f64070 */
[----:B------:R-:W-:Y:S01]  /*4450*/  @!P5 IMAD.MOV R5, RZ, RZ, -R5 ;  /* 0x000000ffff05d224 */ /* 0x000fe200078e0a05 */
[----:B------:R-:W-:Y:S01]  /*4460*/  ISETP.GE.AND P5, PT, R7, RZ, PT ;  /* 0x000000ff0700720c */ /* 0x000fe20003fa6270 */
[----:B------:R-:W-:-:S03]  /*4470*/  IMAD.HI.U32 R14, R2, R12, RZ ;  /* 0x0000000c020e7227 */ /* 0x000fc600078e00ff */
[----:B------:R0:W-:Y:S01]  /*4480*/  STL [R1+0xf0], R5 ;  /* 0x0000f00501007387 */ /* 0x0001e20000100800 */
[----:B------:R-:W-:Y:S02]  /*4490*/  IMAD.MOV.U32 R7, RZ, RZ, R16 ;  /* 0x000000ffff077224 */ /* 0x000fe400078e0010 */
[----:B------:R-:W-:Y:S01]  /*44a0*/  @!P6 IMAD.IADD R15, R15, 0x1, -R0 ;  /* 0x000000010f0fe824 */ /* 0x000fe200078e0a00 */
[----:B------:R-:W-:Y:S01]  /*44b0*/  ISETP.GE.AND P6, PT, R11, RZ, PT ;  /* 0x000000ff0b00720c */ /* 0x000fe20003fc6270 */
[----:B------:R-:W-:Y:S02]  /*44c0*/  IMAD.MOV R14, RZ, RZ, -R14 ;  /* 0x000000ffff0e7224 */ /* 0x000fe400078e0a0e */
[----:B------:R-:W-:Y:S01]  /*44d0*/  @!P0 IMAD.IADD R6, R6, 0x1, -R0 ;  /* 0x0000000106068824 */ /* 0x000fe200078e0a00 */
[----:B------:R-:W-:Y:S01]  /*44e0*/  ISETP.GE.AND P0, PT, R3, RZ, PT ;  /* 0x000000ff0300720c */ /* 0x000fe20003f06270 */
[----:B------:R-:W-:Y:S01]  /*44f0*/  IMAD.HI.U32 R11, R2, R7, RZ ;  /* 0x00000007020b7227 */ /* 0x000fe200078e00ff */
[----:B------:R-:W-:-:S03]  /*4500*/  ISETP.GT.U32.AND P4, PT, R0, R15, PT ;  /* 0x0000000f0000720c */ /* 0x000fc60003f84070 */
[----:B0-----:R-:W-:Y:S02]  /*4510*/  IMAD.MOV.U32 R5, RZ, RZ, R8 ;  /* 0x000000ffff057224 */ /* 0x001fe400078e0008 */
[C---:B------:R-:W-:Y:S02]  /*4520*/  IMAD R3, R0.reuse, R14, R12 ;  /* 0x0000000e00037224 */ /* 0x040fe400078e020c */
[----:B------:R-:W-:Y:S01]  /*4530*/  @!P1 IMAD.MOV R5, RZ, RZ, -R5 ;  /* 0x000000ffff059224 */ /* 0x000fe200078e0a05 */
[----:B------:R-:W-:Y:S01]  /*4540*/  ISETP.GT.U32.AND P1, PT, R0, R13, PT ;  /* 0x0000000d0000720c */ /* 0x000fe20003f24070 */
[----:B------:R-:W-:Y:S02]  /*4550*/  IMAD.MOV R8, RZ, RZ, -R11 ;  /* 0x000000ffff087224 */ /* 0x000fe400078e0a0b */
[----:B------:R-:W-:Y:S01]  /*4560*/  @!P3 IMAD.IADD R10, R10, 0x1, -R0 ;  /* 0x000000010a0ab824 */ /* 0x000fe200078e0a00 */
[----:B------:R0:W-:Y:S01]  /*4570*/  STL [R1+0xec], R5 ;  /* 0x0000ec0501007387 */ /* 0x0001e20000100800 */
[----:B------:R-:W-:-:S02]  /*4580*/  IMAD R7, R0, R8, R7 ;  /* 0x0000000800077224 */ /* 0x000fc400078e0207 */
[C---:B------:R-:W-:Y:S01]  /*4590*/  VIADD R11, R29.reuse, 0x35 ;  /* 0x000000351d0b7836 */ /* 0x040fe20000000000 */
[----:B------:R-:W-:Y:S01]  /*45a0*/  ISETP.GT.U32.AND P3, PT, R0, R10, PT ;  /* 0x0000000a0000720c */ /* 0x000fe20003f64070 */
[----:B------:R-:W-:Y:S02]  /*45b0*/  VIADD R8, R29, 0x34 ;  /* 0x000000341d087836 */ /* 0x000fe40000000000 */
[--C-:B------:R-:W-:Y:S01]  /*45c0*/  @!P4 IMAD.IADD R15, R15, 0x1, -R0.reuse ;  /* 0x000000010f0fc824 */ /* 0x100fe200078e0a00 */
[----:B------:R-:W-:Y:S01]  /*45d0*/  ISETP.GE.AND P4, PT, R4, RZ, PT ;  /* 0x000000ff0400720c */ /* 0x000fe20003f86270 */
[----:B------:R-:W-:Y:S01]  /*45e0*/  @!P1 IMAD.IADD R13, R13, 0x1, -R0 ;  /* 0x000000010d0d9824 */ /* 0x000fe200078e0a00 */
[C---:B------:R-:W-:Y:S01]  /*45f0*/  ISETP.GT.U32.AND P1, PT, R0.reuse, R7, PT ;  /* 0x000000070000720c */ /* 0x040fe20003f24070 */
[----:B0-----:R-:W-:Y:S01]  /*4600*/  IMAD.MOV.U32 R5, RZ, RZ, R6 ;  /* 0x000000ffff057224 */ /* 0x001fe200078e0006 */
[----:B------:R-:W-:Y:S01]  /*4610*/  IABS R6, R11 ;  /* 0x0000000b00067213 */ /* 0x000fe20000000000 */
[----:B------:R-:W-:Y:S01]  /*4620*/  @!P0 IMAD.MOV R13, RZ, RZ, -R13 ;  /* 0x000000ffff0d8224 */ /* 0x000fe200078e0a0d */
[----:B------:R-:W-:Y:S01]  /*4630*/  IABS R4, R8 ;  /* 0x0000000800047213 */ /* 0x000fe20000000000 */
[----:B------:R-:W-:Y:S01]  /*4640*/  @!P2 IMAD.MOV R5, RZ, RZ, -R5 ;  /* 0x000000ffff05a224 */ /* 0x000fe200078e0a05 */
[----:B------:R-:W-:Y:S01]  /*4650*/  ISETP.GT.U32.AND P2, PT, R0, R3, PT ;  /* 0x000000030000720c */ /* 0x000fe20003f44070 */
[----:B------:R-:W-:-:S03]  /*4660*/  IMAD.HI.U32 R14, R2, R6, RZ ;  /* 0x00000006020e7227 */ /* 0x000fc600078e00ff */
[----:B------:R0:W-:Y:S01]  /*4670*/  STL [R1+0xe4], R5 ;  /* 0x0000e40501007387 */ /* 0x0001e20000100800 */
[----:B------:R-:W-:-:S04]  /*4680*/  IMAD.HI.U32 R12, R2, R4, RZ ;  /* 0x00000004020c7227 */ /* 0x000fc800078e00ff */
[--C-:B------:R-:W-:Y:S02]  /*4690*/  @!P1 IMAD.IADD R7, R7, 0x1, -R0.reuse ;  /* 0x0000000107079824 */ /* 0x100fe400078e0a00 */
[--C-:B------:R-:W-:Y:S01]  /*46a0*/  @!P3 IMAD.IADD R10, R10, 0x1, -R0.reuse ;  /* 0x000000010a0ab824 */ /* 0x100fe200078e0a00 */
[----:B------:R-:W-:Y:S01]  /*46b0*/  ISETP.GE.AND P3, PT, R9, RZ, PT ;  /* 0x000000ff0900720c */ /* 0x000fe20003f66270 */
[----:B------:R-:W-:Y:S01]  /*46c0*/  @!P2 IMAD.IADD R3, R3, 0x1, -R0 ;  /* 0x000000010303a824 */ /* 0x000fe200078e0a00 */
[----:B------:R-:W-:Y:S01]  /*46d0*/  ISETP.GE.AND P2, PT, R11, RZ, PT ;  /* 0x000000ff0b00720c */ /* 0x000fe20003f46270 */
[----:B0-----:R-:W-:Y:S02]  /*46e0*/  IMAD.MOV.U32 R5, RZ, RZ, R15 ;  /* 0x000000ffff057224 */ /* 0x001fe400078e000f */
[----:B------:R-:W-:Y:S01]  /*46f0*/  IMAD.MOV R14, RZ, RZ, -R14 ;  /* 0x000000ffff0e7224 */ /* 0x000fe200078e0a0e */
[C---:B------:R-:W-:Y:S01]  /*4700*/  ISETP.GT.U32.AND P1, PT, R0.reuse, R3, PT ;  /* 0x000000030000720c */ /* 0x040fe20003f24070 */
[----:B------:R-:W-:Y:S01]  /*4710*/  @!P5 IMAD.MOV R5, RZ, RZ, -R5 ;  /* 0x000000ffff05d224 */ /* 0x000fe200078e0a05 */
[----:B------:R-:W-:Y:S01]  /*4720*/  ISETP.GT.U32.AND P5, PT, R0, R7, PT ;  /* 0x000000070000720c */ /* 0x000fe20003fa4070 */
[----:B------:R-:W-:-:S02]  /*4730*/  IMAD.MOV R12, RZ, RZ, -R12 ;  /* 0x000000ffff0c7224 */ /* 0x000fc400078e0a0c */
[C---:B------:R-:W-:Y:S01]  /*4740*/  IMAD R6, R0.reuse, R14, R6 ;  /* 0x0000000e00067224 */ /* 0x040fe200078e0206 */
[----:B------:R0:W-:Y:S01]  /*4750*/  STL [R1+0xd4], R5 ;  /* 0x0000d40501007387 */ /* 0x0001e20000100800 */
[----:B------:R-:W-:Y:S02]  /*4760*/  VIADD R9, R29, 0x33 ;  /* 0x000000331d097836 */ /* 0x000fe40000000000 */
[C---:B------:R-:W-:Y:S01]  /*4770*/  IMAD R4, R0.reuse, R12, R4 ;  /* 0x0000000c00047224 */ /* 0x040fe200078e0204 */
[C---:B------:R-:W-:Y:S01]  /*4780*/  ISETP.GT.U32.AND P0, PT, R0.reuse, R6, PT ;  /* 0x000000060000720c */ /* 0x040fe20003f04070 */
[----:B------:R-:W-:Y:S01]  /*4790*/  STL [R1+0xd0], R13 ;  /* 0x0000d00d01007387 */ /* 0x000fe20000100800 */
[----:B------:R-:W-:Y:S01]  /*47a0*/  IABS R11, R9 ;  /* 0x00000009000b7213 */ /* 0x000fe20000000000 */
[--C-:B------:R-:W-:Y:S01]  /*47b0*/  @!P1 IMAD.IADD R3, R3, 0x1, -R0.reuse ;  /* 0x0000000103039824 */ /* 0x100fe200078e0a00 */
[----:B------:R-:W-:Y:S01]  /*47c0*/  ISETP.GT.U32.AND P1, PT, R0, R4, PT ;  /* 0x000000040000720c */ /* 0x000fe20003f24070 */
[----:B------:R-:W-:Y:S01]  /*47d0*/  @!P5 IMAD.IADD R7, R7, 0x1, -R0 ;  /* 0x000000010707d824 */ /* 0x000fe200078e0a00 */
[----:B------:R-:W-:Y:S01]  /*47e0*/  ISETP.GE.AND P5, PT, R9, RZ, PT ;  /* 0x000000ff0900720c */ /* 0x000fe20003fa6270 */
[----:B0-----:R-:W-:-:S02]  /*47f0*/  IMAD.MOV.U32 R5, RZ, RZ, R10 ;  /* 0x000000ffff057224 */ /* 0x001fc400078e000a */
[----:B------:R-:W-:-:S04]  /*4800*/  IMAD.HI.U32 R10, R2, R11, RZ ;  /* 0x0000000b020a7227 */ /* 0x000fc800078e00ff */
[----:B------:R-:W-:Y:S01]  /*4810*/  @!P6 IMAD.MOV R5, RZ, RZ, -R5 ;  /* 0x000000ffff05e224 */ /* 0x000fe200078e0a05 */
[----:B------:R-:W-:Y:S01]  /*4820*/  ISETP.GE.AND P6, PT, R8, RZ, PT ;  /* 0x000000ff0800720c */ /* 0x000fe20003fc6270 */
[----:B------:R-:W-:Y:S02]  /*4830*/  IMAD.MOV R10, RZ, RZ, -R10 ;  /* 0x000000ffff0a7224 */ /* 0x000fe400078e0a0a */
[--C-:B------:R-:W-:Y:S01]  /*4840*/  @!P0 IMAD.IADD R6, R6, 0x1, -R0.reuse ;  /* 0x0000000106068824 */ /* 0x100fe200078e0a00 */
[----:B------:R0:W-:Y:S01]  /*4850*/  STL [R1+0xcc], R5 ;  /* 0x0000cc0501007387 */ /* 0x0001e20000100800 */
[----:B------:R-:W-:Y:S02]  /*4860*/  IMAD R11, R0, R10, R11 ;  /* 0x0000000a000b7224 */ /* 0x000fe400078e020b */
[----:B------:R-:W-:Y:S01]  /*4870*/  @!P1 IMAD.IADD R4, R4, 0x1, -R0 ;  /* 0x0000000104049824 */ /* 0x000fe200078e0a00 */
[----:B------:R-:W-:Y:S01]  /*4880*/  ISETP.GT.U32.AND P0, PT, R0, R6, PT ;  /* 0x000000060000720c */ /* 0x000fe20003f04070 */
[----:B------:R-:W-:-:S02]  /*4890*/  VIADD R9, R29, 0x32 ;  /* 0x000000321d097836 */ /* 0x000fc40000000000 */
[C---:B------:R-:W-:Y:S01]  /*48a0*/  VIADD R10, R29.reuse, 0x31 ;  /* 0x000000311d0a7836 */ /* 0x040fe20000000000 */
[----:B------:R-:W-:Y:S01]  /*48b0*/  ISETP.GT.U32.AND P1, PT, R0, R4, PT ;  /* 0x000000040000720c */ /* 0x000fe20003f24070 */
[C---:B------:R-:W-:Y:S02]  /*48c0*/  VIADD R17, R29.reuse, 0x2f ;  /* 0x0000002f1d117836 */ /* 0x040fe40000000000 */
[----:B0-----:R-:W-:Y:S01]  /*48d0*/  IMAD.MOV.U32 R5, RZ, RZ, R3 ;  /* 0x000000ffff057224 */ /* 0x001fe200078e0003 */
[----:B------:R-:W-:Y:S01]  /*48e0*/  IABS R19, R10 ;  /* 0x0000000a00137213 */ /* 0x000fe20000000000 */
[----:B------:R-:W-:Y:S02]  /*48f0*/  VIADD R3, R29, 0x30 ;  /* 0x000000301d037836 */ /* 0x000fe40000000000 */
[----:B------:R-:W-:Y:S01]  /*4900*/  @!P4 IMAD.MOV R5, RZ, RZ, -R5 ;  /* 0x000000ffff05c224 */ /* 0x000fe200078e0a05 */
[----:B------:R-:W-:Y:S01]  /*4910*/  ISETP.GE.AND P4, PT, R9, RZ, PT ;  /* 0x000000ff0900720c */ /* 0x000fe20003f86270 */
[----:B------:R-:W-:Y:S01]  /*4920*/  @!P0 IMAD.IADD R6, R6, 0x1, -R0 ;  /* 0x0000000106068824 */ /* 0x000fe200078e0a00 */
[----:B------:R-:W-:Y:S01]  /*4930*/  IABS R9, R9 ;  /* 0x0000000900097213 */ /* 0x000fe20000000000 */
[----:B------:R-:W-:Y:S01]  /*4940*/  IMAD.HI.U32 R8, R2, R19, RZ ;  /* 0x0000001302087227 */ /* 0x000fe200078e00ff */
[----:B------:R0:W-:Y:S01]  /*4950*/  STL [R1+0xc8], R5 ;  /* 0x0000c80501007387 */ /* 0x0001e20000100800 */
[----:B------:R-:W-:-:S02]  /*4960*/  ISETP.GE.AND P0, PT, R10, RZ, PT ;  /* 0x000000ff0a00720c */ /* 0x000fc40003f06270 */
[----:B------:R-:W-:Y:S01]  /*4970*/  IMAD.HI.U32 R12, R2, R9, RZ ;  /* 0x00000009020c7227 */ /* 0x000fe200078e00ff */
[----:B------:R-:W-:-:S03]  /*4980*/  IABS R18, R3 ;  /* 0x0000000300127213 */ /* 0x000fc60000000000 */
[----:B------:R-:W-:Y:S02]  /*4990*/  IMAD.MOV R10, RZ, RZ, -R12 ;  /* 0x000000ffff0a7224 */ /* 0x000fe400078e0a0c */
[----:B------:R-:W-:Y:S01]  /*49a0*/  @!P1 IMAD.IADD R4, R4, 0x1, -R0 ;  /* 0x0000000104049824 */ /* 0x000fe200078e0a00 */
[----:B------:R-:W-:Y:S01]  /*49b0*/  ISETP.GE.AND P1, PT, R3, RZ, PT ;  /* 0x000000ff0300720c */ /* 0x000fe20003f26270 */
[----:B0-----:R-:W-:Y:S02]  /*49c0*/  IMAD.MOV.U32 R5, RZ, RZ, R7 ;  /* 0x000000ffff057224 */ /* 0x001fe400078e0007 */
[C---:B------:R-:W-:Y:S02]  /*49d0*/  IMAD R3, R0.reuse, R10, R9 ;  /* 0x0000000a00037224 */ /* 0x040fe400078e0209 */
[----:B------:R-:W-:Y:S01]  /*49e0*/  @!P3 IMAD.MOV R5, RZ, RZ, -R5 ;  /* 0x000000ffff05b224 */ /* 0x000fe200078e0a05 */
[----:B------:R-:W-:Y:S01]  /*49f0*/  ISETP.GT.U32.AND P3, PT, R0, R11, PT ;  /* 0x0000000b0000720c */ /* 0x000fe20003f64070 */
[----:B------:R-:W-:-:S02]  /*4a00*/  IMAD.MOV R8, RZ, RZ, -R8 ;  /* 0x000000ffff087224 */ /* 0x000fc400078e0a08 */
[----:B------:R-:W-:Y:S01]  /*4a10*/  IMAD.MOV.U32 R15, RZ, RZ, R6 ;  /* 0x000000ffff0f7224 */ /* 0x000fe200078e0006 */
[----:B------:R0:W-:Y:S01]  /*4a20*/  STL [R1+0xb4], R5 ;  /* 0x0000b40501007387 */ /* 0x0001e20000100800 */
[----:B------:R-:W-:Y:S02]  /*4a30*/  IMAD R19, R0, R8, R19 ;  /* 0x0000000800137224 */ /* 0x000fe400078e0213 */
[----:B------:R-:W-:Y:S01]  /*4a40*/  @!P2 IMAD.MOV R15, RZ, RZ, -R15 ;  /* 0x000000ffff0fa224 */ /* 0x000fe200078e0a0f */
[----:B------:R-:W-:Y:S01]  /*4a50*/  ISETP.GE.AND P2, PT, R17, RZ, PT ;  /* 0x000000ff1100720c */ /* 0x000fe20003f46270 */
[----:B------:R-:W-:Y:S01]  /*4a60*/  IMAD.HI.U32 R7, R2, R18, RZ ;  /* 0x0000001202077227 */ /* 0x000fe200078e00ff */
[----:B------:R-:W-:Y:S02]  /*4a70*/  IABS R17, R17 ;  /* 0x0000001100117213 */ /* 0x000fe40000000000 */
[----:B------:R1:W-:Y:S01]  /*4a80*/  STL [R1+0xb0], R15 ;  /* 0x0000b00f01007387 */ /* 0x0003e20000100800 */
[----:B------:R-:W-:-:S02]  /*4a90*/  @!P3 IMAD.IADD R11, R11, 0x1, -R0 ;  /* 0x000000010b0bb824 */ /* 0x000fc400078e0a00 */
[----:B0-----:R-:W-:Y:S02]  /*4aa0*/  IMAD.MOV.U32 R5, RZ, RZ, R4 ;  /* 0x000000ffff057224 */ /* 0x001fe400078e0004 */
[----:B------:R-:W-:Y:S01]  /*4ab0*/  IMAD.MOV R7, RZ, RZ, -R7 ;  /* 0x000000ffff077224 */ /* 0x000fe200078e0a07 */
[C---:B------:R-:W-:Y:S01]  /*4ac0*/  ISETP.GT.U32.AND P3, PT, R0.reuse, R11, PT ;  /* 0x0000000b0000720c */ /* 0x040fe20003f64070 */
[----:B------:R-:W-:Y:S01]  /*4ad0*/  @!P6 IMAD.MOV R5, RZ, RZ, -R5 ;  /* 0x000000ffff05e224 */ /* 0x000fe200078e0a05 */
[----:B------:R-:W-:Y:S01]  /*4ae0*/  ISETP.GT.U32.AND P6, PT, R0, R3, PT ;  /* 0x000000030000720c */ /* 0x000fe20003fc4070 */
[----:B------:R-:W-:Y:S02]  /*4af0*/  VIADD R21, R29, 0x2e ;  /* 0x0000002e1d157836 */ /* 0x000fe40000000000 */
[----:B------:R-:W-:Y:S01]  /*4b00*/  IMAD.HI.U32 R10, R2, R17, RZ ;  /* 0x00000011020a7227 */ /* 0x000fe200078e00ff */
[----:B------:R0:W-:Y:S02]  /*4b10*/  STL [R1+0xac], R5 ;  /* 0x0000ac0501007387 */ /* 0x0001e40000100800 */
[----:B------:R-:W-:Y:S01]  /*4b20*/  IABS R16, R21 ;  /* 0x0000001500107213 */ /* 0x000fe20000000000 */
[----:B------:R-:W-:-:S02]  /*4b30*/  IMAD R18, R0, R7, R18 ;  /* 0x0000000700127224 */ /* 0x000fc400078e0212 */
[----:B------:R-:W-:Y:S02]  /*4b40*/  VIADD R13, R29, 0x2d ;  /* 0x0000002d1d0d7836 */ /* 0x000fe40000000000 */
[--C-:B------:R-:W-:Y:S01]  /*4b50*/  @!P3 IMAD.IADD R11, R11, 0x1, -R0.reuse ;  /* 0x000000010b0bb824 */ /* 0x100fe200078e0a00 */
[C---:B------:R-:W-:Y:S01]  /*4b60*/  ISETP.GT.U32.AND P3, PT, R0.reuse, R19, PT ;  /* 0x000000130000720c */ /* 0x040fe20003f64070 */
[----:B------:R-:W-:Y:S01]  /*4b70*/  @!P6 IMAD.IADD R3, R3, 0x1, -R0 ;  /* 0x000000010303e824 */ /* 0x000fe200078e0a00 */
[----:B-1----:R-:W-:Y:S01]  /*4b80*/  IABS R15, R13 ;  /* 0x0000000d000f7213 */ /* 0x002fe20000000000 */
[----:B0-----:R-:W-:Y:S02]  /*4b90*/  IMAD.MOV.U32 R5, RZ, RZ, R11 ;  /* 0x000000ffff057224 */ /* 0x001fe400078e000b */
[----:B------:R-:W-:Y:S01]  /*4ba0*/  IMAD.MOV R10, RZ, RZ, -R10 ;  /* 0x000000ffff0a7224 */ /* 0x000fe200078e0a0a */
[C---:B------:R-:W-:Y:S01]  /*4bb0*/  ISETP.GT.U32.AND P6, PT, R0.reuse, R3, PT ;  /* 0x000000030000720c */ /* 0x040fe20003fc4070 */
[----:B------:R-:W-:Y:S01]  /*4bc0*/  @!P5 IMAD.MOV R5, RZ, RZ, -R5 ;  /* 0x000000ffff05d224 */ /* 0x000fe200078e0a05 */
[C---:B------:R-:W-:Y:S01]  /*4bd0*/  ISETP.GT.U32.AND P5, PT, R0.reuse, R18, PT ;  /* 0x000000120000720c */ /* 0x040fe20003fa4070 */
[----:B------:R-:W-:-:S02]  /*4be0*/  IMAD R17, R0, R10, R17 ;  /* 0x0000000a00117224 */ /* 0x000fc400078e0211 */
[C---:B------:R-:W-:Y:S01]  /*4bf0*/  IMAD.HI.U32 R7, R2.reuse, R16, RZ ;  /* 0x0000001002077227 */ /* 0x040fe200078e00ff */
[----:B------:R0:W-:Y:S03]  /*4c00*/  STL [R1+0xa8], R5 ;  /* 0x0000a80501007387 */ /* 0x0001e60000100800 */
[----:B------:R-:W-:Y:S02]  /*4c10*/  @!P3 IMAD.IADD R19, R19, 0x1, -R0 ;  /* 0x000000011313b824 */ /* 0x000fe400078e0a00 */
[----:B------:R-:W-:-:S03]  /*4c20*/  IMAD.HI.U32 R6, R2, R15, RZ ;  /* 0x0000000f02067227 */ /* 0x000fc600078e00ff */
[C---:B------:R-:W-:Y:S01]  /*4c30*/  ISETP.GT.U32.AND P3, PT, R0.reuse, R19, PT ;  /* 0x000000130000720c */ /* 0x040fe20003f64070 */
[----:B------:R-:W-:Y:S01]  /*4c40*/  @!P6 IMAD.IADD R3, R3, 0x1, -R0 ;  /* 0x000000010303e824 */ /* 0x000fe200078e0a00 */
[C---:B------:R-:W-:Y:S01]  /*4c50*/  ISETP.GT.U32.AND P6, PT, R0.reuse, R17, PT ;  /* 0x000000110000720c */ /* 0x040fe20003fc4070 */
[----:B------:R-:W-:Y:S02]  /*4c60*/  IMAD.MOV R7, RZ, RZ, -R7 ;  /* 0x000000ffff077224 */ /* 0x000fe400078e0a07 */
[----:B------:R-:W-:Y:S02]  /*4c70*/  VIADD R14, R29, 0x2c ;  /* 0x0000002c1d0e7836 */ /* 0x000fe40000000000 */
[----:B------:R-:W-:Y:S02]  /*4c80*/  IMAD R16, R0, R7, R16 ;  /* 0x0000000700107224 */ /* 0x000fe400078e0210 */
[----:B------:R-:W-:Y:S01]  /*4c90*/  IMAD.MOV R10, RZ, RZ, -R6 ;  /* 0x000000ffff0a7224 */ /* 0x000fe200078e0a06 */
[----:B------:R-:W-:Y:S01]  /*4ca0*/  IABS R8, R14 ;  /* 0x0000000e00087213 */ /* 0x000fe20000000000 */
[----:B------:R-:W-:-:S02]  /*4cb0*/  @!P5 IMAD.IADD R18, R18, 0x1, -R0 ;  /* 0x000000011212d824 */ /* 0x000fc400078e0a00 */
[C---:B------:R-:W-:Y:S02]  /*4cc0*/  IMAD R15, R0.reuse, R10, R15 ;  /* 0x0000000a000f7224 */ /* 0x040fe400078e020f */
[--C-:B------:R-:W-:Y:S01]  /*4cd0*/  @!P3 IMAD.IADD R19, R19, 0x1, -R0.reuse ;  /* 0x000000011313b824 */ /* 0x100fe200078e0a00 */
[C---:B------:R-:W-:Y:S01]  /*4ce0*/  ISETP.GT.U32.AND P3, PT, R0.reuse, R16, PT ;  /* 0x000000100000720c */ /* 0x040fe20003f64070 */
[----:B------:R-:W-:Y:S01]  /*4cf0*/  @!P6 IMAD.IADD R17, R17, 0x1, -R0 ;  /* 0x000000011111e824 */ /* 0x000fe200078e0a00 */
[----:B------:R-:W-:Y:S01]  /*4d00*/  ISETP.GT.U32.AND P5, PT, R0, R15, PT ;  /* 0x0000000f0000720c */ /* 0x000fe20003fa4070 */
[----:B------:R-:W-:Y:S01]  /*4d10*/  IMAD.HI.U32 R7, R2, R8, RZ ;  /* 0x0000000802077227 */ /* 0x000fe200078e00ff */
[----:B------:R-:W-:-:S03]  /*4d20*/  ISETP.GT.U32.AND P6, PT, R0, R18, PT ;  /* 0x000000120000720c */ /* 0x000fc60003fc4070 */
[----:B------:R-:W-:Y:S02]  /*4d30*/  IMAD.MOV R7, RZ, RZ, -R7 ;  /* 0x000000ffff077224 */ /* 0x000fe400078e0a07 */
[----:B0-----:R-:W-:Y:S02]  /*4d40*/  IMAD.MOV.U32 R5, RZ, RZ, R3 ;  /* 0x000000ffff057224 */ /* 0x001fe400078e0003 */
[----:B------:R-:W-:Y:S02]  /*4d50*/  VIADD R9, R29, 0x2b ;  /* 0x0000002b1d097836 */ /* 0x000fe40000000000 */
[----:B------:R-:W-:Y:S02]  /*4d60*/  IMAD R8, R0, R7, R8 ;  /* 0x0000000700087224 */ /* 0x000fe400078e0208 */
[--C-:B------:R-:W-:Y:S01]  /*4d70*/  @!P3 IMAD.IADD R16, R16, 0x1, -R0.reuse ;  /* 0x000000011010b824 */ /* 0x100fe200078e0a00 */
[C---:B------:R-:W-:Y:S01]  /*4d80*/  ISETP.GT.U32.AND P3, PT, R0.reuse, R17, PT ;  /* 0x000000110000720c */ /* 0x040fe20003f64070 */
[----:B------:R-:W-:Y:S01]  /*4d90*/  @!P4 IMAD.MOV R5, RZ, RZ, -R5 ;  /* 0x000000ffff05c224 */ /* 0x000fe200078e0a05 */
[----:B------:R-:W-:Y:S01]  /*4da0*/  IABS R4, R9 ;  /* 0x0000000900047213 */ /* 0x000fe20000000000 */
[--C-:B------:R-:W-:Y:S01]  /*4db0*/  @!P5 IMAD.IADD R15, R15, 0x1, -R0.reuse ;  /* 0x000000010f0fd824 */ /* 0x100fe200078e0a00 */
[----:B------:R-:W-:Y:S01]  /*4dc0*/  ISETP.GT.U32.AND P5, PT, R0, R16, PT ;  /* 0x000000100000720c */ /* 0x000fe20003fa4070 */
[----:B------:R-:W-:Y:S01]  /*4dd0*/  @!P6 IMAD.IADD R18, R18, 0x1, -R0 ;  /* 0x000000011212e824 */ /* 0x000fe200078e0a00 */
[----:B------:R-:W-:Y:S01]  /*4de0*/  ISETP.GT.U32.AND P6, PT, R0, R8, PT ;  /* 0x000000080000720c */ /* 0x000fe20003fc4070 */
[----:B------:R0:W-:Y:S01]  /*4df0*/  STL [R1+0xa4], R5 ;  /* 0x0000a40501007387 */ /* 0x0001e20000100800 */
[----:B------:R-:W-:Y:S01]  /*4e00*/  IMAD.HI.U32 R6, R2, R4, RZ ;  /* 0x0000000402067227 */ /* 0x000fe200078e00ff */
[----:B------:R-:W-:-:S03]  /*4e10*/  ISETP.GT.U32.AND P4, PT, R0, R15, PT ;  /* 0x0000000f0000720c */ /* 0x000fc60003f84070 */
[C---:B------:R-:W-:Y:S02]  /*4e20*/  VIADD R12, R29.reuse, 0x28 ;  /* 0x000000281d0c7836 */ /* 0x040fe40000000000 */
[----:B------:R-:W-:Y:S02]  /*4e30*/  VIADD R10, R29, 0x2a ;  /* 0x0000002a1d0a7836 */ /* 0x000fe40000000000 */
[----:B------:R-:W-:Y:S01]  /*4e40*/  IMAD.MOV R6, RZ, RZ, -R6 ;  /* 0x000000ffff067224 */ /* 0x000fe200078e0a06 */
[----:B------:R-:W-:Y:S01]  /*4e50*/  IABS R3, R12 ;  /* 0x0000000c00037213 */ /* 0x000fe20000000000 */
[----:B0-----:R-:W-:Y:S01]  /*4e60*/  IMAD.MOV.U32 R5, RZ, RZ, R19 ;  /* 0x000000ffff057224 */ /* 0x001fe200078e0013 */
[----:B------:R-:W-:Y:S01]  /*4e70*/  IABS R7, R10 ;  /* 0x0000000a00077213 */ /* 0x000fe20000000000 */
[----:B------:R-:W-:Y:S02]  /*4e80*/  @!P3 IMAD.IADD R17, R17, 0x1, -R0 ;  /* 0x000000011111b824 */ /* 0x000fe400078e0a00 */
[----:B------:R-:W-:-:S02]  /*4e90*/  @!P0 IMAD.MOV R5, RZ, RZ, -R5 ;  /* 0x000000ffff058224 */ /* 0x000fc400078e0a05 */
[----:B------:R-:W-:Y:S02]  /*4ea0*/  IMAD.MOV.U32 R20, RZ, RZ, R18 ;  /* 0x000000ffff147224 */ /* 0x000fe400078e0012 */
[----:B------:R-:W-:Y:S01]  /*4eb0*/  IMAD R4, R0, R6, R4 ;  /* 0x0000000600047224 */ /* 0x000fe200078e0204 */
[----:B------:R0:W-:Y:S01]  /*4ec0*/  STL [R1+0xa0], R5 ;  /* 0x0000a00501007387 */ /* 0x0001e20000100800 */
[--C-:B------:R-:W-:Y:S01]  /*4ed0*/  @!P5 IMAD.IADD R16, R16, 0x1, -R0.reuse ;  /* 0x000000011010d824 */ /* 0x100fe200078e0a00 */
[----:B------:R-:W-:Y:S01]  /*4ee0*/  ISETP.GE.AND P5, PT, R21, RZ, PT ;  /* 0x000000ff1500720c */ /* 0x000fe20003fa6270 */
[----:B------:R-:W-:Y:S01]  /*4ef0*/  @!P6 IMAD.IADD R8, R8, 0x1, -R0 ;  /* 0x000000010808e824 */ /* 0x000fe200078e0a00 */
[----:B------:R-:W-:Y:S01]  /*4f00*/  ISETP.GE.AND P6, PT, R13, RZ, PT ;  /* 0x000000ff0d00720c */ /* 0x000fe20003fc6270 */
[----:B------:R-:W-:Y:S01]  /*4f10*/  IMAD.HI.U32 R21, R2, R3, RZ ;  /* 0x0000000302157227 */ /* 0x000fe200078e00ff */
[C---:B------:R-:W-:Y:S02]  /*4f20*/  ISETP.GT.U32.AND P3, PT, R0.reuse, R4, PT ;  /* 0x000000040000720c */ /* 0x040fe40003f64070 */
[----:B------:R-:W-:Y:S01]  /*4f30*/  ISETP.GT.U32.AND P0, PT, R0, R8, PT ;  /* 0x000000080000720c */ /* 0x000fe20003f04070 */
[----:B------:R-:W-:-:S02]  /*4f40*/  @!P1 IMAD.MOV R20, RZ, RZ, -R20 ;  /* 0x000000ffff149224 */ /* 0x000fc400078e0a14 */
[----:B0-----:R-:W-:Y:S02]  /*4f50*/  IMAD.MOV.U32 R5, RZ, RZ, R17 ;  /* 0x000000ffff057224 */ /* 0x001fe400078e0011 */
[----:B------:R-:W-:Y:S01]  /*4f60*/  IMAD.HI.U32 R22, R2, R7, RZ ;  /* 0x0000000702167227 */ /* 0x000fe200078e00ff */
[----:B------:R-:W-:Y:S03]  /*4f70*/  STL [R1+0x9c], R20 ;  /* 0x00009c1401007387 */ /* 0x000fe60000100800 */
[----:B------:R-:W-:Y:S02]  /*4f80*/  @!P2 IMAD.MOV R5, RZ, RZ, -R5 ;  /* 0x000000ffff05a224 */ /* 0x000fe400078e0a05 */
[----:B------:R-:W-:Y:S02]  /*4f90*/  @!P4 IMAD.IADD R15, R15, 0x1, -R0 ;  /* 0x000000010f0fc824 */ /* 0x000fe400078e0a00 */
[----:B------:R-:W-:Y:S01]  /*4fa0*/  IMAD.MOV R21, RZ, RZ, -R21 ;  /* 0x000000ffff157224 */ /* 0x000fe200078e0a15 */
[----:B------:R0:W-:Y:S01]  /*4fb0*/  STL [R1+0x98], R5 ;  /* 0x0000980501007387 */ /* 0x0001e20000100800 */
[----:B------:R-:W-:-:S02]  /*4fc0*/  VIADD R11, R29, 0x29 ;  /* 0x000000291d0b7836 */ /* 0x000fc40000000000 */
[----:B------:R-:W-:Y:S02]  /*4fd0*/  IMAD.MOV R22, RZ, RZ, -R22 ;  /* 0x000000ffff167224 */ /* 0x000fe400078e0a16 */
[C---:B------:R-:W-:Y:S01]  /*4fe0*/  IMAD R3, R0.reuse, R21, R3 ;  /* 0x0000001500037224 */ /* 0x040fe200078e0203 */
[----:B------:R-:W-:Y:S01]  /*4ff0*/  IABS R6, R11 ;  /* 0x0000000b00067213 */ /* 0x000fe20000000000 */
[----:B------:R-:W-:Y:S02]  /*5000*/  IMAD R7, R0, R22, R7 ;  /* 0x0000001600077224 */ /* 0x000fe400078e0207 */
[----:B------:R-:W-:Y:S01]  /*5010*/  @!P3 IMAD.IADD R4, R4, 0x1, -R0 ;  /* 0x000000010404b824 */ /* 0x000fe200078e0a00 */
[----:B------:R-:W-:Y:S01]  /*5020*/  ISETP.GE.AND P3, PT, R14, RZ, PT ;  /* 0x000000ff0e00720c */ /* 0x000fe20003f66270 */
[----:B0-----:R-:W-:Y:S01]  /*5030*/  IMAD.MOV.U32 R5, RZ, RZ, R15 ;  /* 0x000000ffff057224 */ /* 0x001fe200078e000f */
[----:B------:R-:W-:Y:S01]  /*5040*/  ISETP.GT.U32.AND P4, PT, R0, R7, PT ;  /* 0x000000070000720c */ /* 0x000fe20003f84070 */
[----:B------:R-:W-:Y:S01]  /*5050*/  IMAD.HI.U32 R22, R2, R6, RZ ;  /* 0x0000000602167227 */ /* 0x000fe200078e00ff */
[----:B------:R-:W-:-:S03]  /*5060*/  ISETP.GT.U32.AND P1, PT, R0, R4, PT ;  /* 0x000000040000720c */ /* 0x000fc60003f24070 */
[----:B------:R-:W-:Y:S01]  /*5070*/  @!P6 IMAD.MOV R5, RZ, RZ, -R5 ;  /* 0x000000ffff05e224 */ /* 0x000fe200078e0a05 */
[----:B------:R-:W-:Y:S01]  /*5080*/  ISETP.GT.U32.AND P6, PT, R0, R3, PT ;  /* 0x000000030000720c */ /* 0x000fe20003fc4070 */
[----:B------:R-:W-:Y:S01]  /*5090*/  @!P5 IMAD.MOV R16, RZ, RZ, -R16 ;  /* 0x000000ffff10d224 */ /* 0x000fe200078e0a10 */
[----:B------:R-:W-:Y:S01]  /*50a0*/  ISETP.GE.AND P5, PT, R9, RZ, PT ;  /* 0x000000ff0900720c */ /* 0x000fe20003fa6270 */
[----:B------:R-:W-:Y:S02]  /*50b0*/  IMAD.MOV R22, RZ, RZ, -R22 ;  /* 0x000000ffff167224 */ /* 0x000fe400078e0a16 */
[----:B------:R-:W-:Y:S01]  /*50c0*/  VIADD R13, R29, 0x27 ;  /* 0x000000271d0d7836 */ /* 0x000fe20000000000 */
[----:B------:R-:W-:Y:S01]  /*50d0*/  STL [R1+0x94], R16 ;  /* 0x0000941001007387 */ /* 0x000fe20000100800 */
[----:B------:R-:W-:Y:S01]  /*50e0*/  @!P0 IMAD.IADD R8, R8, 0x1, -R0 ;  /* 0x0000000108088824 */ /* 0x000fe200078e0a00 */
[----:B------:R-:W-:Y:S01]  /*50f0*/  ISETP.GE.AND P0, PT, R10, RZ, PT ;  /* 0x000000ff0a00720c */ /* 0x000fe20003f06270 */
[----:B------:R-:W-:Y:S01]  /*5100*/  IMAD R6, R0, R22, R6 ;  /* 0x0000001600067224 */ /* 0x000fe200078e0206 */
[----:B------:R0:W-:Y:S01]  /*5110*/  STL [R1+0x90], R5 ;  /* 0x0000900501007387 */ /* 0x0001e20000100800 */
[----:B------:R-:W-:Y:S01]  /*5120*/  IABS R14, R13 ;  /* 0x0000000d000e7213 */ /* 0x000fe20000000000 */
[----:B------:R-:W-:-:S02]  /*5130*/  @!P4 IMAD.IADD R7, R7, 0x1, -R0 ;  /* 0x000000010707c824 */ /* 0x000fc400078e0a00 */
[----:B------:R-:W-:Y:S01]  /*5140*/  @!P6 IMAD.IADD R3, R3, 0x1, -R0 ;  /* 0x000000010303e824 */ /* 0x000fe200078e0a00 */
[----:B------:R-:W-:Y:S01]  /*5150*/  ISETP.GT.U32.AND P4, PT, R0, R6, PT ;  /* 0x000000060000720c */ /* 0x000fe20003f84070 */
[----:B------:R-:W-:Y:S01]  /*5160*/  IMAD.HI.U32 R9, R2, R14, RZ ;  /* 0x0000000e02097227 */ /* 0x000fe200078e00ff */
[----:B------:R-:W-:-:S03]  /*5170*/  ISETP.GT.U32.AND P2, PT, R0, R7, PT ;  /* 0x000000070000720c */ /* 0x000fc60003f44070 */
[----:B0-----:R-:W-:Y:S02]  /*5180*/  IMAD.MOV.U32 R5, RZ, RZ, R8 ;  /* 0x000000ffff057224 */ /* 0x001fe400078e0008 */
[----:B------:R-:W-:Y:S02]  /*5190*/  IMAD.MOV R9, RZ, RZ, -R9 ;  /* 0x000000ffff097224 */ /* 0x000fe400078e0a09 */
[----:B------:R-:W-:Y:S01]  /*51a0*/  @!P3 IMAD.MOV R5, RZ, RZ, -R5 ;  /* 0x000000ffff05b224 */ /* 0x000fe200078e0a05 */
[C---:B------:R-:W-:Y:S01]  /*51b0*/  ISETP.GT.U32.AND P3, PT, R0.reuse, R3, PT ;  /* 0x000000030000720c */ /* 0x040fe20003f64070 */
[----:B------:R-:W-:Y:S02]  /*51c0*/  IMAD R14, R0, R9, R14 ;  /* 0x00000009000e7224 */ /* 0x000fe400078e020e */
[--C-:B------:R-:W-:Y:S01]  /*51d0*/  @!P4 IMAD.IADD R6, R6, 0x1, -R0.reuse ;  /* 0x000000010606c824 */ /* 0x100fe200078e0a00 */
[----:B------:R0:W-:Y:S01]  /*51e0*/  STL [R1+0x8c], R5 ;  /* 0x00008c0501007387 */ /* 0x0001e20000100800 */
[--C-:B------:R-:W-:Y:S01]  /*51f0*/  @!P2 IMAD.IADD R7, R7, 0x1, -R0.reuse ;  /* 0x000000010707a824 */ /* 0x100fe200078e0a00 */
[----:B------:R-:W-:Y:S01]  /*5200*/  ISETP.GE.AND P4, PT, R13, RZ, PT ;  /* 0x000000ff0d00720c */ /* 0x000fe20003f86270 */
[C---:B------:R-:W-:Y:S01]  /*5210*/  VIADD R9, R29.reuse, 0x26 ;  /* 0x000000261d097836 */ /* 0x040fe20000000000 */
[----:B------:R-:W-:Y:S01]  /*5220*/  ISETP.GT.U32.AND P6, PT, R0, R6, PT ;  /* 0x000000060000720c */ /* 0x000fe20003fc4070 */
[----:B------:R-:W-:Y:S01]  /*5230*/  VIADD R10, R29, 0x25 ;  /* 0x000000251d0a7836 */ /* 0x000fe20000000000 */
[----:B------:R-:W-:Y:S01]  /*5240*/  ISETP.GE.AND P2, PT, R12, RZ, PT ;  /* 0x000000ff0c00720c */ /* 0x000fe20003f46270 */
[--C-:B------:R-:W-:Y:S01]  /*5250*/  @!P1 IMAD.IADD R4, R4, 0x1, -R0.reuse ;  /* 0x0000000104049824 */ /* 0x100fe200078e0a00 */
[----:B------:R-:W-:Y:S01]  /*5260*/  IABS R15, R9 ;  /* 0x00000009000f7213 */ /* 0x000fe20000000000 */
[----:B------:R-:W-:Y:S01]  /*5270*/  @!P3 IMAD.IADD R3, R3, 0x1, -R0 ;  /* 0x000000010303b824 */ /* 0x000fe200078e0a00 */
[----:B------:R-:W-:Y:S01]  /*5280*/  ISETP.GT.U32.AND P3, PT, R0, R14, PT ;  /* 0x0000000e0000720c */ /* 0x000fe20003f64070 */
[----:B0-----:R-:W-:Y:S01]  /*5290*/  IMAD.MOV.U32 R5, RZ, RZ, R7 ;  /* 0x000000ffff057224 */ /* 0x001fe200078e0007 */
[----:B------:R-:W-:Y:S01]  /*52a0*/  ISETP.GE.AND P1, PT, R11, RZ, PT ;  /* 0x000000ff0b00720c */ /* 0x000fe20003f26270 */
[----:B------:R-:W-:Y:S01]  /*52b0*/  VIADD R8, R29, 0x24 ;  /* 0x000000241d087836 */ /* 0x000fe20000000000 */
[----:B------:R-:W-:Y:S01]  /*52c0*/  IABS R17, R10 ;  /* 0x0000000a00117213 */ /* 0x000fe20000000000 */
[----:B------:R-:W-:Y:S01]  /*52d0*/  @!P0 IMAD.MOV R5, RZ, RZ, -R5 ;  /* 0x000000ffff058224 */ /* 0x000fe200078e0a05 */
[----:B------:R-:W-:Y:S01]  /*52e0*/  ISETP.GE.AND P0, PT, R10, RZ, PT ;  /* 0x000000ff0a00720c */ /* 0x000fe20003f06270 */
[----:B------:R-:W-:Y:S01]  /*52f0*/  IMAD.HI.U32 R10, R2, R15, RZ ;  /* 0x0000000f020a7227 */ /* 0x000fe200078e00ff */
[----:B------:R-:W-:-:S03]  /*5300*/  IABS R16, R8 ;  /* 0x0000000800107213 */ /* 0x000fc60000000000 */
[----:B------:R-:W-:Y:S02]  /*5310*/  IMAD.MOV.U32 R11, RZ, RZ, R4 ;  /* 0x000000ffff0b7224 */ /* 0x000fe400078e0004 */
[--C-:B------:R-:W-:Y:S02]  /*5320*/  @!P3 IMAD.IADD R14, R14, 0x1, -R0.reuse ;  /* 0x000000010e0eb824 */ /* 0x100fe400078e0a00 */
[----:B------:R-:W-:Y:S02]  /*5330*/  VIADD R4, R29, 0x23 ;  /* 0x000000231d047836 */ /* 0x000fe40000000000 */
[----:B------:R-:W-:Y:S01]  /*5340*/  @!P6 IMAD.IADD R6, R6, 0x1, -R0 ;  /* 0x000000010606e824 */ /* 0x000fe200078e0a00 */
[----:B------:R-:W-:Y:S01]  /*5350*/  ISETP.GE.AND P6, PT, R8, RZ, PT ;  /* 0x000000ff0800720c */ /* 0x000fe20003fc6270 */
[----:B------:R-:W-:Y:S01]  /*5360*/  IMAD.MOV R10, RZ, RZ, -R10 ;  /* 0x000000ffff0a7224 */ /* 0x000fe200078e0a0a */
[----:B------:R-:W-:Y:S01]  /*5370*/  ISETP.GT.U32.AND P3, PT, R0, R14, PT ;  /* 0x0000000e0000720c */ /* 0x000fe20003f64070 */
[----:B------:R-:W-:Y:S01]  /*5380*/  IMAD.HI.U32 R7, R2, R17, RZ ;  /* 0x0000001102077227 */ /* 0x000fe200078e00ff */
[----:B------:R-:W-:-:S03]  /*5390*/  IABS R12, R4 ;  /* 0x00000004000c7213 */ /* 0x000fc60000000000 */
[----:B------:R-:W-:-:S04]  /*53a0*/  IMAD.HI.U32 R8, R2, R16, RZ ;  /* 0x0000001002087227 */ /* 0x000fc800078e00ff */
[C---:B------:R-:W-:Y:S02]  /*53b0*/  IMAD R15, R0.reuse, R10, R15 ;  /* 0x0000000a000f7224 */ /* 0x040fe400078e020f */
[----:B------:R-:W-:Y:S02]  /*53c0*/  IMAD.MOV.U32 R13, RZ, RZ, R6 ;  /* 0x000000ffff0d7224 */ /* 0x000fe400078e0006 */
[----:B------:R-:W-:Y:S02]  /*53d0*/  IMAD.MOV R7, RZ, RZ, -R7 ;  /* 0x000000ffff077224 */ /* 0x000fe400078e0a07 */
[----:B------:R-:W-:Y:S01]  /*53e0*/  @!P5 IMAD.MOV R11, RZ, RZ, -R11 ;  /* 0x000000ffff0bd224 */ /* 0x000fe200078e0a0b */
[----:B------:R-:W-:Y:S01]  /*53f0*/  ISETP.GE.AND P5, PT, R9, RZ, PT ;  /* 0x000000ff0900720c */ /* 0x000fe20003fa6270 */
[----:B------:R-:W-:Y:S02]  /*5400*/  IMAD.MOV R8, RZ, RZ, -R8 ;  /* 0x000000ffff087224 */ /* 0x000fe400078e0a08 */
[----:B------:R-:W-:Y:S01]  /*5410*/  @!P1 IMAD.MOV R13, RZ, RZ, -R13 ;  /* 0x000000ffff0d9224 */ /* 0x000fe200078e0a0d */
[C---:B------:R-:W-:Y:S01]  /*5420*/  ISETP.GT.U32.AND P1, PT, R0.reuse, R15, PT ;  /* 0x0000000f0000720c */ /* 0x040fe20003f24070 */
[----:B------:R-:W-:Y:S01]  /*5430*/  IMAD R17, R0, R7, R17 ;  /* 0x0000000700117224 */ /* 0x000fe200078e0211 */
[----:B------:R-:W-:Y:S01]  /*5440*/  STL [R1+0x88], R11 ;  /* 0x0000880b01007387 */ /* 0x000fe20000100800 */
[----:B------:R-:W-:-:S03]  /*5450*/  IMAD.HI.U32 R7, R2, R12, RZ ;  /* 0x0000000c02077227 */ /* 0x000fc600078e00ff */
[----:B------:R0:W-:Y:S01]  /*5460*/  STL [R1+0x84], R5 ;  /* 0x0000840501007387 */ /* 0x0001e20000100800 */
[----:B------:R-:W-:Y:S02]  /*5470*/  IMAD R16, R0, R8, R16 ;  /* 0x0000000800107224 */ /* 0x000fe400078e0210 */
[----:B------:R-:W-:Y:S01]  /*5480*/  IMAD.MOV R7, RZ, RZ, -R7 ;  /* 0x000000ffff077224 */ /* 0x000fe200078e0a07 */
[----:B------:R1:W-:Y:S01]  /*5490*/  STL [R1+0x80], R13 ;  /* 0x0000800d01007387 */ /* 0x0003e20000100800 */
[----:B------:R-:W-:Y:S01]  /*54a0*/  @!P3 IMAD.IADD R14, R14, 0x1, -R0 ;  /* 0x000000010e0eb824 */ /* 0x000fe200078e0a00 */
[C---:B------:R-:W-:Y:S01]  /*54b0*/  ISETP.GT.U32.AND P3, PT, R0.reuse, R16, PT ;  /* 0x000000100000720c */ /* 0x040fe20003f64070 */
[----:B------:R-:W-:Y:S02]  /*54c0*/  IMAD R12, R0, R7, R12 ;  /* 0x00000007000c7224 */ /* 0x000fe400078e020c */
[----:B------:R-:W-:Y:S02]  /*54d0*/  VIADD R9, R29, 0x22 ;  /* 0x000000221d097836 */ /* 0x000fe40000000000 */
[----:B0-----:R-:W-:-:S02]  /*54e0*/  IMAD.MOV.U32 R5, RZ, RZ, R3 ;  /* 0x000000ffff057224 */ /* 0x001fc400078e0003 */
[--C-:B------:R-:W-:Y:S01]  /*54f0*/  @!P1 IMAD.IADD R15, R15, 0x1, -R0.reuse ;  /* 0x000000010f0f9824 */ /* 0x100fe200078e0a00 */
[C---:B------:R-:W-:Y:S01]  /*5500*/  ISETP.GT.U32.AND P1, PT, R0.reuse, R12, PT ;  /* 0x0000000c0000720c */ /* 0x040fe20003f24070 */
[----:B------:R-:W-:Y:S01]  /*5510*/  @!P2 IMAD.MOV R5, RZ, RZ, -R5 ;  /* 0x000000ffff05a224 */ /* 0x000fe200078e0a05 */
[----:B------:R-:W-:Y:S01]  /*5520*/  ISETP.GT.U32.AND P2, PT, R0, R17, PT ;  /* 0x000000110000720c */ /* 0x000fe20003f44070 */
[C---:B------:R-:W-:Y:S01]  /*5530*/  VIADD R3, R29.reuse, 0x21 ;  /* 0x000000211d037836 */ /* 0x040fe20000000000 */
[----:B------:R-:W-:Y:S01]  /*5540*/  IABS R11, R9 ;  /* 0x00000009000b7213 */ /* 0x000fe20000000000 */
[----:B------:R-:W-:Y:S01]  /*5550*/  @!P3 IMAD.IADD R16, R16, 0x1, -R0 ;  /* 0x000000011010b824 */ /* 0x000fe200078e0a00 */
[----:B------:R0:W-:Y:S01]  /*5560*/  STL [R1+0x7c], R5 ;  /* 0x00007c0501007387 */ /* 0x0001e20000100800 */
[----:B-1----:R-:W-:Y:S01]  /*5570*/  VIADD R13, R29, 0x20 ;  /* 0x000000201d0d7836 */ /* 0x002fe20000000000 */
[----:B------:R-:W-:Y:S01]  /*5580*/  IABS R7, R3 ;  /* 0x0000000300077213 */ /* 0x000fe20000000000 */
[----:B------:R-:W-:Y:S01]  /*5590*/  IMAD.HI.U32 R6, R2, R11, RZ ;  /* 0x0000000b02067227 */ /* 0x000fe200078e00ff */
[----:B------:R-:W-:-:S02]  /*55a0*/  ISETP.GT.U32.AND P3, PT, R0, R16, PT ;  /* 0x000000100000720c */ /* 0x000fc40003f64070 */
[----:B------:R-:W-:Y:S01]  /*55b0*/  IABS R8, R13 ;  /* 0x0000000d00087213 */ /* 0x000fe20000000000 */
[----:B------:R-:W-:Y:S02]  /*55c0*/  IMAD.MOV R6, RZ, RZ, -R6 ;  /* 0x000000ffff067224 */ /* 0x000fe400078e0a06 */
[----:B------:R-:W-:Y:S01]  /*55d0*/  @!P2 IMAD.IADD R17, R17, 0x1, -R0 ;  /* 0x000000011111a824 */ /* 0x000fe200078e0a00 */
[----:B------:R-:W-:Y:S01]  /*55e0*/  ISETP.GT.U32.AND P2, PT, R0, R15, PT ;  /* 0x0000000f0000720c */ /* 0x000fe20003f44070 */
[----:B0-----:R-:W-:Y:S02]  /*55f0*/  IMAD.MOV.U32 R5, RZ, RZ, R14 ;  /* 0x000000ffff057224 */ /* 0x001fe400078e000e */
        /* <DEDUP_REMOVED lines=8> */
[----:B------:R-:W-:-:S04]  /*5680*/  IMAD.HI.U32 R14, R2, R8, RZ ;  /* 0x00000008020e7227 */ /* 0x000fc800078e00ff */
[----:B------:R-:W-:Y:S02]  /*5690*/  IMAD R7, R0, R6, R7 ;  /* 0x0000000600077224 */ /* 0x000fe400078e0207 */
[----:B------:R-:W-:Y:S02]  /*56a0*/  IMAD.MOV R14, RZ, RZ, -R14 ;  /* 0x000000ffff0e7224 */ /* 0x000fe400078e0a0e */
[--C-:B------:R-:W-:Y:S01]  /*56b0*/  @!P3 IMAD.IADD R16, R16, 0x1, -R0.reuse ;  /* 0x000000011010b824 */ /* 0x100fe200078e0a00 */
[----:B------:R-:W-:Y:S01]  /*56c0*/  ISETP.GE.AND P3, PT, R4, RZ, PT ;  /* 0x000000ff0400720c */ /* 0x000fe20003f66270 */
[--C-:B------:R-:W-:Y:S01]  /*56d0*/  @!P2 IMAD.IADD R15, R15, 0x1, -R0.reuse ;  /* 0x000000010f0fa824 */ /* 0x100fe200078e0a00 */
[C---:B------:R-:W-:Y:S01]  /*56e0*/  ISETP.GT.U32.AND P2, PT, R0.reuse, R11, PT ;  /* 0x0000000b0000720c */ /* 0x040fe20003f44070 */
[----:B------:R-:W-:Y:S01]  /*56f0*/  @!P4 IMAD.IADD R17, R17, 0x1, -R0 ;  /* 0x000000011111c824 */ /* 0x000fe200078e0a00 */
[C---:B------:R-:W-:Y:S01]  /*5700*/  ISETP.GT.U32.AND P4, PT, R0.reuse, R7, PT ;  /* 0x000000070000720c */ /* 0x040fe20003f84070 */
[----:B------:R-:W-:-:S02]  /*5710*/  IMAD R4, R0, R14, R8 ;  /* 0x0000000e00047224 */ /* 0x000fc400078e0208 */
[--C-:B------:R-:W-:Y:S02]  /*5720*/  @!P1 IMAD.IADD R12, R12, 0x1, -R0.reuse ;  /* 0x000000010c0c9824 */ /* 0x100fe400078e0a00 */
[C---:B------:R-:W-:Y:S01]  /*5730*/  VIADD R10, R29.reuse, 0x1f ;  /* 0x0000001f1d0a7836 */ /* 0x040fe20000000000 */
[----:B------:R-:W-:Y:S01]  /*5740*/  ISETP.GT.U32.AND P1, PT, R0, R4, PT ;  /* 0x000000040000720c */ /* 0x000fe20003f24070 */
[----:B------:R-:W-:Y:S02]  /*5750*/  VIADD R6, R29, 0x1e ;  /* 0x0000001e1d067836 */ /* 0x000fe40000000000 */
[----:B------:R-:W-:Y:S01]  /*5760*/  IMAD.MOV.U32 R20, RZ, RZ, R15 ;  /* 0x000000ffff147224 */ /* 0x000fe200078e000f */
[----:B------:R-:W-:Y:S01]  /*5770*/  IABS R18, R10 ;  /* 0x0000000a00127213 */ /* 0x000fe20000000000 */
[----:B0-----:R-:W-:Y:S01]  /*5780*/  IMAD.MOV.U32 R5, RZ, RZ, R17 ;  /* 0x000000ffff057224 */ /* 0x001fe200078e0011 */
[----:B------:R-:W-:Y:S01]  /*5790*/  IABS R14, R6 ;  /* 0x00000006000e7213 */ /* 0x000fe20000000000 */
[--C-:B------:R-:W-:Y:S01]  /*57a0*/  @!P2 IMAD.IADD R11, R11, 0x1, -R0.reuse ;  /* 0x000000010b0ba824 */ /* 0x100fe200078e0a00 */
[----:B------:R-:W-:Y:S01]  /*57b0*/  ISETP.GE.AND P2, PT, R9, RZ, PT ;  /* 0x000000ff0900720c */ /* 0x000fe20003f46270 */
[----:B------:R-:W-:Y:S01]  /*57c0*/  @!P4 IMAD.IADD R7, R7, 0x1, -R0 ;  /* 0x000000010707c824 */ /* 0x000fe200078e0a00 */
[----:B------:R-:W-:Y:S01]  /*57d0*/  ISETP.GE.AND P4, PT, R3, RZ, PT ;  /* 0x000000ff0300720c */ /* 0x000fe20003f86270 */
[----:B------:R-:W-:-:S02]  /*57e0*/  @!P5 IMAD.MOV R20, RZ, RZ, -R20 ;  /* 0x000000ffff14d224 */ /* 0x000fc400078e0a14 */
[----:B------:R-:W-:Y:S01]  /*57f0*/  @!P0 IMAD.MOV R5, RZ, RZ, -R5 ;  /* 0x000000ffff058224 */ /* 0x000fe200078e0a05 */
[----:B------:R-:W-:Y:S01]  /*5800*/  ISETP.GT.U32.AND P0, PT, R0, R7, PT ;  /* 0x000000070000720c */ /* 0x000fe20003f04070 */
[----:B------:R-:W-:Y:S01]  /*5810*/  @!P1 IMAD.IADD R4, R4, 0x1, -R0 ;  /* 0x0000000104049824 */ /* 0x000fe200078e0a00 */
[----:B------:R-:W-:Y:S01]  /*5820*/  ISETP.GT.U32.AND P1, PT, R0, R11, PT ;  /* 0x0000000b0000720c */ /* 0x000fe20003f24070 */
[----:B------:R-:W-:Y:S01]  /*5830*/  IMAD.HI.U32 R19, R2, R18, RZ ;  /* 0x0000001202137227 */ /* 0x000fe200078e00ff */
[----:B------:R-:W-:Y:S02]  /*5840*/  STL [R1+0x74], R20 ;  /* 0x0000741401007387 */ /* 0x000fe40000100800 */
[----:B------:R-:W-:Y:S01]  /*5850*/  ISETP.GT.U32.AND P5, PT, R0, R4, PT ;  /* 0x000000040000720c */ /* 0x000fe20003fa4070 */
[----:B------:R-:W-:Y:S01]  /*5860*/  IMAD.HI.U32 R15, R2, R14, RZ ;  /* 0x0000000e020f7227 */ /* 0x000fe200078e00ff */
[----:B------:R0:W-:Y:S03]  /*5870*/  STL [R1+0x70], R5 ;  /* 0x0000700501007387 */ /* 0x0001e60000100800 */
[----:B------:R-:W-:-:S02]  /*5880*/  IMAD.MOV R19, RZ, RZ, -R19 ;  /* 0x000000ffff137224 */ /* 0x000fc400078e0a13 */
[----:B------:R-:W-:Y:S02]  /*5890*/  IMAD.MOV R15, RZ, RZ, -R15 ;  /* 0x000000ffff0f7224 */ /* 0x000fe400078e0a0f */
[C---:B------:R-:W-:Y:S02]  /*58a0*/  IMAD R3, R0.reuse, R19, R18 ;  /* 0x0000001300037224 */ /* 0x040fe400078e0212 */
[----:B------:R-:W-:Y:S02]  /*58b0*/  @!P6 IMAD.MOV R16, RZ, RZ, -R16 ;  /* 0x000000ffff10e224 */ /* 0x000fe400078e0a10 */
[----:B0-----:R-:W-:Y:S01]  /*58c0*/  IMAD.MOV.U32 R5, RZ, RZ, R12 ;  /* 0x000000ffff057224 */ /* 0x001fe200078e000c */
[C---:B------:R-:W-:Y:S01]  /*58d0*/  ISETP.GT.U32.AND P6, PT, R0.reuse, R3, PT ;  /* 0x000000030000720c */ /* 0x040fe20003fc4070 */
[----:B------:R-:W-:Y:S01]  /*58e0*/  @!P1 IMAD.IADD R11, R11, 0x1, -R0 ;  /* 0x000000010b0b9824 */ /* 0x000fe200078e0a00 */
[----:B------:R-:W-:Y:S01]  /*58f0*/  STL [R1+0x4c], R16 ;  /* 0x00004c1001007387 */ /* 0x000fe20000100800 */
[----:B------:R-:W-:Y:S01]  /*5900*/  @!P3 IMAD.MOV R5, RZ, RZ, -R5 ;  /* 0x000000ffff05b224 */ /* 0x000fe200078e0a05 */
[----:B------:R-:W-:Y:S01]  /*5910*/  ISETP.GE.AND P3, PT, R13, RZ, PT ;  /* 0x000000ff0d00720c */ /* 0x000fe20003f66270 */
[----:B------:R-:W-:Y:S01]  /*5920*/  IMAD R13, R0, R15, R14 ;  /* 0x0000000f000d7224 */ /* 0x000fe200078e020e */
[----:B------:R-:W-:Y:S01]  /*5930*/  ISETP.GE.AND P1, PT, R10, RZ, PT ;  /* 0x000000ff0a00720c */ /* 0x000fe20003f26270 */
[--C-:B------:R-:W-:Y:S01]  /*5940*/  @!P0 IMAD.IADD R7, R7, 0x1, -R0.reuse ;  /* 0x0000000107078824 */ /* 0x100fe200078e0a00 */
[----:B------:R0:W-:Y:S01]  /*5950*/  STL [R1+0x3c], R5 ;  /* 0x00003c0501007387 */ /* 0x0001e20000100800 */
[----:B------:R-:W-:Y:S01]  /*5960*/  VIADD R8, R29, 0x1d ;  /* 0x0000001d1d087836 */ /* 0x000fe20000000000 */
[----:B------:R-:W-:Y:S01]  /*5970*/  ISETP.GT.U32.AND P0, PT, R0, R13, PT ;  /* 0x0000000d0000720c */ /* 0x000fe20003f04070 */
[--C-:B------:R-:W-:Y:S01]  /*5980*/  @!P5 IMAD.IADD R4, R4, 0x1, -R0.reuse ;  /* 0x000000010404d824 */ /* 0x100fe200078e0a00 */
[----:B------:R-:W-:Y:S01]  /*5990*/  ISETP.GE.AND P5, PT, R6, RZ, PT ;  /* 0x000000ff0600720c */ /* 0x000fe20003fa6270 */
[----:B------:R-:W-:Y:S01]  /*59a0*/  @!P6 IMAD.IADD R3, R3, 0x1, -R0 ;  /* 0x000000010303e824 */ /* 0x000fe200078e0a00 */
[----:B------:R-:W-:Y:S01]  /*59b0*/  IABS R9, R8 ;  /* 0x0000000800097213 */ /* 0x000fe20000000000 */
[----:B------:R-:W-:-:S02]  /*59c0*/  VIADD R15, R29, 0x18 ;  /* 0x000000181d0f7836 */ /* 0x000fc40000000000 */
[----:B------:R-:W-:Y:S01]  /*59d0*/  @!P3 IMAD.MOV R4, RZ, RZ, -R4 ;  /* 0x000000ffff04b224 */ /* 0x000fe200078e0a04 */
[----:B------:R-:W-:Y:S01]  /*59e0*/  ISETP.GT.U32.AND P6, PT, R0, R3, PT ;  /* 0x000000030000720c */ /* 0x000fe20003fc4070 */
[----:B0-----:R-:W-:Y:S01]  /*59f0*/  IMAD.MOV.U32 R5, RZ, RZ, R11 ;  /* 0x000000ffff057224 */ /* 0x001fe200078e000b */
[----:B------:R-:W-:Y:S01]  /*5a00*/  IABS R10, R15 ;  /* 0x0000000f000a7213 */ /* 0x000fe20000000000 */
[----:B------:R-:W-:-:S04]  /*5a10*/  IMAD.HI.U32 R12, R2, R9, RZ ;  /* 0x00000009020c7227 */ /* 0x000fc800078e00ff */
[----:B------:R-:W-:Y:S01]  /*5a20*/  @!P2 IMAD.MOV R5, RZ, RZ, -R5 ;  /* 0x000000ffff05a224 */ /* 0x000fe200078e0a05 */
[----:B------:R-:W-:Y:S01]  /*5a30*/  ISETP.GE.AND P2, PT, R8, RZ, PT ;  /* 0x000000ff0800720c */ /* 0x000fe20003f46270 */
[----:B------:R-:W-:Y:S02]  /*5a40*/  @!P0 IMAD.IADD R13, R13, 0x1, -R0 ;  /* 0x000000010d0d8824 */ /* 0x000fe400078e0a00 */
[----:B------:R-:W-:Y:S01]  /*5a50*/  IMAD.MOV R12, RZ, RZ, -R12 ;  /* 0x000000ffff0c7224 */ /* 0x000fe200078e0a0c */
[----:B------:R0:W-:Y:S01]  /*5a60*/  STL [R1+0x38], R5 ;  /* 0x0000380501007387 */ /* 0x0001e20000100800 */
[C---:B------:R-:W-:Y:S02]  /*5a70*/  VIADD R8, R29.reuse, 0x1b ;  /* 0x0000001b1d087836 */ /* 0x040fe40000000000 */
[----:B------:R-:W-:Y:S02]  /*5a80*/  IMAD R6, R0, R12, R9 ;  /* 0x0000000c00067224 */ /* 0x000fe400078e0209 */
[----:B------:R-:W-:Y:S01]  /*5a90*/  VIADD R9, R29, 0x1c ;  /* 0x0000001c1d097836 */ /* 0x000fe20000000000 */
[----:B------:R-:W-:Y:S01]  /*5aa0*/  ISETP.GE.AND P3, PT, R8, RZ, PT ;  /* 0x000000ff0800720c */ /* 0x000fe20003f66270 */
[----:B------:R-:W-:-:S02]  /*5ab0*/  @!P6 IMAD.IADD R3, R3, 0x1, -R0 ;  /* 0x000000010303e824 */ /* 0x000fc400078e0a00 */
[----:B------:R-:W-:Y:S01]  /*5ac0*/  VIADD R12, R29, 0x19 ;  /* 0x000000191d0c7836 */ /* 0x000fe20000000000 */
[----:B------:R-:W-:Y:S01]  /*5ad0*/  ISETP.GE.AND P0, PT, R9, RZ, PT ;  /* 0x000000ff0900720c */ /* 0x000fe20003f06270 */
[----:B0-----:R-:W-:Y:S01]  /*5ae0*/  IMAD.MOV.U32 R5, RZ, RZ, R7 ;  /* 0x000000ffff057224 */ /* 0x001fe200078e0007 */
[----:B------:R-:W-:Y:S01]  /*5af0*/  IABS R9, R9 ;  /* 0x0000000900097213 */ /* 0x000fe20000000000 */
[----:B------:R-:W-:Y:S02]  /*5b00*/  VIADD R7, R29, 0x1a ;  /* 0x0000001a1d077836 */ /* 0x000fe40000000000 */
[----:B------:R-:W-:Y:S01]  /*5b10*/  @!P4 IMAD.MOV R5, RZ, RZ, -R5 ;  /* 0x000000ffff05c224 */ /* 0x000fe200078e0a05 */
[----:B------:R-:W-:Y:S01]  /*5b20*/  ISETP.GT.U32.AND P4, PT, R0, R13, PT ;  /* 0x0000000d0000720c */ /* 0x000fe20003f84070 */
[----:B------:R-:W-:Y:S01]  /*5b30*/  IMAD.HI.U32 R16, R2, R9, RZ ;  /* 0x0000000902107227 */ /* 0x000fe200078e00ff */
[----:B------:R-:W-:Y:S02]  /*5b40*/  ISETP.GE.AND P6, PT, R7, RZ, PT ;  /* 0x000000ff0700720c */ /* 0x000fe40003fc6270 */
[----:B------:R0:W-:Y:S01]  /*5b50*/  STL [R1+0x30], R5 ;  /* 0x0000300501007387 */ /* 0x0001e20000100800 */
[----:B------:R-:W-:-:S02]  /*5b60*/  IMAD.MOV R16, RZ, RZ, -R16 ;  /* 0x000000ffff107224 */ /* 0x000fc400078e0a10 */
[C---:B------:R-:W-:Y:S01]  /*5b70*/  VIADD R21, R29.reuse, 0xf ;  /* 0x0000000f1d157836 */ /* 0x040fe20000000000 */
[----:B------:R1:W-:Y:S01]  /*5b80*/  STL [R1+0x2c], R4 ;  /* 0x00002c0401007387 */ /* 0x0003e20000100800 */
[C---:B------:R-:W-:Y:S02]  /*5b90*/  IMAD R9, R0.reuse, R16, R9 ;  /* 0x0000001000097224 */ /* 0x040fe400078e0209 */
[----:B------:R-:W-:Y:S02]  /*5ba0*/  VIADD R16, R29, 0x17 ;  /* 0x000000171d107836 */ /* 0x000fe40000000000 */
[----:B------:R-:W-:Y:S01]  /*5bb0*/  @!P4 IMAD.IADD R13, R13, 0x1, -R0 ;  /* 0x000000010d0dc824 */ /* 0x000fe200078e0a00 */
[----:B------:R-:W-:Y:S01]  /*5bc0*/  ISETP.GT.U32.AND P4, PT, R0, R6, PT ;  /* 0x000000060000720c */ /* 0x000fe20003f84070 */
[----:B0-----:R-:W-:Y:S02]  /*5bd0*/  IMAD.MOV.U32 R5, RZ, RZ, R3 ;  /* 0x000000ffff057224 */ /* 0x001fe400078e0003 */
[----:B------:R-:W-:Y:S01]  /*5be0*/  IMAD.HI.U32 R3, R2, R10, RZ ;  /* 0x0000000a02037227 */ /* 0x000fe200078e00ff */
[----:B-1----:R-:W-:-:S02]  /*5bf0*/  IABS R4, R8 ;  /* 0x0000000800047213 */ /* 0x002fc40000000000 */
[----:B------:R-:W-:Y:S01]  /*5c00*/  IABS R8, R7 ;  /* 0x0000000700087213 */ /* 0x000fe20000000000 */
[----:B------:R-:W-:Y:S01]  /*5c10*/  @!P1 IMAD.MOV R5, RZ, RZ, -R5 ;  /* 0x000000ffff059224 */ /* 0x000fe200078e0a05 */
[----:B------:R-:W-:Y:S01]  /*5c20*/  ISETP.GT.U32.AND P1, PT, R0, R9, PT ;  /* 0x000000090000720c */ /* 0x000fe20003f24070 */
[----:B------:R-:W-:Y:S01]  /*5c30*/  IMAD.MOV.U32 R7, RZ, RZ, R4 ;  /* 0x000000ffff077224 */ /* 0x000fe200078e0004 */
[----:B------:R-:W-:Y:S01]  /*5c40*/  IABS R4, R12 ;  /* 0x0000000c00047213 */ /* 0x000fe20000000000 */
[C---:B------:R-:W-:Y:S01]  /*5c50*/  IMAD.HI.U32 R11, R2.reuse, R8, RZ ;  /* 0x00000008020b7227 */ /* 0x040fe200078e00ff */
[----:B------:R0:W-:Y:S03]  /*5c60*/  STL [R1+0x1c], R5 ;  /* 0x00001c0501007387 */ /* 0x0001e60000100800 */
[----:B------:R-:W-:-:S04]  /*5c70*/  IMAD.HI.U32 R14, R2, R7, RZ ;  /* 0x00000007020e7227 */ /* 0x000fc800078e00ff */
[----:B------:R-:W-:Y:S02]  /*5c80*/  IMAD.MOV R14, RZ, RZ, -R14 ;  /* 0x000000ffff0e7224 */ /* 0x000fe400078e0a0e */
[----:B------:R-:W-:Y:S02]  /*5c90*/  @!P4 IMAD.IADD R6, R6, 0x1, -R0 ;  /* 0x000000010606c824 */ /* 0x000fe400078e0a00 */
[C---:B------:R-:W-:Y:S02]  /*5ca0*/  IMAD R7, R0.reuse, R14, R7 ;  /* 0x0000000e00077224 */ /* 0x040fe400078e0207 */
[----:B0-----:R-:W-:Y:S01]  /*5cb0*/  IMAD.MOV.U32 R5, RZ, RZ, R13 ;  /* 0x000000ffff057224 */ /* 0x001fe200078e000d */
[C---:B------:R-:W-:Y:S01]  /*5cc0*/  ISETP.GT.U32.AND P4, PT, R0.reuse, R6, PT ;  /* 0x000000060000720c */ /* 0x040fe20003f84070 */
[----:B------:R-:W-:Y:S01]  /*5cd0*/  IMAD.MOV R11, RZ, RZ, -R11 ;  /* 0x000000ffff0b7224 */ /* 0x000fe200078e0a0b */
[----:B------:R-:W-:Y:S01]  /*5ce0*/  IABS R13, R16 ;  /* 0x00000010000d7213 */ /* 0x000fe20000000000 */
[----:B------:R-:W-:Y:S01]  /*5cf0*/  @!P5 IMAD.MOV R5, RZ, RZ, -R5 ;  /* 0x000000ffff05d224 */ /* 0x000fe200078e0a05 */
[C---:B------:R-:W-:Y:S01]  /*5d00*/  ISETP.GT.U32.AND P5, PT, R0.reuse, R7, PT ;  /* 0x000000070000720c */ /* 0x040fe20003fa4070 */
[----:B------:R-:W-:-:S02]  /*5d10*/  IMAD R8, R0, R11, R8 ;  /* 0x0000000b00087224 */ /* 0x000fc400078e0208 */
[----:B------:R-:W-:Y:S01]  /*5d20*/  IMAD.HI.U32 R11, R2, R4, RZ ;  /* 0x00000004020b7227 */ /* 0x000fe200078e00ff */
[----:B------:R0:W-:Y:S03]  /*5d30*/  STL [R1+0xc], R5 ;  /* 0x00000c0501007387 */ /* 0x0001e60000100800 */
[----:B------:R-:W-:Y:S02]  /*5d40*/  IMAD.MOV R11, RZ, RZ, -R11 ;  /* 0x000000ffff0b7224 */ /* 0x000fe400078e0a0b */
[----:B------:R-:W-:Y:S02]  /*5d50*/  @!P1 IMAD.IADD R9, R9, 0x1, -R0 ;  /* 0x0000000109099824 */ /* 0x000fe400078e0a00 */
[----:B------:R-:W-:Y:S02]  /*5d60*/  IMAD R4, R0, R11, R4 ;  /* 0x0000000b00047224 */ /* 0x000fe400078e0204 */
[--C-:B------:R-:W-:Y:S01]  /*5d70*/  @!P4 IMAD.IADD R6, R6, 0x1, -R0.reuse ;  /* 0x000000010606c824 */ /* 0x100fe200078e0a00 */
[C---:B------:R-:W-:Y:S01]  /*5d80*/  ISETP.GT.U32.AND P1, PT, R0.reuse, R9, PT ;  /* 0x000000090000720c */ /* 0x040fe20003f24070 */
[----:B------:R-:W-:Y:S01]  /*5d90*/  @!P5 IMAD.IADD R7, R7, 0x1, -R0 ;  /* 0x000000010707d824 */ /* 0x000fe200078e0a00 */
[C---:B------:R-:W-:Y:S01]  /*5da0*/  ISETP.GT.U32.AND P4, PT, R0.reuse, R8, PT ;  /* 0x000000080000720c */ /* 0x040fe20003f84070 */
[----:B------:R-:W-:Y:S01]  /*5db0*/  @!P2 IMAD.MOV R6, RZ, RZ, -R6 ;  /* 0x000000ffff06a224 */ /* 0x000fe200078e0a06 */
[C---:B------:R-:W-:Y:S01]  /*5dc0*/  ISETP.GT.U32.AND P2, PT, R0.reuse, R4, PT ;  /* 0x000000040000720c */ /* 0x040fe20003f44070 */
[----:B------:R-:W-:Y:S01]  /*5dd0*/  IMAD.MOV R3, RZ, RZ, -R3 ;  /* 0x000000ffff037224 */ /* 0x000fe200078e0a03 */
[----:B------:R-:W-:Y:S01]  /*5de0*/  ISETP.GT.U32.AND P5, PT, R0, R7, PT ;  /* 0x000000070000720c */ /* 0x000fe20003fa4070 */
[----:B------:R-:W-:Y:S01]  /*5df0*/  IMAD.HI.U32 R18, R2, R13, RZ ;  /* 0x0000000d02127227 */ /* 0x000fe200078e00ff */
[----:B------:R-:W-:Y:S03]  /*5e00*/  STL [R1+0x6a8], R6 ;  /* 0x0006a80601007387 */ /* 0x000fe60000100800 */
[----:B------:R-:W-:-:S02]  /*5e10*/  IMAD R10, R0, R3, R10 ;  /* 0x00000003000a7224 */ /* 0x000fc400078e020a */
[----:B------:R-:W-:Y:S02]  /*5e20*/  IMAD.MOV R18, RZ, RZ, -R18 ;  /* 0x000000ffff127224 */ /* 0x000fe400078e0a12 */
[----:B------:R-:W-:Y:S02]  /*5e30*/  VIADD R11, R29, 0x16 ;  /* 0x000000161d0b7836 */ /* 0x000fe40000000000 */
[C---:B------:R-:W-:Y:S02]  /*5e40*/  IMAD R13, R0.reuse, R18, R13 ;  /* 0x00000012000d7224 */ /* 0x040fe400078e020d */
[--C-:B------:R-:W-:Y:S01]  /*5e50*/  @!P1 IMAD.IADD R9, R9, 0x1, -R0.reuse ;  /* 0x0000000109099824 */ /* 0x100fe200078e0a00 */
[----:B------:R-:W-:Y:S01]  /*5e60*/  ISETP.GT.U32.AND P1, PT, R0, R10, PT ;  /* 0x0000000a0000720c */ /* 0x000fe20003f24070 */
[--C-:B------:R-:W-:Y:S01]  /*5e70*/  @!P5 IMAD.IADD R7, R7, 0x1, -R0.reuse ;  /* 0x000000010707d824 */ /* 0x100fe200078e0a00 */
[----:B------:R-:W-:Y:S01]  /*5e80*/  IABS R17, R11 ;  /* 0x0000000b00117213 */ /* 0x000fe20000000000 */
[--C-:B------:R-:W-:Y:S01]  /*5e90*/  @!P2 IMAD.IADD R4, R4, 0x1, -R0.reuse ;  /* 0x000000010404a824 */ /* 0x100fe200078e0a00 */
[----:B------:R-:W-:Y:S01]  /*5ea0*/  ISETP.GT.U32.AND P5, PT, R0, R13, PT ;  /* 0x0000000d0000720c */ /* 0x000fe20003fa4070 */
[----:B------:R-:W-:Y:S01]  /*5eb0*/  @!P4 IMAD.IADD R8, R8, 0x1, -R0 ;  /* 0x000000010808c824 */ /* 0x000fe200078e0a00 */
[----:B------:R-:W-:Y:S01]  /*5ec0*/  ISETP.GE.AND P2, PT, R12, RZ, PT ;  /* 0x000000ff0c00720c */ /* 0x000fe20003f46270 */
[----:B------:R-:W-:Y:S01]  /*5ed0*/  @!P0 IMAD.MOV R9, RZ, RZ, -R9 ;  /* 0x000000ffff098224 */ /* 0x000fe200078e0a09 */
[----:B------:R-:W-:Y:S01]  /*5ee0*/  ISETP.GT.U32.AND P0, PT, R0, R4, PT ;  /* 0x000000040000720c */ /* 0x000fe20003f04070 */
[----:B------:R-:W-:Y:S01]  /*5ef0*/  IMAD.HI.U32 R18, R2, R17, RZ ;  /* 0x0000001102127227 */ /* 0x000fe200078e00ff */
[----:B------:R-:W-:-:S02]  /*5f00*/  ISETP.GT.U32.AND P4, PT, R0, R8, PT ;  /* 0x000000080000720c */ /* 0x000fc40003f84070 */
[----:B------:R-:W-:Y:S01]  /*5f10*/  STL [R1+0x6ac], R9 ;  /* 0x0006ac0901007387 */ /* 0x000fe20000100800 */
[----:B------:R-:W-:Y:S02]  /*5f20*/  IMAD.MOV R18, RZ, RZ, -R18 ;  /* 0x000000ffff127224 */ /* 0x000fe400078e0a12 */
[--C-:B------:R-:W-:Y:S01]  /*5f30*/  @!P1 IMAD.IADD R10, R10, 0x1, -R0.reuse ;  /* 0x000000010a0a9824 */ /* 0x100fe200078e0a00 */
[----:B------:R-:W-:Y:S01]  /*5f40*/  ISETP.GE.AND P1, PT, R16, RZ, PT ;  /* 0x000000ff1000720c */ /* 0x000fe20003f26270 */
[C---:B------:R-:W-:Y:S02]  /*5f50*/  IMAD R12, R0.reuse, R18, R17 ;  /* 0x00000012000c7224 */ /* 0x040fe400078e0211 */
[--C-:B------:R-:W-:Y:S01]  /*5f60*/  @!P5 IMAD.IADD R13, R13, 0x1, -R0.reuse ;  /* 0x000000010d0dd824 */ /* 0x100fe200078e0a00 */
[----:B------:R-:W-:Y:S01]  /*5f70*/  ISETP.GT.U32.AND P5, PT, R0, R10, PT ;  /* 0x0000000a0000720c */ /* 0x000fe20003fa4070 */
[C---:B------:R-:W-:Y:S02]  /*5f80*/  VIADD R14, R29.reuse, 0x15 ;  /* 0x000000151d0e7836 */ /* 0x040fe40000000000 */
[--C-:B------:R-:W-:Y:S01]  /*5f90*/  @!P0 IMAD.IADD R4, R4, 0x1, -R0.reuse ;  /* 0x0000000104048824 */ /* 0x100fe200078e0a00 */
[----:B------:R-:W-:Y:S01]  /*5fa0*/  ISETP.GT.U32.AND P0, PT, R0, R12, PT ;  /* 0x0000000c0000720c */ /* 0x000fe20003f04070 */
[----:B------:R-:W-:Y:S01]  /*5fb0*/  @!P4 IMAD.IADD R8, R8, 0x1, -R0 ;  /* 0x000000010808c824 */ /* 0x000fe200078e0a00 */
[----:B------:R-:W-:Y:S01]  /*5fc0*/  IABS R3, R14 ;  /* 0x0000000e00037213 */ /* 0x000fe20000000000 */
[----:B------:R-:W-:Y:S01]  /*5fd0*/  VIADD R16, R29, 0x14 ;  /* 0x000000141d107836 */ /* 0x000fe20000000000 */
[----:B------:R-:W-:Y:S01]  /*5fe0*/  ISETP.GE.AND P4, PT, R15, RZ, PT ;  /* 0x000000ff0f00720c */ /* 0x000fe20003f86270 */
[----:B------:R-:W-:Y:S01]  /*5ff0*/  @!P6 IMAD.MOV R8, RZ, RZ, -R8 ;  /* 0x000000ffff08e224 */ /* 0x000fe200078e0a08 */
[----:B------:R-:W-:Y:S01]  /*6000*/  ISETP.GE.AND P6, PT, R11, RZ, PT ;  /* 0x000000ff0b00720c */ /* 0x000fe20003fc6270 */
[----:B------:R-:W-:Y:S01]  /*6010*/  IMAD.HI.U32 R19, R2, R3, RZ ;  /* 0x0000000302137227 */ /* 0x000fe200078e00ff */
[----:B------:R-:W-:-:S03]  /*6020*/  IABS R17, R16 ;  /* 0x0000001000117213 */ /* 0x000fc60000000000 */
[--C-:B------:R-:W-:Y:S01]  /*6030*/  @!P5 IMAD.IADD R10, R10, 0x1, -R0.reuse ;  /* 0x000000010a0ad824 */ /* 0x100fe200078e0a00 */
[----:B------:R-:W-:Y:S01]  /*6040*/  ISETP.GE.AND P5, PT, R14, RZ, PT ;  /* 0x000000ff0e00720c */ /* 0x000fe20003fa6270 */
[----:B------:R-:W-:Y:S02]  /*6050*/  IMAD.MOV R19, RZ, RZ, -R19 ;  /* 0x000000ffff137224 */ /* 0x000fe400078e0a13 */
[----:B------:R-:W-:Y:S02]  /*6060*/  @!P0 IMAD.IADD R12, R12, 0x1, -R0 ;  /* 0x000000010c0c8824 */ /* 0x000fe400078e0a00 */
[----:B0-----:R-:W-:Y:S02]  /*6070*/  IMAD.MOV.U32 R5, RZ, RZ, R10 ;  /* 0x000000ffff057224 */ /* 0x001fe400078e000a */
[C---:B------:R-:W-:Y:S02]  /*6080*/  IMAD R3, R0.reuse, R19, R3 ;  /* 0x0000001300037224 */ /* 0x040fe400078e0203 */
[----:B------:R-:W-:Y:S01]  /*6090*/  @!P4 IMAD.MOV R5, RZ, RZ, -R5 ;  /* 0x000000ffff05c224 */ /* 0x000fe200078e0a05 */
[----:B------:R-:W-:Y:S01]  /*60a0*/  ISETP.GT.U32.AND P4, PT, R0, R12, PT ;  /* 0x0000000c0000720c */ /* 0x000fe20003f84070 */
[----:B------:R-:W-:-:S04]  /*60b0*/  IMAD.HI.U32 R11, R2, R17, RZ ;  /* 0x00000011020b7227 */ /* 0x000fc800078e00ff */
[----:B------:R-:W-:Y:S01]  /*60c0*/  @!P2 IMAD.MOV R4, RZ, RZ, -R4 ;  /* 0x000000ffff04a224 */ /* 0x000fe200078e0a04 */
[C---:B------:R-:W-:Y:S01]  /*60d0*/  ISETP.GT.U32.AND P2, PT, R0.reuse, R3, PT ;  /* 0x000000030000720c */ /* 0x040fe20003f44070 */
[----:B------:R-:W-:Y:S02]  /*60e0*/  IMAD.MOV R11, RZ, RZ, -R11 ;  /* 0x000000ffff0b7224 */ /* 0x000fe400078e0a0b */
[----:B------:R-:W-:Y:S01]  /*60f0*/  @!P3 IMAD.MOV R7, RZ, RZ, -R7 ;  /* 0x000000ffff07b224 */ /* 0x000fe200078e0a07 */
[C---:B------:R-:W-:Y:S01]  /*6100*/  ISETP.GT.U32.AND P3, PT, R0.reuse, R13, PT ;  /* 0x0000000d0000720c */ /* 0x040fe20003f64070 */
[----:B------:R-:W-:Y:S02]  /*6110*/  IMAD R10, R0, R11, R17 ;  /* 0x0000000b000a7224 */ /* 0x000fe400078e0211 */
[--C-:B------:R-:W-:Y:S01]  /*6120*/  @!P4 IMAD.IADD R12, R12, 0x1, -R0.reuse ;  /* 0x000000010c0cc824 */ /* 0x100fe200078e0a00 */
[----:B------:R-:W-:Y:S01]  /*6130*/  STL [R1+0x6b0], R7 ;  /* 0x0006b00701007387 */ /* 0x000fe20000100800 */
[C---:B------:R-:W-:Y:S01]  /*6140*/  VIADD R15, R29.reuse, 0x13 ;  /* 0x000000131d0f7836 */ /* 0x040fe20000000000 */
[C---:B------:R-:W-:Y:S01]  /*6150*/  ISETP.GT.U32.AND P4, PT, R0.reuse, R10, PT ;  /* 0x0000000a0000720c */ /* 0x040fe20003f84070 */
[----:B------:R-:W-:Y:S01]  /*6160*/  VIADD R11, R29, 0x12 ;  /* 0x000000121d0b7836 */ /* 0x000fe20000000000 */
[----:B------:R-:W-:Y:S01]  /*6170*/  STL [R1+0x6b4], R8 ;  /* 0x0006b40801007387 */ /* 0x000fe20000100800 */
[--C-:B------:R-:W-:Y:S01]  /*6180*/  @!P2 IMAD.IADD R3, R3, 0x1, -R0.reuse ;  /* 0x000000010303a824 */ /* 0x100fe200078e0a00 */
[----:B------:R-:W-:Y:S01]  /*6190*/  IABS R19, R15 ;  /* 0x0000000f00137213 */ /* 0x000fe20000000000 */
[----:B------:R-:W-:Y:S01]  /*61a0*/  VIADD R17, R29, 0x10 ;  /* 0x000000101d117836 */ /* 0x000fe20000000000 */
[----:B------:R0:W-:Y:S01]  /*61b0*/  STL [R1+0x6b8], R4 ;  /* 0x0006b80401007387 */ /* 0x0001e20000100800 */
[--C-:B------:R-:W-:Y:S01]  /*61c0*/  @!P3 IMAD.IADD R13, R13, 0x1, -R0.reuse ;  /* 0x000000010d0db824 */ /* 0x100fe200078e0a00 */
[----:B------:R-:W-:Y:S01]  /*61d0*/  ISETP.GT.U32.AND P2, PT, R0, R3, PT ;  /* 0x000000030000720c */ /* 0x000fe20003f44070 */
[----:B------:R-:W-:Y:S01]  /*61e0*/  IMAD.HI.U32 R14, R2, R19, RZ ;  /* 0x00000013020e7227 */ /* 0x000fe200078e00ff */
[----:B------:R-:W-:Y:S01]  /*61f0*/  ISETP.GE.AND P0, PT, R15, RZ, PT ;  /* 0x000000ff0f00720c */ /* 0x000fe20003f06270 */
[----:B------:R1:W-:Y:S01]  /*6200*/  STL [R1+0x50], R5 ;  /* 0x0000500501007387 */ /* 0x0003e20000100800 */
[----:B------:R-:W-:Y:S01]  /*6210*/  ISETP.GE.AND P3, PT, R16, RZ, PT ;  /* 0x000000ff1000720c */ /* 0x000fe20003f66270 */
[----:B------:R-:W-:Y:S01]  /*6220*/  @!P4 IMAD.IADD R10, R10, 0x1, -R0 ;  /* 0x000000010a0ac824 */ /* 0x000fe200078e0a00 */
[----:B------:R-:W-:Y:S01]  /*6230*/  IABS R16, R25 ;  /* 0x0000001900107213 */ /* 0x000fe20000000000 */
[----:B------:R-:W-:-:S02]  /*6240*/  VIADD R15, R29, 0x11 ;  /* 0x000000111d0f7836 */ /* 0x000fc40000000000 */
[----:B0-----:R-:W-:Y:S01]  /*6250*/  IMAD.MOV.U32 R4, RZ, RZ, R13 ;  /* 0x000000ffff047224 */ /* 0x001fe200078e000d */
[----:B------:R-:W-:Y:S01]  /*6260*/  ISETP.GT.U32.AND P4, PT, R0, R10, PT ;  /* 0x0000000a0000720c */ /* 0x000fe20003f84070 */
[----:B------:R-:W-:Y:S01]  /*6270*/  IMAD.MOV R14, RZ, RZ, -R14 ;  /* 0x000000ffff0e7224 */ /* 0x000fe200078e0a0e */
[----:B------:R-:W-:Y:S01]  /*6280*/  IABS R13, R21 ;  /* 0x00000015000d7213 */ /* 0x000fe20000000000 */
[----:B------:R-:W-:Y:S01]  /*6290*/  @!P1 IMAD.MOV R4, RZ, RZ, -R4 ;  /* 0x000000ffff049224 */ /* 0x000fe200078e0a04 */
[----:B------:R-:W-:Y:S01]  /*62a0*/  ISETP.GE.AND P1, PT, R11, RZ, PT ;  /* 0x000000ff0b00720c */ /* 0x000fe20003f26270 */
[----:B------:R-:W-:Y:S01]  /*62b0*/  @!P2 IMAD.IADD R3, R3, 0x1, -R0 ;  /* 0x000000010303a824 */ /* 0x000fe200078e0a00 */
[----:B------:R-:W-:Y:S01]  /*62c0*/  IABS R11, R11 ;  /* 0x0000000b000b7213 */ /* 0x000fe20000000000 */
[----:B-1----:R-:W-:Y:S01]  /*62d0*/  IMAD.MOV.U32 R5, RZ, RZ, R12 ;  /* 0x000000ffff057224 */ /* 0x002fe200078e000c */
[----:B------:R-:W-:Y:S01]  /*62e0*/  ISETP.GE.AND P2, PT, R15, RZ, PT ;  /* 0x000000ff0f00720c */ /* 0x000fe20003f46270 */
[----:B------:R0:W-:Y:S01]  /*62f0*/  STL [R1+0x58], R4 ;  /* 0x0000580401007387 */ /* 0x0001e20000100800 */
[----:B------:R-:W-:Y:S01]  /*6300*/  IABS R15, R15 ;  /* 0x0000000f000f7213 */ /* 0x000fe20000000000 */
[----:B------:R-:W-:-:S04]  /*6310*/  IMAD.HI.U32 R12, R2, R11, RZ ;  /* 0x0000000b020c7227 */ /* 0x000fc800078e00ff */
[----:B------:R-:W-:Y:S02]  /*6320*/  IMAD.MOV R12, RZ, RZ, -R12 ;  /* 0x000000ffff0c7224 */ /* 0x000fe400078e0a0c */
[----:B------:R-:W-:Y:S01]  /*6330*/  @!P6 IMAD.MOV R5, RZ, RZ, -R5 ;  /* 0x000000ffff05e224 */ /* 0x000fe200078e0a05 */
[----:B------:R-:W-:Y:S01]  /*6340*/  ISETP.GE.AND P6, PT, R17, RZ, PT ;  /* 0x000000ff1100720c */ /* 0x000fe20003fc6270 */
[----:B0-----:R-:W-:Y:S01]  /*6350*/  IMAD.MOV.U32 R4, RZ, RZ, R3 ;  /* 0x000000ffff047224 */ /* 0x001fe200078e0003 */
[----:B------:R-:W-:Y:S01]  /*6360*/  IABS R17, R17 ;  /* 0x0000001100117213 */ /* 0x000fe20000000000 */
[----:B------:R-:W-:Y:S01]  /*6370*/  IMAD.HI.U32 R3, R2, R15, RZ ;  /* 0x0000000f02037227 */ /* 0x000fe200078e00ff */
[----:B------:R-:W-:Y:S03]  /*6380*/  STL [R1+0x5c], R5 ;  /* 0x00005c0501007387 */ /* 0x000fe60000100800 */
[----:B------:R-:W-:-:S02]  /*6390*/  @!P5 IMAD.MOV R4, RZ, RZ, -R4 ;  /* 0x000000ffff04d224 */ /* 0x000fc400078e0a04 */
[----:B------:R-:W-:Y:S02]  /*63a0*/  IMAD.MOV R3, RZ, RZ, -R3 ;  /* 0x000000ffff037224 */ /* 0x000fe400078e0a03 */
[----:B------:R-:W-:Y:S01]  /*63b0*/  IMAD R11, R0, R12, R11 ;  /* 0x0000000c000b7224 */ /* 0x000fe200078e020b */
[----:B------:R0:W-:Y:S01]  /*63c0*/  STL [R1+0x64], R4 ;  /* 0x0000640401007387 */ /* 0x0001e20000100800 */
[----:B------:R-:W-:Y:S02]  /*63d0*/  @!P4 IMAD.IADD R10, R10, 0x1, -R0 ;  /* 0x000000010a0ac824 */ /* 0x000fe400078e0a00 */
[C---:B------:R-:W-:Y:S01]  /*63e0*/  IMAD R15, R0.reuse, R3, R15 ;  /* 0x00000003000f7224 */ /* 0x040fe200078e020f */
[C---:B------:R-:W-:Y:S01]  /*63f0*/  ISETP.GT.U32.AND P4, PT, R0.reuse, R11, PT ;  /* 0x0000000b0000720c */ /* 0x040fe20003f84070 */
[----:B------:R-:W-:Y:S02]  /*6400*/  IMAD R19, R0, R14, R19 ;  /* 0x0000000e00137224 */ /* 0x000fe400078e0213 */
[----:B------:R-:W-:-:S03]  /*6410*/  IMAD.HI.U32 R12, R2, R17, RZ ;  /* 0x00000011020c7227 */ /* 0x000fc600078e00ff */
[----:B------:R-:W-:Y:S01]  /*6420*/  ISETP.GT.U32.AND P5, PT, R0, R19, PT ;  /* 0x000000130000720c */ /* 0x000fe20003fa4070 */
[----:B0-----:R-:W-:Y:S02]  /*6430*/  IMAD.MOV.U32 R4, RZ, RZ, R10 ;  /* 0x000000ffff047224 */ /* 0x001fe400078e000a */
[----:B------:R-:W-:-:S04]  /*6440*/  IMAD.HI.U32 R14, R2, R13, RZ ;  /* 0x0000000d020e7227 */ /* 0x000fc800078e00ff */
[----:B------:R-:W-:Y:S01]  /*6450*/  @!P3 IMAD.MOV R4, RZ, RZ, -R4 ;  /* 0x000000ffff04b224 */ /* 0x000fe200078e0a04 */
[----:B------:R-:W-:Y:S01]  /*6460*/  ISETP.GT.U32.AND P3, PT, R0, R15, PT ;  /* 0x0000000f0000720c */ /* 0x000fe20003f64070 */
[----:B------:R-:W-:Y:S02]  /*6470*/  @!P4 IMAD.IADD R11, R11, 0x1, -R0 ;  /* 0x000000010b0bc824 */ /* 0x000fe400078e0a00 */
[----:B------:R-:W-:Y:S01]  /*6480*/  IMAD.MOV R12, RZ, RZ, -R12 ;  /* 0x000000ffff0c7224 */ /* 0x000fe200078e0a0c */
[----:B------:R0:W-:Y:S01]  /*6490*/  STL [R1+0x54], R4 ;  /* 0x0000540401007387 */ /* 0x0001e20000100800 */
[----:B------:R-:W-:Y:S01]  /*64a0*/  IMAD.HI.U32 R3, R2, R16, RZ ;  /* 0x0000001002037227 */ /* 0x000fe200078e00ff */
[----:B------:R-:W-:-:S03]  /*64b0*/  ISETP.GT.U32.AND P4, PT, R0, R11, PT ;  /* 0x0000000b0000720c */ /* 0x000fc60003f84070 */
[----:B------:R-:W-:Y:S02]  /*64c0*/  IMAD.MOV R10, RZ, RZ, -R14 ;  /* 0x000000ffff0a7224 */ /* 0x000fe400078e0a0e */
[--C-:B------:R-:W-:Y:S02]  /*64d0*/  @!P5 IMAD.IADD R19, R19, 0x1, -R0.reuse ;  /* 0x000000011313d824 */ /* 0x100fe400078e0a00 */
[----:B------:R-:W-:Y:S02]  /*64e0*/  @!P3 IMAD.IADD R15, R15, 0x1, -R0 ;  /* 0x000000010f0fb824 */ /* 0x000fe400078e0a00 */
[C---:B------:R-:W-:Y:S01]  /*64f0*/  IMAD R17, R0.reuse, R12, R17 ;  /* 0x0000000c00117224 */ /* 0x040fe200078e0211 */
[C---:B------:R-:W-:Y:S01]  /*6500*/  ISETP.GT.U32.AND P5, PT, R0.reuse, R19, PT ;  /* 0x000000130000720c */ /* 0x040fe20003fa4070 */
[----:B------:R-:W-:Y:S01]  /*6510*/  IMAD.MOV R12, RZ, RZ, -R3 ;  /* 0x000000ffff0c7224 */ /* 0x000fe200078e0a03 */
[C---:B------:R-:W-:Y:S01]  /*6520*/  ISETP.GT.U32.AND P3, PT, R0.reuse, R15, PT ;  /* 0x0000000f0000720c */ /* 0x040fe20003f64070 */
[----:B------:R-:W-:-:S02]  /*6530*/  IMAD R13, R0, R10, R13 ;  /* 0x0000000a000d7224 */ /* 0x000fc400078e020d */
[C---:B------:R-:W-:Y:S02]  /*6540*/  IMAD R16, R0.reuse, R12, R16 ;  /* 0x0000000c00107224 */ /* 0x040fe400078e0210 */
[--C-:B------:R-:W-:Y:S01]  /*6550*/  @!P4 IMAD.IADD R11, R11, 0x1, -R0.reuse ;  /* 0x000000010b0bc824 */ /* 0x100fe200078e0a00 */
[C---:B------:R-:W-:Y:S01]  /*6560*/  ISETP.GT.U32.AND P4, PT, R0.reuse, R13, PT ;  /* 0x0000000d0000720c */ /* 0x040fe20003f84070 */
[C---:B------:R-:W-:Y:S02]  /*6570*/  VIADD R6, R29.reuse, 0xc ;  /* 0x0000000c1d067836 */ /* 0x040fe40000000000 */
[----:B------:R-:W-:Y:S02]  /*6580*/  VIADD R5, R29, 0xb ;  /* 0x0000000b1d057836 */ /* 0x000fe40000000000 */
[--C-:B------:R-:W-:Y:S01]  /*6590*/  @!P5 IMAD.IADD R19, R19, 0x1, -R0.reuse ;  /* 0x000000011313d824 */ /* 0x100fe200078e0a00 */
[C---:B------:R-:W-:Y:S01]  /*65a0*/  ISETP.GT.U32.AND P5, PT, R0.reuse, R17, PT ;  /* 0x000000110000720c */ /* 0x040fe20003fa4070 */
[--C-:B------:R-:W-:Y:S01]  /*65b0*/  @!P3 IMAD.IADD R15, R15, 0x1, -R0.reuse ;  /* 0x000000010f0fb824 */ /* 0x100fe200078e0a00 */
[----:B------:R-:W-:Y:S01]  /*65c0*/  ISETP.GT.U32.AND P3, PT, R0, R16, PT ;  /* 0x000000100000720c */ /* 0x000fe20003f64070 */
[----:B------:R-:W-:Y:S01]  /*65d0*/  STL [R1+0x6c], R6 ;  /* 0x00006c0601007387 */ /* 0x000fe20000100800 */
[----:B------:R-:W-:Y:S01]  /*65e0*/  IABS R23, R6 ;  /* 0x0000000600177213 */ /* 0x000fe20000000000 */
[----:B0-----:R-:W-:Y:S01]  /*65f0*/  VIADD R4, R29, 0xa ;  /* 0x0000000a1d047836 */ /* 0x001fe20000000000 */
[----:B------:R-:W-:Y:S01]  /*6600*/  IABS R22, R5 ;  /* 0x0000000500167213 */ /* 0x000fe20000000000 */
[----:B------:R-:W-:Y:S01]  /*6610*/  @!P4 IMAD.IADD R13, R13, 0x1, -R0 ;  /* 0x000000010d0dc824 */ /* 0x000fe200078e0a00 */
[----:B------:R0:W-:Y:S01]  /*6620*/  STL [R1+0x68], R5 ;  /* 0x0000680501007387 */ /* 0x0001e20000100800 */
[----:B------:R-:W-:Y:S01]  /*6630*/  IMAD.HI.U32 R24, R2, R23, RZ ;  /* 0x0000001702187227 */ /* 0x000fe200078e00ff */
[----:B------:R-:W-:-:S02]  /*6640*/  IABS R14, R4 ;  /* 0x00000004000e7213 */ /* 0x000fc40000000000 */
[----:B------:R1:W-:Y:S01]  /*6650*/  STL [R1+0x60], R4 ;  /* 0x0000600401007387 */ /* 0x0003e20000100800 */
[----:B------:R-:W-:Y:S01]  /*6660*/  IMAD.MOV R24, RZ, RZ, -R24 ;  /* 0x000000ffff187224 */ /* 0x000fe200078e0a18 */
[----:B------:R-:W-:Y:S01]  /*6670*/  ISETP.GE.AND P4, PT, R21, RZ, PT ;  /* 0x000000ff1500720c */ /* 0x000fe20003f86270 */
[--C-:B------:R-:W-:Y:S01]  /*6680*/  @!P3 IMAD.IADD R16, R16, 0x1, -R0.reuse ;  /* 0x000000011010b824 */ /* 0x100fe200078e0a00 */
[C---:B------:R-:W-:Y:S01]  /*6690*/  ISETP.GT.U32.AND P3, PT, R0.reuse, R13, PT ;  /* 0x0000000d0000720c */ /* 0x040fe20003f64070 */
[----:B------:R-:W-:Y:S01]  /*66a0*/  @!P5 IMAD.IADD R17, R17, 0x1, -R0 ;  /* 0x000000011111d824 */ /* 0x000fe200078e0a00 */
[----:B------:R-:W-:Y:S01]  /*66b0*/  STL [R1+0x714], R11 ;  /* 0x0007140b01007387 */ /* 0x000fe20000100800 */
[----:B------:R-:W-:Y:S02]  /*66c0*/  IMAD R23, R0, R24, R23 ;  /* 0x0000001800177224 */ /* 0x000fe400078e0217 */
[----:B------:R-:W-:Y:S01]  /*66d0*/  IMAD.HI.U32 R18, R2, R22, RZ ;  /* 0x0000001602127227 */ /* 0x000fe200078e00ff */
[----:B------:R-:W-:-:S03]  /*66e0*/  ISETP.GT.U32.AND P5, PT, R0, R17, PT ;  /* 0x000000110000720c */ /* 0x000fc60003fa4070 */
[----:B------:R-:W-:Y:S02]  /*66f0*/  IMAD.MOV R18, RZ, RZ, -R18 ;  /* 0x000000ffff127224 */ /* 0x000fe400078e0a12 */
[----:B0-----:R-:W-:Y:S02]  /*6700*/  VIADD R5, R29, 0x7 ;  /* 0x000000071d057836 */ /* 0x001fe40000000000 */
[----:B------:R-:W-:Y:S01]  /*6710*/  @!P3 IMAD.IADD R13, R13, 0x1, -R0 ;  /* 0x000000010d0db824 */ /* 0x000fe200078e0a00 */
[C---:B------:R-:W-:Y:S01]  /*6720*/  ISETP.GT.U32.AND P3, PT, R0.reuse, R23, PT ;  /* 0x000000170000720c */ /* 0x040fe20003f64070 */
[----:B------:R-:W-:Y:S01]  /*6730*/  IMAD R22, R0, R18, R22 ;  /* 0x0000001200167224 */ /* 0x000fe200078e0216 */
[----:B------:R-:W-:Y:S01]  /*6740*/  IABS R18, R5 ;  /* 0x0000000500127213 */ /* 0x000fe20000000000 */
[----:B------:R-:W-:Y:S02]  /*6750*/  VIADD R9, R29, 0x5 ;  /* 0x000000051d097836 */ /* 0x000fe40000000000 */
[----:B------:R-:W-:-:S02]  /*6760*/  @!P5 IMAD.IADD R17, R17, 0x1, -R0 ;  /* 0x000000011111d824 */ /* 0x000fc400078e0a00 */
[----:B------:R-:W-:-:S03]  /*6770*/  IMAD.HI.U32 R28, R2, R18, RZ ;  /* 0x00000012021c7227 */ /* 0x000fc600078e00ff */
[----:B------:R-:W-:Y:S01]  /*6780*/  STL [R1+0x710], R17 ;  /* 0x0007101101007387 */ /* 0x000fe20000100800 */
[----:B-1----:R-:W-:Y:S02]  /*6790*/  VIADD R4, R29, 0x9 ;  /* 0x000000091d047836 */ /* 0x002fe40000000000 */
[----:B------:R-:W-:Y:S01]  /*67a0*/  @!P3 IMAD.IADD R23, R23, 0x1, -R0 ;  /* 0x000000011717b824 */ /* 0x000fe200078e0a00 */
[----:B------:R-:W-:Y:S01]  /*67b0*/  ISETP.GE.AND P3, PT, R25, RZ, PT ;  /* 0x000000ff1900720c */ /* 0x000fe20003f66270 */
[----:B------:R-:W-:Y:S01]  /*67c0*/  @!P0 IMAD.MOV R19, RZ, RZ, -R19 ;  /* 0x000000ffff138224 */ /* 0x000fe200078e0a13 */
[----:B------:R-:W-:Y:S01]  /*67d0*/  STL [R1+0x44], R4 ;  /* 0x0000440401007387 */ /* 0x000fe20000100800 */
[----:B------:R-:W-:Y:S01]  /*67e0*/  IMAD.MOV R25, RZ, RZ, -R28 ;  /* 0x000000ffff197224 */ /* 0x000fe200078e0a1c */
[----:B------:R-:W-:Y:S01]  /*67f0*/  IABS R28, R9 ;  /* 0x00000009001c7213 */ /* 0x000fe20000000000 */
[----:B------:R-:W-:Y:S01]  /*6800*/  VIADD R7, R29, 0x3 ;  /* 0x000000031d077836 */ /* 0x000fe20000000000 */
[----:B------:R0:W-:Y:S01]  /*6810*/  STL [R1+0x6bc], R19 ;  /* 0x0006bc1301007387 */ /* 0x0001e20000100800 */
[----:B------:R-:W-:Y:S01]  /*6820*/  IABS R24, R4 ;  /* 0x0000000400187213 */ /* 0x000fe20000000000 */
[----:B------:R-:W-:-:S02]  /*6830*/  IMAD R18, R0, R25, R18 ;  /* 0x0000001900127224 */ /* 0x000fc400078e0212 */
[C---:B------:R-:W-:Y:S01]  /*6840*/  VIADD R3, R29.reuse, 0xd ;  /* 0x0000000d1d037836 */ /* 0x040fe20000000000 */
[----:B------:R-:W-:Y:S01]  /*6850*/  IABS R25, R7 ;  /* 0x0000000700197213 */ /* 0x000fe20000000000 */
[C---:B------:R-:W-:Y:S02]  /*6860*/  VIADD R20, R29.reuse, 0x8 ;  /* 0x000000081d147836 */ /* 0x040fe40000000000 */
[C---:B------:R-:W-:Y:S01]  /*6870*/  VIADD R8, R29.reuse, 0x4 ;  /* 0x000000041d087836 */ /* 0x040fe20000000000 */
[----:B------:R-:W-:Y:S01]  /*6880*/  IABS R12, R3 ;  /* 0x00000003000c7213 */ /* 0x000fe20000000000 */
[C---:B0-----:R-:W-:Y:S01]  /*6890*/  VIADD R19, R29.reuse, 0x6 ;  /* 0x000000061d137836 */ /* 0x041fe20000000000 */
[----:B------:R0:W-:Y:S01]  /*68a0*/  STL [R1+0x70c], R20 ;  /* 0x00070c1401007387 */ /* 0x0001e20000100800 */
[C---:B------:R-:W-:Y:S01]  /*68b0*/  VIADD R6, R29.reuse, 0x2 ;  /* 0x000000021d067836 */ /* 0x040fe20000000000 */
[----:B------:R-:W-:Y:S01]  /*68c0*/  IABS R26, R20 ;  /* 0x00000014001a7213 */ /* 0x000fe20000000000 */
[----:B------:R-:W-:Y:S01]  /*68d0*/  VIADD R4, R29, 0x1 ;  /* 0x000000011d047836 */ /* 0x000fe20000000000 */
[----:B------:R-:W-:Y:S01]  /*68e0*/  IABS R21, R19 ;  /* 0x0000001300157213 */ /* 0x000fe20000000000 */
[----:B------:R-:W-:-:S04]  /*68f0*/  IMAD.HI.U32 R29, R2, R28, RZ ;  /* 0x0000001c021d7227 */ /* 0x000fc800078e00ff */
[----:B------:R-:W-:-:S04]  /*6900*/  IMAD.HI.U32 R17, R2, R25, RZ ;  /* 0x0000001902117227 */ /* 0x000fc800078e00ff */
[----:B------:R-:W-:Y:S02]  /*6910*/  IMAD.MOV R11, RZ, RZ, -R29 ;  /* 0x000000ffff0b7224 */ /* 0x000fe400078e0a1d */
[----:B------:R-:W-:Y:S02]  /*6920*/  IMAD.MOV R17, RZ, RZ, -R17 ;  /* 0x000000ffff117224 */ /* 0x000fe400078e0a11 */
[C---:B------:R-:W-:Y:S02]  /*6930*/  IMAD R28, R0.reuse, R11, R28 ;  /* 0x0000000b001c7224 */ /* 0x040fe400078e021c */
[----:B------:R-:W2:Y:S01]  /*6940*/  LDL.LU R11, [R1+0x714] ;  /* 0x00071400010b7983 */ /* 0x000ea20000300800 */
[----:B------:R-:W-:Y:S02]  /*6950*/  IMAD R25, R0, R17, R25 ;  /* 0x0000001100197224 */ /* 0x000fe400078e0219 */
[----:B------:R-:W-:Y:S01]  /*6960*/  IMAD.HI.U32 R10, R2, R12, RZ ;  /* 0x0000000c020a7227 */ /* 0x000fe200078e00ff */
[----:B------:R-:W3:Y:S03]  /*6970*/  LDL.LU R17, [R1+0x710] ;  /* 0x0007100001117983 */ /* 0x000ee60000300800 */
[----:B------:R-:W-:-:S02]  /*6980*/  IMAD.MOV R10, RZ, RZ, -R10 ;  /* 0x000000ffff0a7224 */ /* 0x000fc400078e0a0a */
[----:B------:R-:W-:-:S04]  /*6990*/  IMAD.HI.U32 R27, R2, R26, RZ ;  /* 0x0000001a021b7227 */ /* 0x000fc800078e00ff */
[----:B------:R-:W-:Y:S02]  /*69a0*/  IMAD R12, R0, R10, R12 ;  /* 0x0000000a000c7224 */ /* 0x000fe400078e020c */
[----:B------:R-:W-:-:S03]  /*69b0*/  IMAD.HI.U32 R10, R2, R14, RZ ;  /* 0x0000000e020a7227 */ /* 0x000fc600078e00ff */
[C---:B------:R-:W-:Y:S01]  /*69c0*/  ISETP.GT.U32.AND P5, PT, R0.reuse, R12, PT ;  /* 0x0000000c0000720c */ /* 0x040fe20003fa4070 */
[----:B------:R-:W-:Y:S02]  /*69d0*/  IMAD.MOV R10, RZ, RZ, -R10 ;  /* 0x000000ffff0a7224 */ /* 0x000fe400078e0a0a */
[----:B------:R-:W-:Y:S02]  /*69e0*/  IMAD.MOV R27, RZ, RZ, -R27 ;  /* 0x000000ffff1b7224 */ /* 0x000fe400078e0a1b */
[----:B------:R-:W-:Y:S02]  /*69f0*/  IMAD R14, R0, R10, R14 ;  /* 0x0000000a000e7224 */ /* 0x000fe400078e020e */
[----:B------:R-:W-:-:S04]  /*6a00*/  IMAD.HI.U32 R10, R2, R24, RZ ;  /* 0x00000018020a7227 */ /* 0x000fc800078e00ff */
[----:B------:R-:W-:Y:S02]  /*6a10*/  IMAD.MOV R10, RZ, RZ, -R10 ;  /* 0x000000ffff0a7224 */ /* 0x000fe400078e0a0a */
[----:B------:R-:W-:Y:S01]  /*6a20*/  @!P5 IMAD.IADD R12, R12, 0x1, -R0 ;  /* 0x000000010c0cd824 */ /* 0x000fe200078e0a00 */
[C---:B------:R-:W-:Y:S01]  /*6a30*/  ISETP.GT.U32.AND P5, PT, R0.reuse, R16, PT ;  /* 0x000000100000720c */ /* 0x040fe20003fa4070 */
[----:B------:R-:W-:Y:S02]  /*6a40*/  IMAD R10, R0, R10, R24 ;  /* 0x0000000a000a7224 */ /* 0x000fe400078e0218 */
[----:B------:R-:W-:Y:S01]  /*6a50*/  IMAD.HI.U32 R24, R2, R21, RZ ;  /* 0x0000001502187227 */ /* 0x000fe200078e00ff */
[----:B------:R-:W-:-:S03]  /*6a60*/  ISETP.GT.U32.AND P0, PT, R0, R12, PT ;  /* 0x0000000c0000720c */ /* 0x000fc60003f04070 */
[----:B------:R-:W-:-:S04]  /*6a70*/  IMAD.MOV R24, RZ, RZ, -R24 ;  /* 0x000000ffff187224 */ /* 0x000fc800078e0a18 */
[----:B------:R-:W-:Y:S01]  /*6a80*/  IMAD R21, R0, R24, R21 ;  /* 0x0000001800157224 */ /* 0x000fe200078e0215 */
[----:B------:R-:W-:Y:S01]  /*6a90*/  IABS R24, R8 ;  /* 0x0000000800187213 */ /* 0x000fe20000000000 */
[----:B------:R-:W-:Y:S02]  /*6aa0*/  @!P2 IMAD.MOV R15, RZ, RZ, -R15 ;  /* 0x000000ffff0fa224 */ /* 0x000fe400078e0a0f */
[--C-:B------:R-:W-:Y:S01]  /*6ab0*/  @!P5 IMAD.IADD R16, R16, 0x1, -R0.reuse ;  /* 0x000000011010d824 */ /* 0x100fe200078e0a00 */
[----:B------:R-:W-:Y:S01]  /*6ac0*/  ISETP.GT.U32.AND P5, PT, R0, R22, PT ;  /* 0x000000160000720c */ /* 0x000fe20003fa4070 */
[----:B------:R-:W-:Y:S01]  /*6ad0*/  @!P0 IMAD.IADD R12, R12, 0x1, -R0 ;  /* 0x000000010c0c8824 */ /* 0x000fe200078e0a00 */
[----:B------:R-:W-:Y:S01]  /*6ae0*/  ISETP.GT.U32.AND P0, PT, R0, R14, PT ;  /* 0x0000000e0000720c */ /* 0x000fe20003f04070 */
[----:B------:R-:W-:-:S04]  /*6af0*/  IMAD.HI.U32 R29, R2, R24, RZ ;  /* 0x00000018021d7227 */ /* 0x000fc800078e00ff */
[----:B------:R-:W-:-:S06]  /*6b00*/  IMAD.MOV R29, RZ, RZ, -R29 ;  /* 0x000000ffff1d7224 */ /* 0x000fcc00078e0a1d */
[--C-:B------:R-:W-:Y:S01]  /*6b10*/  @!P5 IMAD.IADD R22, R22, 0x1, -R0.reuse ;  /* 0x000000011616d824 */ /* 0x100fe200078e0a00 */
[----:B------:R-:W-:Y:S01]  /*6b20*/  ISETP.GT.U32.AND P5, PT, R0, R10, PT ;  /* 0x0000000a0000720c */ /* 0x000fe20003fa4070 */
[----:B------:R-:W-:Y:S01]  /*6b30*/  @!P0 IMAD.IADD R14, R14, 0x1, -R0 ;  /* 0x000000010e0e8824 */ /* 0x000fe200078e0a00 */
[----:B------:R-:W-:Y:S01]  /*6b40*/  ISETP.GE.AND P0, PT, R3, RZ, PT ;  /* 0x000000ff0300720c */ /* 0x000fe20003f06270 */
[C---:B------:R-:W-:Y:S01]  /*6b50*/  IMAD R3, R0.reuse, R27, R26 ;  /* 0x0000001b00037224 */ /* 0x040fe200078e021a */
[----:B------:R-:W-:Y:S01]  /*6b60*/  IABS R26, R6 ;  /* 0x00000006001a7213 */ /* 0x000fe20000000000 */
[C---:B------:R-:W-:Y:S02]  /*6b70*/  IMAD R24, R0.reuse, R29, R24 ;  /* 0x0000001d00187224 */ /* 0x040fe400078e0218 */
[----:B--2---:R-:W-:Y:S02]  /*6b80*/  @!P1 IMAD.MOV R11, RZ, RZ, -R11 ;  /* 0x000000ffff0b9224 */ /* 0x004fe400078e0a0b */
[----:B---3--:R-:W-:Y:S01]  /*6b90*/  @!P6 IMAD.MOV R17, RZ, RZ, -R17 ;  /* 0x000000ffff11e224 */ /* 0x008fe200078e0a11 */
[----:B------:R-:W-:Y:S01]  /*6ba0*/  ISETP.GT.U32.AND P2, PT, R0, R22, PT ;  /* 0x000000160000720c */ /* 0x000fe20003f44070 */
[----:B0-----:R-:W-:Y:S01]  /*6bb0*/  IMAD.HI.U32 R20, R2, R26, RZ ;  /* 0x0000001a02147227 */ /* 0x001fe200078e00ff */
[----:B------:R-:W-:-:S03]  /*6bc0*/  IABS R27, R4 ;  /* 0x00000004001b7213 */ /* 0x000fc60000000000 */
[----:B------:R-:W-:Y:S02]  /*6bd0*/  IMAD.MOV R20, RZ, RZ, -R20 ;  /* 0x000000ffff147224 */ /* 0x000fe400078e0a14 */
[----:B------:R-:W-:Y:S01]  /*6be0*/  @!P5 IMAD.IADD R10, R10, 0x1, -R0 ;  /* 0x000000010a0ad824 */ /* 0x000fe200078e0a00 */
[C---:B------:R-:W-:Y:S01]  /*6bf0*/  ISETP.GT.U32.AND P5, PT, R0.reuse, R3, PT ;  /* 0x000000030000720c */ /* 0x040fe20003fa4070 */
[C---:B------:R-:W-:Y:S02]  /*6c00*/  IMAD R26, R0.reuse, R20, R26 ;  /* 0x00000014001a7224 */ /* 0x040fe400078e021a */
[----:B------:R-:W2:Y:S04]  /*6c10*/  LDL.LU R20, [R1+0x70c] ;  /* 0x00070c0001147983 */ /* 0x000ea80000300800 */
[----:B------:R-:W3:Y:S04]  /*6c20*/  LDL.LU R29, [R1+0x44] ;  /* 0x00004400011d7983 */ /* 0x000ee80000300800 */
[----:B------:R0:W-:Y:S02]  /*6c30*/  STL [R1+0x6c0], R11 ;  /* 0x0006c00b01007387 */ /* 0x0001e40000100800 */
[--C-:B------:R-:W-:Y:S01]  /*6c40*/  @!P5 IMAD.IADD R3, R3, 0x1, -R0.reuse ;  /* 0x000000010303d824 */ /* 0x100fe200078e0a00 */
[C---:B------:R-:W-:Y:S01]  /*6c50*/  ISETP.GT.U32.AND P5, PT, R0.reuse, R18, PT ;  /* 0x000000120000720c */ /* 0x040fe20003fa4070 */
[----:B0-----:R-:W4:Y:S04]  /*6c60*/  LDL.LU R11, [R1+0x60] ;  /* 0x00006000010b7983 */ /* 0x001f280000300800 */
[----:B------:R0:W-:Y:S04]  /*6c70*/  STL [R1+0x6c4], R15 ;  /* 0x0006c40f01007387 */ /* 0x0001e80000100800 */
[----:B0-----:R-:W5:Y:S04]  /*6c80*/  LDL.LU R15, [R1+0x68] ;  /* 0x00006800010f7983 */ /* 0x001f680000300800 */
[----:B------:R0:W-:Y:S04]  /*6c90*/  STL [R1+0x6c8], R17 ;  /* 0x0006c81101007387 */ /* 0x0001e80000100800 */
[----:B0-----:R-:W5:Y:S01]  /*6ca0*/  LDL.LU R17, [R1+0x6c] ;  /* 0x00006c0001117983 */ /* 0x001f620000300800 */
[----:B------:R-:W-:Y:S01]  /*6cb0*/  ISETP.GT.U32.AND P1, PT, R0, R23, PT ;  /* 0x000000170000720c */ /* 0x000fe20003f24070 */
[----:B------:R-:W-:Y:S01]  /*6cc0*/  @!P5 IMAD.IADD R18, R18, 0x1, -R0 ;  /* 0x000000011212d824 */ /* 0x000fe200078e0a00 */
[C---:B------:R-:W-:Y:S01]  /*6cd0*/  ISETP.GT.U32.AND P5, PT, R0.reuse, R14, PT ;  /* 0x0000000e0000720c */ /* 0x040fe20003fa4070 */
[----:B------:R-:W-:Y:S01]  /*6ce0*/  @!P4 IMAD.MOV R13, RZ, RZ, -R13 ;  /* 0x000000ffff0dc224 */ /* 0x000fe200078e0a0d */
[C---:B------:R-:W-:Y:S01]  /*6cf0*/  ISETP.GT.U32.AND P4, PT, R0.reuse, R10, PT ;  /* 0x0000000a0000720c */ /* 0x040fe20003f84070 */
[----:B------:R-:W-:Y:S01]  /*6d00*/  @!P3 IMAD.MOV R16, RZ, RZ, -R16 ;  /* 0x000000ffff10b224 */ /* 0x000fe200078e0a10 */
[C---:B------:R-:W-:Y:S01]  /*6d10*/  ISETP.GT.U32.AND P3, PT, R0.reuse, R18, PT ;  /* 0x000000120000720c */ /* 0x040fe20003f64070 */
[----:B------:R-:W-:Y:S01]  /*6d20*/  @!P0 IMAD.MOV R12, RZ, RZ, -R12 ;  /* 0x000000ffff0c8224 */ /* 0x000fe200078e0a0c */
[----:B------:R-:W-:Y:S01]  /*6d30*/  ISETP.GT.U32.AND P0, PT, R0, R21, PT ;  /* 0x000000150000720c */ /* 0x000fe20003f04070 */
[----:B------:R-:W-:Y:S01]  /*6d40*/  @!P2 IMAD.IADD R22, R22, 0x1, -R0 ;  /* 0x000000011616a824 */ /* 0x000fe200078e0a00 */
[----:B------:R-:W-:-:S03]  /*6d50*/  ISETP.GT.U32.AND P6, PT, R0, R3, PT ;  /* 0x000000030000720c */ /* 0x000fc60003fc4070 */
[--C-:B------:R-:W-:Y:S01]  /*6d60*/  @!P1 IMAD.IADD R23, R23, 0x1, -R0.reuse ;  /* 0x0000000117179824 */ /* 0x100fe200078e0a00 */
[----:B------:R-:W-:Y:S01]  /*6d70*/  ISETP.GT.U32.AND P1, PT, R0, R28, PT ;  /* 0x0000001c0000720c */ /* 0x000fe20003f24070 */
[----:B------:R-:W-:Y:S01]  /*6d80*/  @!P5 IMAD.IADD R14, R14, 0x1, -R0 ;  /* 0x000000010e0ed824 */ /* 0x000fe200078e0a00 */
[----:B------:R-:W-:Y:S01]  /*6d90*/  ISETP.GT.U32.AND P2, PT, R0, R24, PT ;  /* 0x000000180000720c */ /* 0x000fe20003f44070 */
[----:B------:R-:W-:Y:S01]  /*6da0*/  IMAD.HI.U32 R2, R2, R27, RZ ;  /* 0x0000001b02027227 */ /* 0x000fe200078e00ff */
[----:B------:R-:W-:-:S03]  /*6db0*/  ISETP.GT.U32.AND P5, PT, R0, R25, PT ;  /* 0x000000190000720c */ /* 0x000fc60003fa4070 */
[----:B------:R-:W-:Y:S01]  /*6dc0*/  @!P4 IMAD.IADD R10, R10, 0x1, -R0 ;  /* 0x000000010a0ac824 */ /* 0x000fe200078e0a00 */
[----:B------:R-:W-:Y:S01]  /*6dd0*/  ISETP.GT.U32.AND P4, PT, R0, R26, PT ;  /* 0x0000001a0000720c */ /* 0x000fe20003f84070 */
[----:B------:R-:W-:Y:S02]  /*6de0*/  IMAD.MOV R2, RZ, RZ, -R2 ;  /* 0x000000ffff027224 */ /* 0x000fe400078e0a02 */
[--C-:B------:R-:W-:Y:S02]  /*6df0*/  @!P3 IMAD.IADD R18, R18, 0x1, -R0.reuse ;  /* 0x000000011212b824 */ /* 0x100fe400078e0a00 */
[----:B------:R-:W-:Y:S02]  /*6e00*/  IMAD R2, R0, R2, R27 ;  /* 0x0000000200027224 */ /* 0x000fe400078e021b */
[--C-:B------:R-:W-:Y:S02]  /*6e10*/  @!P0 IMAD.IADD R21, R21, 0x1, -R0.reuse ;  /* 0x0000000115158824 */ /* 0x100fe400078e0a00 */
[----:B------:R-:W-:-:S02]  /*6e20*/  @!P1 IMAD.IADD R28, R28, 0x1, -R0 ;  /* 0x000000011c1c9824 */ /* 0x000fc400078e0a00 */
[--C-:B------:R-:W-:Y:S01]  /*6e30*/  @!P6 IMAD.IADD R3, R3, 0x1, -R0.reuse ;  /* 0x000000010303e824 */ /* 0x100fe200078e0a00 */
[----:B------:R-:W-:Y:S01]  /*6e40*/  ISETP.GT.U32.AND P6, PT, R0, R2, PT ;  /* 0x000000020000720c */ /* 0x000fe20003fc4070 */
[--C-:B------:R-:W-:Y:S02]  /*6e50*/  @!P2 IMAD.IADD R24, R24, 0x1, -R0.reuse ;  /* 0x000000011818a824 */ /* 0x100fe400078e0a00 */
[--C-:B------:R-:W-:Y:S02]  /*6e60*/  @!P5 IMAD.IADD R25, R25, 0x1, -R0.reuse ;  /* 0x000000011919d824 */ /* 0x100fe400078e0a00 */
[--C-:B------:R-:W-:Y:S01]  /*6e70*/  @!P4 IMAD.IADD R26, R26, 0x1, -R0.reuse ;  /* 0x000000011a1ac824 */ /* 0x100fe200078e0a00 */
[----:B------:R-:W-:Y:S01]  /*6e80*/  ISETP.GE.AND P4, PT, R5, RZ, PT ;  /* 0x000000ff0500720c */ /* 0x000fe20003f86270 */
[----:B------:R-:W-:Y:S04]  /*6e90*/  STL [R1+0x6cc], R13 ;  /* 0x0006cc0d01007387 */ /* 0x000fe80000100800 */
[----:B------:R-:W-:Y:S04]  /*6ea0*/  STL [R1+0x6d0], R16 ;  /* 0x0006d01001007387 */ /* 0x000fe80000100800 */
[----:B------:R-:W-:Y:S01]  /*6eb0*/  STL [R1+0x6d4], R12 ;  /* 0x0006d40c01007387 */ /* 0x000fe20000100800 */
[----:B------:R-:W-:Y:S01]  /*6ec0*/  @!P6 IMAD.IADD R2, R2, 0x1, -R0 ;  /* 0x000000010202e824 */ /* 0x000fe200078e0a00 */
[----:B------:R-:W-:-:S02]  /*6ed0*/  ISETP.GT.U32.AND P6, PT, R0, R26, PT ;  /* 0x0000001a0000720c */ /* 0x000fc40003fc4070 */
[----:B------:R-:W-:Y:S01]  /*6ee0*/  @!P4 IMAD.MOV R18, RZ, RZ, -R18 ;  /* 0x000000ffff12c224 */ /* 0x000fe200078e0a12 */
[----:B------:R-:W-:-:S10]  /*6ef0*/  ISETP.GE.AND P4, PT, R19, RZ, PT ;  /* 0x000000ff1300720c */ /* 0x000fd40003f86270 */
[----:B------:R-:W-:Y:S01]  /*6f00*/  @!P6 IMAD.IADD R26, R26, 0x1, -R0 ;  /* 0x000000011a1ae824 */ /* 0x000fe200078e0a00 */
[----:B------:R-:W-:Y:S02]  /*6f10*/  ISETP.GE.AND P6, PT, R4, RZ, PT ;  /* 0x000000ff0400720c */ /* 0x000fe40003fc6270 */
[----:B--2---:R-:W-:Y:S02]  /*6f20*/  ISETP.GE.AND P5, PT, R20, RZ, PT ;  /* 0x000000ff1400720c */ /* 0x004fe40003fa6270 */
[----:B------:R-:W2:Y:S01]  /*6f30*/  LDL.LU R20, [R1+0x708] ;  /* 0x0007080001147983 */ /* 0x000ea20000300800 */
[----:B---3--:R-:W-:-:S03]  /*6f40*/  ISETP.GE.AND P2, PT, R29, RZ, PT ;  /* 0x000000ff1d00720c */ /* 0x008fc60003f46270 */
[----:B------:R-:W3:Y:S01]  /*6f50*/  LDL.LU R5, [R1+0x704] ;  /* 0x0007040001057983 */ /* 0x000ee20000300800 */
[----:B----4-:R-:W-:Y:S02]  /*6f60*/  ISETP.GE.AND P1, PT, R11, RZ, PT ;  /* 0x000000ff0b00720c */ /* 0x010fe40003f26270 */
[----:B-----5:R-:W-:Y:S02]  /*6f70*/  ISETP.GE.AND P0, PT, R15, RZ, PT ;  /* 0x000000ff0f00720c */ /* 0x020fe40003f06270 */
[----:B------:R-:W-:-:S11]  /*6f80*/  ISETP.GE.AND P3, PT, R17, RZ, PT ;  /* 0x000000ff1100720c */ /* 0x000fd60003f66270 */
[----:B------:R-:W-:Y:S02]  /*6f90*/  @!P0 IMAD.MOV R22, RZ, RZ, -R22 ;  /* 0x000000ffff168224 */ /* 0x000fe400078e0a16 */
[----:B------:R-:W-:Y:S02]  /*6fa0*/  @!P1 IMAD.MOV R14, RZ, RZ, -R14 ;  /* 0x000000ffff0e9224 */ /* 0x000fe400078e0a0e */
[----:B------:R-:W-:Y:S02]  /*6fb0*/  @!P2 IMAD.MOV R10, RZ, RZ, -R10 ;  /* 0x000000ffff0aa224 */ /* 0x000fe400078e0a0a */
[----:B------:R-:W-:Y:S02]  /*6fc0*/  @!P5 IMAD.MOV R3, RZ, RZ, -R3 ;  /* 0x000000ffff03d224 */ /* 0x000fe400078e0a03 */
[----:B------:R-:W-:-:S05]  /*6fd0*/  @!P3 IMAD.MOV R23, RZ, RZ, -R23 ;  /* 0x000000ffff17b224 */ /* 0x000fca00078e0a17 */
[----:B------:R-:W-:Y:S04]  /*6fe0*/  STL [R1+0x6d8], R23 ;  /* 0x0006d81701007387 */ /* 0x000fe80000100800 */
[----:B------:R-:W-:Y:S04]  /*6ff0*/  STL [R1+0x6dc], R22 ;  /* 0x0006dc1601007387 */ /* 0x000fe80000100800 */
[----:B------:R-:W-:Y:S04]  /*7000*/  STL [R1+0x6e0], R14 ;  /* 0x0006e00e01007387 */ /* 0x000fe80000100800 */
[----:B------:R2:W-:Y:S04]  /*7010*/  STL [R1+0x6e4], R10 ;  /* 0x0006e40a01007387 */ /* 0x0005e80000100800 */
[----:B------:R0:W-:Y:S01]  /*7020*/  STL [R1+0x6e8], R3 ;  /* 0x0006e80301007387 */ /* 0x0001e20000100800 */
[----:B------:R-:W-:-:S03]  /*7030*/  ISETP.GT.U32.AND P0, PT, R0, R28, PT ;  /* 0x0000001c0000720c */ /* 0x000fc60003f04070 */
[----:B------:R-:W-:Y:S01]  /*7040*/  STL [R1+0x6ec], R18 ;  /* 0x0006ec1201007387 */ /* 0x000fe20000100800 */
[----:B------:R-:W-:-:S03]  /*7050*/  ISETP.GT.U32.AND P1, PT, R0, R24, PT ;  /* 0x000000180000720c */ /* 0x000fc60003f24070 */
[----:B------:R-:W0:Y:S04]  /*7060*/  LDL.LU R15, [R1+0xc4] ;  /* 0x0000c400010f7983 */ /* 0x000e280000300800 */
[----:B------:R-:W4:Y:S01]  /*7070*/  LDL.LU R11, [R1+0xc0] ;  /* 0x0000c000010b7983 */ /* 0x000f220000300800 */
[----:B------:R-:W-:-:S03]  /*7080*/  ISETP.GT.U32.AND P3, PT, R0, R21, PT ;  /* 0x000000150000720c */ /* 0x000fc60003f64070 */
[----:B------:R-:W5:Y:S01]  /*7090*/  LDL.LU R29, [R1+0xbc] ;  /* 0x0000bc00011d7983 */ /* 0x000f620000300800 */
[----:B------:R-:W-:-:S03]  /*70a0*/  ISETP.GT.U32.AND P2, PT, R0, R25, PT ;  /* 0x000000190000720c */ /* 0x000fc60003f44070 */
[----:B------:R-:W5:Y:S04]  /*70b0*/  LDL.LU R19, [R1+0xb8] ;  /* 0x0000b80001137983 */ /* 0x000f680000300800 */
[----:B------:R-:W5:Y:S01]  /*70c0*/  LDL.LU R4, [R1+0x1dc] ;  /* 0x0001dc0001047983 */ /* 0x000f620000300800 */
[--C-:B------:R-:W-:Y:S01]  /*70d0*/  @!P0 IMAD.IADD R28, R28, 0x1, -R0.reuse ;  /* 0x000000011c1c8824 */ /* 0x100fe200078e0a00 */
[----:B------:R-:W-:Y:S01]  /*70e0*/  ISETP.GE.AND P0, PT, R8, RZ, PT ;  /* 0x000000ff0800720c */ /* 0x000fe20003f06270 */
[--C-:B------:R-:W-:Y:S01]  /*70f0*/  @!P1 IMAD.IADD R24, R24, 0x1, -R0.reuse ;  /* 0x0000000118189824 */ /* 0x100fe200078e0a00 */
[----:B------:R-:W-:Y:S01]  /*7100*/  ISETP.GE.AND P1, PT, R7, RZ, PT ;  /* 0x000000ff0700720c */ /* 0x000fe20003f26270 */
[----:B------:R-:W5:Y:S01]  /*7110*/  LDL.LU R8, [R1+0xe0] ;  /* 0x0000e00001087983 */ /* 0x000f620000300800 */
[----:B------:R-:W-:Y:S01]  /*7120*/  @!P3 IMAD.IADD R21, R21, 0x1, -R0 ;  /* 0x000000011515b824 */ /* 0x000fe200078e0a00 */
[----:B------:R-:W-:-:S02]  /*7130*/  ISETP.GE.AND P3, PT, R9, RZ, PT ;  /* 0x000000ff0900720c */ /* 0x000fc40003f66270 */
[----:B------:R-:W5:Y:S01]  /*7140*/  LDL.LU R7, [R1+0xdc] ;  /* 0x0000dc0001077983 */ /* 0x000f620000300800 */
[----:B------:R-:W-:-:S03]  /*7150*/  @!P2 IMAD.IADD R25, R25, 0x1, -R0 ;  /* 0x000000011919a824 */ /* 0x000fc600078e0a00 */
[----:B------:R-:W5:Y:S01]  /*7160*/  LDL.LU R9, [R1+0x1d8] ;  /* 0x0001d80001097983 */ /* 0x000f620000300800 */
[----:B------:R-:W-:-:S03]  /*7170*/  ISETP.GE.AND P2, PT, R6, RZ, PT ;  /* 0x000000ff0600720c */ /* 0x000fc60003f46270 */
[----:B------:R-:W5:Y:S01]  /*7180*/  LDL.LU R6, [R1+0xd8] ;  /* 0x0000d80001067983 */ /* 0x000f620000300800 */
[----:B------:R-:W-:Y:S01]  /*7190*/  ISETP.GT.U32.AND P5, PT, R0, R2, PT ;  /* 0x000000020000720c */ /* 0x000fe20003fa4070 */
[----:B------:R-:W-:Y:S02]  /*71a0*/  @!P4 IMAD.MOV R21, RZ, RZ, -R21 ;  /* 0x000000ffff15c224 */ /* 0x000fe400078e0a15 */
[----:B------:R-:W-:Y:S02]  /*71b0*/  @!P3 IMAD.MOV R28, RZ, RZ, -R28 ;  /* 0x000000ffff1cb224 */ /* 0x000fe400078e0a1c */
[----:B------:R-:W-:Y:S02]  /*71c0*/  @!P0 IMAD.MOV R24, RZ, RZ, -R24 ;  /* 0x000000ffff188224 */ /* 0x000fe400078e0a18 */
[----:B------:R-:W-:-:S06]  /*71d0*/  @!P1 IMAD.MOV R25, RZ, RZ, -R25 ;  /* 0x000000ffff199224 */ /* 0x000fcc00078e0a19 */
[----:B------:R-:W-:Y:S01]  /*71e0*/  @!P5 IMAD.IADD R2, R2, 0x1, -R0 ;  /* 0x000000010202d824 */ /* 0x000fe200078e0a00 */
[----:B------:R-:W-:Y:S01]  /*71f0*/  STL [R1+0x6f0], R21 ;  /* 0x0006f01501007387 */ /* 0x000fe20000100800 */
[----:B------:R-:W-:-:S03]  /*7200*/  @!P2 IMAD.MOV R26, RZ, RZ, -R26 ;  /* 0x000000ffff1aa224 */ /* 0x000fc600078e0a1a */
[----:B------:R-:W-:Y:S04]  /*7210*/  STL [R1+0x6f4], R28 ;  /* 0x0006f41c01007387 */ /* 0x000fe80000100800 */
[----:B------:R-:W-:Y:S04]  /*7220*/  STL [R1+0x6f8], R24 ;  /* 0x0006f81801007387 */ /* 0x000fe80000100800 */
[----:B------:R-:W-:Y:S04]  /*7230*/  STL [R1+0x6fc], R25 ;  /* 0x0006fc1901007387 */ /* 0x000fe80000100800 */
[----:B------:R-:W-:Y:S01]  /*7240*/  STL [R1+0x700], R26 ;  /* 0x0007001a01007387 */ /* 0x000fe20000100800 */
[----:B---3--:R-:W-:-:S02]  /*7250*/  ISETP.NE.AND P5, PT, R5, RZ, PT ;  /* 0x000000ff0500720c */ /* 0x008fc40003fa5270 */
[----:B------:R-:W-:-:S04]  /*7260*/  LOP3.LUT R5, RZ, R5, RZ, 0x33, !PT ;  /* 0x00000005ff057212 */ /* 0x000fc800078e33ff */
[----:B--2---:R-:W-:-:S05]  /*7270*/  SEL R10, R5, R20, !P5 ;  /* 0x00000014050a7207 */ /* 0x004fca0006800000 */
[----:B------:R5:W-:Y:S01]  /*7280*/  STL [R1+0x1f8], R10 ;  /* 0x0001f80a01007387 */ /* 0x000be20000100800 */
[C---:B0-----:R-:W-:Y:S02]  /*7290*/  SEL R3, R5.reuse, R15, !P5 ;  /* 0x0000000f05037207 */ /* 0x041fe40006800000 */
[----:B----4-:R-:W-:-:S03]  /*72a0*/  SEL R0, R5, R11, !P5 ;  /* 0x0000000b05007207 */ /* 0x010fc60006800000 */
[----:B------:R0:W-:Y:S01]  /*72b0*/  STL [R1+0x10], R3 ;  /* 0x0000100301007387 */ /* 0x0001e20000100800 */
[----:B-----5:R-:W-:-:S03]  /*72c0*/  SEL R10, R5, R29, !P5 ;  /* 0x0000001d050a7207 */ /* 0x020fc60006800000 */
[----:B------:R1:W-:Y:S04]  /*72d0*/  STL [R1+0x8], R0 ;  /* 0x0000080001007387 */ /* 0x0003e80000100800 */
[----:B------:R-:W-:Y:S01]  /*72e0*/  STL [R1+0x4], R10 ;  /* 0x0000040a01007387 */ /* 0x000fe20000100800 */
[----:B0-----:R-:W-:-:S03]  /*72f0*/  SEL R3, R5, R19, !P5 ;  /* 0x0000001305037207 */ /* 0x001fc60006800000 */
[----:B------:R-:W2:Y:S01]  /*7300*/  LDL.LU R20, [R1+0x110] ;  /* 0x0001100001147983 */ /* 0x000ea20000300800 */
[----:B-1----:R-:W-:-:S03]  /*7310*/  SEL R0, R5, R4, !P5 ;  /* 0x0000000405007207 */ /* 0x002fc60006800000 */
[----:B------:R-:W-:Y:S04]  /*7320*/  STL [R1], R3 ;  /* 0x0000000301007387 */ /* 0x000fe80000100800 */
[----:B------:R-:W3:Y:S04]  /*7330*/  LDL.LU R26, [R1+0x130] ;  /* 0x00013000011a7983 */ /* 0x000ee80000300800 */
[----:B------:R0:W-:Y:S04]  /*7340*/  STL [R1+0x20], R0 ;  /* 0x0000200001007387 */ /* 0x0001e80000100800 */
[----:B------:R-:W4:Y:S01]  /*7350*/  LDL.LU R11, [R1+0x134] ;  /* 0x00013400010b7983 */ /* 0x000f220000300800 */
[----:B------:R-:W-:-:S03]  /*7360*/  SEL R7, R5, R7, !P5 ;  /* 0x0000000705077207 */ /* 0x000fc60006800000 */
[----:B------:R-:W5:Y:S01]  /*7370*/  LDL.LU R29, [R1+0x1bc] ;  /* 0x0001bc00011d7983 */ /* 0x000f620000300800 */
[----:B0-----:R-:W-:-:S03]  /*7380*/  SEL R0, R5, R8, !P5 ;  /* 0x0000000805007207 */ /* 0x001fc60006800000 */
[----:B------:R-:W5:Y:S01]  /*7390*/  LDL.LU R19, [R1+0x1c0] ;  /* 0x0001c00001137983 */ /* 0x000f620000300800 */
[----:B------:R-:W-:-:S03]  /*73a0*/  SEL R3, R5, R9, !P5 ;  /* 0x0000000905037207 */ /* 0x000fc60006800000 */
[----:B------:R-:W5:Y:S04]  /*73b0*/  LDL.LU R4, [R1+0x1c8] ;  /* 0x0001c80001047983 */ /* 0x000f680000300800 */
[----:B------:R0:W-:Y:S04]  /*73c0*/  STL [R1+0x18], R0 ;  /* 0x0000180001007387 */ /* 0x0001e80000100800 */
[----:B------:R-:W-:Y:S04]  /*73d0*/  STL [R1+0x14], R7 ;  /* 0x0000140701007387 */ /* 0x000fe80000100800 */
[----:B------:R-:W5:Y:S01]  /*73e0*/  LDL.LU R25, [R1+0x1d4] ;  /* 0x0001d40001197983 */ /* 0x000f620000300800 */
[----:B0-----:R-:W-:-:S03]  /*73f0*/  SEL R0, R5, R6, !P5 ;  /* 0x0000000605007207 */ /* 0x001fc60006800000 */
[----:B------:R-:W-:Y:S04]  /*7400*/  STL [R1+0x28], R3 ;  /* 0x0000280301007387 */ /* 0x000fe80000100800 */
[----:B------:R-:W5:Y:S04]  /*7410*/  LDL.LU R24, [R1+0x1d0] ;  /* 0x0001d00001187983 */ /* 0x000f680000300800 */
[----:B------:R0:W-:Y:S04]  /*7420*/  STL [R1+0x24], R0 ;  /* 0x0000240001007387 */ /* 0x0001e80000100800 */
[----:B------:R-:W5:Y:S04]  /*7430*/  LDL.LU R28, [R1+0x1cc] ;  /* 0x0001cc00011c7983 */ /* 0x000f680000300800 */
[----:B------:R-:W5:Y:S04]  /*7440*/  LDL.LU R21, [R1+0x1c4] ;  /* 0x0001c40001157983 */ /* 0x000f680000300800 */
[----:B0-----:R-:W5:Y:S04]  /*7450*/  LDL.LU R0, [R1+0x13c] ;  /* 0x00013c0001007983 */ /* 0x001f680000300800 */
[----:B------:R-:W5:Y:S04]  /*7460*/  LDL.LU R18, [R1+0x1b0] ;  /* 0x0001b00001127983 */ /* 0x000f680000300800 */
        /* <DEDUP_REMOVED lines=14> */
[----:B------:R-:W5:Y:S01]  /*7550*/  LDL.LU R6, [R1+0x188] ;  /* 0x0001880001067983 */ /* 0x000f620000300800 */
[----:B--2---:R-:W-:-:S05]  /*7560*/  SEL R20, R5, R20, !P5 ;  /* 0x0000001405147207 */ /* 0x004fca0006800000 */
[----:B------:R4:W-:Y:S01]  /*7570*/  STL [R1+0x34], R20 ;  /* 0x0000341401007387 */ /* 0x0009e20000100800 */
[C---:B---3--:R-:W-:Y:S02]  /*7580*/  SEL R26, R5.reuse, R26, !P5 ;  /* 0x0000001a051a7207 */ /* 0x048fe40006800000 */
[----:B----4-:R-:W-:-:S03]  /*7590*/  SEL R20, R5, R11, !P5 ;  /* 0x0000000b05147207 */ /* 0x010fc60006800000 */
[----:B------:R-:W-:Y:S01]  /*75a0*/  STL [R1+0x40], R26 ;  /* 0x0000401a01007387 */ /* 0x000fe20000100800 */
[----:B-----5:R-:W-:-:S03]  /*75b0*/  SEL R11, R5, R29, !P5 ;  /* 0x0000001d050b7207 */ /* 0x020fc60006800000 */
[----:B------:R-:W-:Y:S01]  /*75c0*/  STL [R1+0x44], R20 ;  /* 0x0000441401007387 */ /* 0x000fe20000100800 */
[----:B------:R-:W-:-:S03]  /*75d0*/  SEL R19, R5, R19, !P5 ;  /* 0x0000001305137207 */ /* 0x000fc60006800000 */
[----:B------:R0:W-:Y:S01]  /*75e0*/  STL [R1+0x48], R11 ;  /* 0x0000480b01007387 */ /* 0x0001e20000100800 */
[----:B------:R-:W-:-:S03]  /*75f0*/  SEL R4, R5, R4, !P5 ;  /* 0x0000000405047207 */ /* 0x000fc60006800000 */
[----:B0-----:R-:W2:Y:S04]  /*7600*/  LDL.LU R11, [R1+0x184] ;  /* 0x00018400010b7983 */ /* 0x001ea80000300800 */
[----:B------:R0:W-:Y:S01]  /*7610*/  STL [R1+0xb8], R19 ;  /* 0x0000b81301007387 */ /* 0x0001e20000100800 */
[----:B------:R-:W-:-:S03]  /*7620*/  SEL R25, R5, R25, !P5 ;  /* 0x0000001905197207 */ /* 0x000fc60006800000 */
[----:B------:R-:W3:Y:S04]  /*7630*/  LDL.LU R29, [R1+0x180] ;  /* 0x00018000011d7983 */ /* 0x000ee80000300800 */
[----:B------:R1:W-:Y:S01]  /*7640*/  STL [R1+0xbc], R4 ;  /* 0x0000bc0401007387 */ /* 0x0003e20000100800 */
[----:B------:R-:W-:-:S03]  /*7650*/  SEL R20, R5, R24, !P5 ;  /* 0x0000001805147207 */ /* 0x000fc60006800000 */
[----:B0-----:R-:W4:Y:S01]  /*7660*/  LDL.LU R19, [R1+0x17c] ;  /* 0x00017c0001137983 */ /* 0x001f220000300800 */
[----:B------:R-:W-:-:S03]  /*7670*/  SEL R24, R5, R28, !P5 ;  /* 0x0000001c05187207 */ /* 0x000fc60006800000 */
[----:B-1----:R-:W5:Y:S01]  /*7680*/  LDL.LU R4, [R1+0x178] ;  /* 0x0001780001047983 */ /* 0x002f620000300800 */
[----:B------:R-:W-:-:S03]  /*7690*/  SEL R21, R5, R21, !P5 ;  /* 0x0000001505157207 */ /* 0x000fc60006800000 */
[----:B------:R-:W-:Y:S04]  /*76a0*/  STL [R1+0xc0], R25 ;  /* 0x0000c01901007387 */ /* 0x000fe80000100800 */
[----:B------:R0:W-:Y:S04]  /*76b0*/  STL [R1+0xc4], R20 ;  /* 0x0000c41401007387 */ /* 0x0001e80000100800 */
[----:B------:R-:W-:Y:S01]  /*76c0*/  STL [R1+0xd8], R24 ;  /* 0x0000d81801007387 */ /* 0x000fe20000100800 */
[C---:B0-----:R-:W-:Y:S02]  /*76d0*/  SEL R20, R5.reuse, R0, !P5 ;  /* 0x0000000005147207 */ /* 0x041fe40006800000 */
[C---:B------:R-:W-:Y:S01]  /*76e0*/  SEL R0, R5.reuse, R18, !P5 ;  /* 0x0000001205007207 */ /* 0x040fe20006800000 */
[----:B------:R-:W-:Y:S01]  /*76f0*/  STL [R1+0xdc], R21 ;  /* 0x0000dc1501007387 */ /* 0x000fe20000100800 */
[----:B------:R-:W-:-:S02]  /*7700*/  SEL R18, R5, R3, !P5 ;  /* 0x0000000305127207 */ /* 0x000fc40006800000 */
[C---:B------:R-:W-:Y:S01]  /*7710*/  SEL R3, R5.reuse, R10, !P5 ;  /* 0x0000000a05037207 */ /* 0x040fe20006800000 */
[----:B------:R-:W-:Y:S04]  /*7720*/  STL [R1+0x110], R20 ;  /* 0x0001101401007387 */ /* 0x000fe80000100800 */
[----:B------:R0:W-:Y:S01]  /*7730*/  STL [R1+0x130], R0 ;  /* 0x0001300001007387 */ /* 0x0001e20000100800 */
[----:B------:R-:W-:-:S03]  /*7740*/  SEL R10, R5, R22, !P5 ;  /* 0x00000016050a7207 */ /* 0x000fc60006800000 */
[----:B------:R-:W-:Y:S01]  /*7750*/  STL [R1+0x134], R18 ;  /* 0x0001341201007387 */ /* 0x000fe20000100800 */
[----:B0-----:R-:W-:-:S03]  /*7760*/  SEL R0, R5, R14, !P5 ;  /* 0x0000000e05007207 */ /* 0x001fc60006800000 */
[----:B------:R0:W-:Y:S04]  /*7770*/  STL [R1+0x13c], R3 ;  /* 0x00013c0301007387 */ /* 0x0001e80000100800 */
[----:B------:R1:W-:Y:S01]  /*7780*/  STL [R1+0x144], R0 ;  /* 0x0001440001007387 */ /* 0x0003e20000100800 */
[----:B0-----:R-:W-:-:S03]  /*7790*/  SEL R3, R5, R23, !P5 ;  /* 0x0000001705037207 */ /* 0x001fc60006800000 */
[----:B------:R0:W-:Y:S01]  /*77a0*/  STL [R1+0x148], R10 ;  /* 0x0001480a01007387 */ /* 0x0001e20000100800 */
[----:B-1----:R-:W-:-:S03]  /*77b0*/  SEL R0, R5, R12, !P5 ;  /* 0x0000000c05007207 */ /* 0x002fc60006800000 */
[----:B------:R1:W-:Y:S04]  /*77c0*/  STL [R1+0x15c], R3 ;  /* 0x00015c0301007387 */ /* 0x0003e80000100800 */
[----:B------:R1:W-:Y:S01]  /*77d0*/  STL [R1+0x1f0], R0 ;  /* 0x0001f00001007387 */ /* 0x0003e20000100800 */
[C---:B0-----:R-:W-:Y:S02]  /*77e0*/  SEL R10, R5.reuse, R27, !P5 ;  /* 0x0000001b050a7207 */ /* 0x041fe40006800000 */
[----:B-1----:R-:W-:-:S03]  /*77f0*/  SEL R3, R5, R16, !P5 ;  /* 0x0000001005037207 */ /* 0x002fc60006800000 */
[----:B------:R0:W-:Y:S01]  /*7800*/  STL [R1+0x1ec], R10 ;  /* 0x0001ec0a01007387 */ /* 0x0001e20000100800 */
[----:B------:R-:W-:-:S03]  /*7810*/  SEL R0, R5, R13, !P5 ;  /* 0x0000000d05007207 */ /* 0x000fc60006800000 */
[----:B------:R1:W-:Y:S01]  /*7820*/  STL [R1+0x1e8], R3 ;  /* 0x0001e80301007387 */ /* 0x0003e20000100800 */
[----:B------:R-:W-:-:S03]  /*7830*/  SEL R7, R5, R7, !P5 ;  /* 0x0000000705077207 */ /* 0x000fc60006800000 */
[----:B------:R1:W-:Y:S01]  /*7840*/  STL [R1+0x1e4], R0 ;  /* 0x0001e40001007387 */ /* 0x0003e20000100800 */
[C---:B0-----:R-:W-:Y:S02]  /*7850*/  SEL R10, R5.reuse, R17, !P5 ;  /* 0x00000011050a7207 */ /* 0x041fe40006800000 */
[----:B-1----:R-:W-:-:S03]  /*7860*/  SEL R3, R5, R15, !P5 ;  /* 0x0000000f05037207 */ /* 0x002fc60006800000 */
[----:B------:R-:W-:Y:S01]  /*7870*/  STL [R1+0x1e0], R10 ;  /* 0x0001e00a01007387 */ /* 0x000fe20000100800 */
[----:B------:R-:W-:-:S03]  /*7880*/  SEL R0, R5, R8, !P5 ;  /* 0x0000000805007207 */ /* 0x000fc60006800000 */
[----:B------:R0:W-:Y:S04]  /*7890*/  STL [R1+0x1dc], R3 ;  /* 0x0001dc0301007387 */ /* 0x0001e80000100800 */
[----:B------:R1:W-:Y:S04]  /*78a0*/  STL [R1+0x1d8], R0 ;  /* 0x0001d80001007387 */ /* 0x0003e80000100800 */
[----:B------:R1:W-:Y:S01]  /*78b0*/  STL [R1+0x1d4], R7 ;  /* 0x0001d40701007387 */ /* 0x0003e20000100800 */
[----:B0-----:R-:W-:-:S03]  /*78c0*/  SEL R3, R5, R9, !P5 ;  /* 0x0000000905037207 */ /* 0x001fc60006800000 */
[----:B------:R-:W5:Y:S01]  /*78d0*/  LDL.LU R20, [R1+0x174] ;  /* 0x0001740001147983 */ /* 0x000f620000300800 */
[----:B-1----:R-:W-:-:S03]  /*78e0*/  SEL R0, R5, R6, !P5 ;  /* 0x0000000605007207 */ /* 0x002fc60006800000 */
[----:B------:R-:W-:Y:S04]  /*78f0*/  STL [R1+0x1d0], R3 ;  /* 0x0001d00301007387 */ /* 0x000fe80000100800 */
[----:B------:R-:W5:Y:S04]  /*7900*/  LDL.LU R26, [R1+0x170] ;  /* 0x00017000011a7983 */ /* 0x000f680000300800 */
[----:B------:R2:W-:Y:S04]  /*7910*/  STL [R1+0x1cc], R0 ;  /* 0x0001cc0001007387 */ /* 0x0005e80000100800 */
[----:B------:R-:W5:Y:S04]  /*7920*/  LDL.LU R8, [R1+0x16c] ;  /* 0x00016c0001087983 */ /* 0x000f680000300800 */
[----:B------:R-:W5:Y:S04]  /*7930*/  LDL.LU R7, [R1+0x168] ;  /* 0x0001680001077983 */ /* 0x000f680000300800 */
[----:B------:R-:W5:Y:S04]  /*7940*/  LDL.LU R9, [R1+0x164] ;  /* 0x0001640001097983 */ /* 0x000f680000300800 */
[----:B------:R-:W5:Y:S01]  /*7950*/  LDL.LU R6, [R1+0x160] ;  /* 0x0001600001067983 */ /* 0x000f620000300800 */
[----:B--2---:R-:W-:-:S02]  /*7960*/  SEL R0, R5, R11, !P5 ;  /* 0x0000000b05007207 */ /* 0x004fc40006800000 */
[----:B---3--:R-:W-:-:S03]  /*7970*/  SEL R10, R5, R29, !P5 ;  /* 0x0000001d050a7207 */ /* 0x008fc60006800000 */
[----:B------:R5:W-:Y:S04]  /*7980*/  STL [R1+0x1c8], R0 ;  /* 0x0001c80001007387 */ /* 0x000be80000100800 */
[----:B------:R-:W-:Y:S01]  /*7990*/  STL [R1+0x1c4], R10 ;  /* 0x0001c40a01007387 */ /* 0x000fe20000100800 */
[----:B----4-:R-:W-:-:S03]  /*79a0*/  SEL R3, R5, R19, !P5 ;  /* 0x0000001305037207 */ /* 0x010fc60006800000 */
[----:B------:R-:W2:Y:S04]  /*79b0*/  LDL.LU R25, [R1+0x158] ;  /* 0x0001580001197983 */ /* 0x000ea80000300800 */
[----:B------:R-:W-:Y:S01]  /*79c0*/  STL [R1+0x1c0], R3 ;  /* 0x0001c00301007387 */ /* 0x000fe20000100800 */
[----:B-----5:R-:W-:-:S03]  /*79d0*/  SEL R0, R5, R4, !P5 ;  /* 0x0000000405007207 */ /* 0x020fc60006800000 */
[----:B------:R-:W3:Y:S04]  /*79e0*/  LDL.LU R24, [R1+0x154] ;  /* 0x0001540001187983 */ /* 0x000ee80000300800 */
[----:B------:R0:W-:Y:S04]  /*79f0*/  STL [R1+0x1bc], R0 ;  /* 0x0001bc0001007387 */ /* 0x0001e80000100800 */
[----:B------:R-:W4:Y:S04]  /*7a00*/  LDL.LU R28, [R1+0x150] ;  /* 0x00015000011c7983 */ /* 0x000f280000300800 */
        /* <DEDUP_REMOVED lines=18> */
[----:B------:R-:W-:-:S05]  /*7b30*/  SEL R20, R5, R20, !P5 ;  /* 0x0000001405147207 */ /* 0x000fca0006800000 */
[----:B------:R0:W-:Y:S01]  /*7b40*/  STL [R1+0x1b8], R20 ;  /* 0x0001b81401007387 */ /* 0x0001e20000100800 */
[C---:B------:R-:W-:Y:S02]  /*7b50*/  SEL R26, R5.reuse, R26, !P5 ;  /* 0x0000001a051a7207 */ /* 0x040fe40006800000 */
[----:B0-----:R-:W-:-:S03]  /*7b60*/  SEL R20, R5, R8, !P5 ;  /* 0x0000000805147207 */ /* 0x001fc60006800000 */
[----:B------:R-:W-:Y:S01]  /*7b70*/  STL [R1+0x1b4], R26 ;  /* 0x0001b41a01007387 */ /* 0x000fe20000100800 */
[----:B------:R-:W-:-:S03]  /*7b80*/  SEL R8, R5, R7, !P5 ;  /* 0x0000000705087207 */ /* 0x000fc60006800000 */
[----:B------:R-:W-:Y:S01]  /*7b90*/  STL [R1+0x1b0], R20 ;  /* 0x0001b01401007387 */ /* 0x000fe20000100800 */
[----:B------:R-:W-:-:S03]  /*7ba0*/  SEL R7, R5, R9, !P5 ;  /* 0x0000000905077207 */ /* 0x000fc60006800000 */
[----:B------:R0:W-:Y:S01]  /*7bb0*/  STL [R1+0x1ac], R8 ;  /* 0x0001ac0801007387 */ /* 0x0001e20000100800 */
[----:B------:R-:W-:-:S03]  /*7bc0*/  SEL R6, R5, R6, !P5 ;  /* 0x0000000605067207 */ /* 0x000fc60006800000 */
[----:B0-----:R-:W5:Y:S04]  /*7bd0*/  LDL.LU R8, [R1+0xec] ;  /* 0x0000ec0001087983 */ /* 0x001f680000300800 */
[----:B------:R0:W-:Y:S04]  /*7be0*/  STL [R1+0x1a8], R7 ;  /* 0x0001a80701007387 */ /* 0x0001e80000100800 */
[----:B0-----:R-:W5:Y:S04]  /*7bf0*/  LDL.LU R7, [R1+0xe4] ;  /* 0x0000e40001077983 */ /* 0x001f680000300800 */
[----:B------:R0:W-:Y:S04]  /*7c00*/  STL [R1+0x1a4], R6 ;  /* 0x0001a40601007387 */ /* 0x0001e80000100800 */
[----:B------:R-:W5:Y:S04]  /*7c10*/  LDL.LU R9, [R1+0xd4] ;  /* 0x0000d40001097983 */ /* 0x000f680000300800 */
[----:B0-----:R-:W5:Y:S01]  /*7c20*/  LDL.LU R6, [R1+0xd0] ;  /* 0x0000d00001067983 */ /* 0x001f620000300800 */
[----:B--2---:R-:W-:-:S02]  /*7c30*/  SEL R25, R5, R25, !P5 ;  /* 0x0000001905197207 */ /* 0x004fc40006800000 */
[----:B---3--:R-:W-:-:S03]  /*7c40*/  SEL R20, R5, R24, !P5 ;  /* 0x0000001805147207 */ /* 0x008fc60006800000 */
[----:B------:R-:W-:Y:S04]  /*7c50*/  STL [R1+0x1a0], R25 ;  /* 0x0001a01901007387 */ /* 0x000fe80000100800 */
[----:B------:R0:W-:Y:S01]  /*7c60*/  STL [R1+0x19c], R20 ;  /* 0x00019c1401007387 */ /* 0x0001e20000100800 */
[C---:B----4-:R-:W-:Y:S02]  /*7c70*/  SEL R24, R5.reuse, R28, !P5 ;  /* 0x0000001c05187207 */ /* 0x050fe40006800000 */
[----:B-----5:R-:W-:-:S03]  /*7c80*/  SEL R21, R5, R21, !P5 ;  /* 0x0000001505157207 */ /* 0x020fc60006800000 */
[----:B------:R-:W-:Y:S01]  /*7c90*/  STL [R1+0x198], R24 ;  /* 0x0001981801007387 */ /* 0x000fe20000100800 */
[----:B0-----:R-:W-:-:S03]  /*7ca0*/  SEL R20, R5, R0, !P5 ;  /* 0x0000000005147207 */ /* 0x001fc60006800000 */
[----:B------:R-:W-:Y:S01]  /*7cb0*/  STL [R1+0x194], R21 ;  /* 0x0001941501007387 */ /* 0x000fe20000100800 */
[----:B------:R-:W-:-:S03]  /*7cc0*/  SEL R0, R5, R18, !P5 ;  /* 0x0000001205007207 */ /* 0x000fc60006800000 */
[----:B------:R-:W-:Y:S01]  /*7cd0*/  STL [R1+0x190], R20 ;  /* 0x0001901401007387 */ /* 0x000fe20000100800 */
[----:B------:R-:W-:-:S03]  /*7ce0*/  SEL R18, R5, R3, !P5 ;  /* 0x0000000305127207 */ /* 0x000fc60006800000 */
[----:B------:R0:W-:Y:S01]  /*7cf0*/  STL [R1+0x18c], R0 ;  /* 0x00018c0001007387 */ /* 0x0001e20000100800 */
[----:B------:R-:W-:-:S03]  /*7d00*/  SEL R3, R5, R10, !P5 ;  /* 0x0000000a05037207 */ /* 0x000fc60006800000 */
[----:B------:R-:W-:Y:S01]  /*7d10*/  STL [R1+0x188], R18 ;  /* 0x0001881201007387 */ /* 0x000fe20000100800 */
[----:B0-----:R-:W-:-:S03]  /*7d20*/  SEL R0, R5, R14, !P5 ;  /* 0x0000000e05007207 */ /* 0x001fc60006800000 */
[----:B------:R0:W-:Y:S01]  /*7d30*/  STL [R1+0x184], R3 ;  /* 0x0001840301007387 */ /* 0x0001e20000100800 */
[----:B------:R-:W-:-:S03]  /*7d40*/  SEL R10, R5, R22, !P5 ;  /* 0x00000016050a7207 */ /* 0x000fc60006800000 */
[----:B------:R1:W-:Y:S01]  /*7d50*/  STL [R1+0x180], R0 ;  /* 0x0001800001007387 */ /* 0x0003e20000100800 */
[----:B0-----:R-:W-:-:S03]  /*7d60*/  SEL R3, R5, R23, !P5 ;  /* 0x0000001705037207 */ /* 0x001fc60006800000 */
[----:B------:R0:W-:Y:S01]  /*7d70*/  STL [R1+0x17c], R10 ;  /* 0x00017c0a01007387 */ /* 0x0001e20000100800 */
[----:B-1----:R-:W-:-:S03]  /*7d80*/  SEL R0, R5, R12, !P5 ;  /* 0x0000000c05007207 */ /* 0x002fc60006800000 */
        /* <DEDUP_REMOVED lines=16> */
[----:B------:R-:W-:Y:S04]  /*7e90*/  STL [R1+0x154], R10 ;  /* 0x0001540a01007387 */ /* 0x000fe80000100800 */
[----:B------:R-:W2:Y:S01]  /*7ea0*/  LDL.LU R26, [R1+0xcc] ;  /* 0x0000cc00011a7983 */ /* 0x000ea20000300800 */
[----:B0-----:R-:W-:-:S03]  /*7eb0*/  SEL R0, R5, R4, !P5 ;  /* 0x0000000405007207 */ /* 0x001fc60006800000 */
[----:B------:R-:W-:Y:S04]  /*7ec0*/  STL [R1+0x150], R3 ;  /* 0x0001500301007387 */ /* 0x000fe80000100800 */
[----:B------:R-:W3:Y:S04]  /*7ed0*/  LDL.LU R25, [R1+0xc8] ;  /* 0x0000c80001197983 */ /* 0x000ee80000300800 */
[----:B------:R0:W-:Y:S04]  /*7ee0*/  STL [R1+0x14c], R0 ;  /* 0x00014c0001007387 */ /* 0x0001e80000100800 */
[----:B------:R-:W4:Y:S04]  /*7ef0*/  LDL.LU R20, [R1+0xb4] ;  /* 0x0000b40001147983 */ /* 0x000f280000300800 */
[----:B0-----:R-:W5:Y:S04]  /*7f00*/  LDL.LU R0, [R1+0xb0] ;  /* 0x0000b00001007983 */ /* 0x001f680000300800 */
[----:B------:R-:W5:Y:S01]  /*7f10*/  LDL.LU R27, [R1+0xac] ;  /* 0x0000ac00011b7983 */ /* 0x000f620000300800 */
[----:B------:R-:W-:-:S03]  /*7f20*/  SEL R3, R5, R8, !P5 ;  /* 0x0000000805037207 */ /* 0x000fc60006800000 */
[----:B------:R-:W5:Y:S04]  /*7f30*/  LDL.LU R29, [R1+0xa8] ;  /* 0x0000a800011d7983 */ /* 0x000f680000300800 */
[----:B------:R0:W-:Y:S01]  /*7f40*/  STL [R1+0x140], R3 ;  /* 0x0001400301007387 */ /* 0x0001e20000100800 */
[----:B------:R-:W-:-:S05]  /*7f50*/  SEL R7, R5, R7, !P5 ;  /* 0x0000000705077207 */ /* 0x000fca0006800000 */
[----:B------:R-:W-:Y:S01]  /*7f60*/  STL [R1+0x138], R7 ;  /* 0x0001380701007387 */ /* 0x000fe20000100800 */
[----:B------:R-:W-:-:S03]  /*7f70*/  SEL R4, R5, R9, !P5 ;  /* 0x0000000905047207 */ /* 0x000fc60006800000 */
        /* <DEDUP_REMOVED lines=26> */
[----:B---3--:R-:W-:-:S03]  /*8120*/  SEL R25, R5, R25, !P5 ;  /* 0x0000001905197207 */ /* 0x008fc60006800000 */
[----:B0-----:R-:W2:Y:S01]  /*8130*/  LDL.LU R26, [R1+0x700] ;  /* 0x00070000011a7983 */ /* 0x001ea20000300800 */
[----:B----4-:R-:W-:-:S03]  /*8140*/  SEL R20, R5, R20, !P5 ;  /* 0x0000001405147207 */ /* 0x010fc60006800000 */
[----:B------:R0:W-:Y:S01]  /*8150*/  STL [R1+0x120], R25 ;  /* 0x0001201901007387 */ /* 0x0001e20000100800 */
[----:B-----5:R-:W-:-:S03]  /*8160*/  SEL R0, R5, R0, !P5 ;  /* 0x0000000005007207 */ /* 0x020fc60006800000 */
[----:B0-----:R-:W3:Y:S04]  /*8170*/  LDL.LU R25, [R1+0x6fc] ;  /* 0x0006fc0001197983 */ /* 0x001ee80000300800 */
[----:B------:R0:W-:Y:S04]  /*8180*/  STL [R1+0x11c], R20 ;  /* 0x00011c1401007387 */ /* 0x0001e80000100800 */
[----:B------:R1:W-:Y:S01]  /*8190*/  STL [R1+0x118], R0 ;  /* 0x0001180001007387 */ /* 0x0003e20000100800 */
[C---:B0-----:R-:W-:Y:S02]  /*81a0*/  SEL R20, R5.reuse, R27, !P5 ;  /* 0x0000001b05147207 */ /* 0x041fe40006800000 */
[C---:B------:R-:W-:Y:S01]  /*81b0*/  SEL R27, R5.reuse, R29, !P5 ;  /* 0x0000001d051b7207 */ /* 0x040fe20006800000 */
[----:B-1----:R-:W4:Y:S04]  /*81c0*/  LDL.LU R0, [R1+0x58] ;  /* 0x0000580001007983 */ /* 0x002f280000300800 */
[----:B------:R0:W-:Y:S01]  /*81d0*/  STL [R1+0x114], R20 ;  /* 0x0001141401007387 */ /* 0x0001e20000100800 */
[----:B------:R-:W-:-:S03]  /*81e0*/  SEL R24, R5, R24, !P5 ;  /* 0x0000001805187207 */ /* 0x000fc60006800000 */
[----:B0-----:R-:W5:Y:S01]  /*81f0*/  LDL.LU R20, [R1+0x5c] ;  /* 0x00005c0001147983 */ /* 0x001f620000300800 */
[----:B------:R-:W-:-:S03]  /*8200*/  SEL R28, R5, R28, !P5 ;  /* 0x0000001c051c7207 */ /* 0x000fc60006800000 */
[----:B------:R0:W-:Y:S01]  /*8210*/  STL [R1+0x10c], R27 ;  /* 0x00010c1b01007387 */ /* 0x0001e20000100800 */
[----:B------:R-:W-:-:S03]  /*8220*/  SEL R21, R5, R21, !P5 ;  /* 0x0000001505157207 */ /* 0x000fc60006800000 */
[----:B0-----:R-:W2:Y:S01]  /*8230*/  LDL.LU R27, [R1+0x64] ;  /* 0x00006400011b7983 */ /* 0x001ea20000300800 */
[----:B------:R-:W-:-:S03]  /*8240*/  SEL R18, R5, R18, !P5 ;  /* 0x0000001205127207 */ /* 0x000fc60006800000 */
[----:B------:R-:W3:Y:S01]  /*8250*/  LDL.LU R29, [R1+0x54] ;  /* 0x00005400011d7983 */ /* 0x000ee20000300800 */
[----:B------:R-:W-:-:S03]  /*8260*/  SEL R3, R5, R3, !P5 ;  /* 0x0000000305037207 */ /* 0x000fc60006800000 */
[----:B------:R0:W-:Y:S01]  /*8270*/  STL [R1+0x108], R24 ;  /* 0x0001081801007387 */ /* 0x0001e20000100800 */
[C---:B------:R-:W-:Y:S02]  /*8280*/  SEL R10, R5.reuse, R10, !P5 ;  /* 0x0000000a050a7207 */ /* 0x040fe40006800000 */
[C---:B------:R-:W-:Y:S01]  /*8290*/  SEL R14, R5.reuse, R14, !P5 ;  /* 0x0000000e050e7207 */ /* 0x040fe20006800000 */
[----:B0-----:R-:W5:Y:S04]  /*82a0*/  LDL.LU R24, [R1+0x6f8] ;  /* 0x0006f80001187983 */ /* 0x001f680000300800 */
[----:B------:R0:W-:Y:S01]  /*82b0*/  STL [R1+0x104], R28 ;  /* 0x0001041c01007387 */ /* 0x0001e20000100800 */
[----:B------:R-:W-:-:S03]  /*82c0*/  SEL R22, R5, R22, !P5 ;  /* 0x0000001605167207 */ /* 0x000fc60006800000 */
        /* <DEDUP_REMOVED lines=40> */
[----:B------:R0:W-:Y:S04]  /*8550*/  STL [R1+0x9c], R19 ;  /* 0x00009c1301007387 */ /* 0x0001e80000100800 */
[----:B0-----:R-:W2:Y:S04]  /*8560*/  LDL.LU R19, [R1+0x6bc] ;  /* 0x0006bc0001137983 */ /* 0x001ea80000300800 */
[----:B------:R0:W-:Y:S04]  /*8570*/  STL [R1+0x98], R4 ;  /* 0x0000980401007387 */ /* 0x0001e80000100800 */
[----:B0-----:R-:W3:Y:S04]  /*8580*/  LDL.LU R4, [R1+0x6b8] ;  /* 0x0006b80001047983 */ /* 0x001ee80000300800 */
[----:B------:R0:W-:Y:S04]  /*8590*/  STL [R1+0x90], R8 ;  /* 0x0000900801007387 */ /* 0x0001e80000100800 */
[----:B0-----:R-:W5:Y:S04]  /*85a0*/  LDL.LU R8, [R1+0x6b4] ;  /* 0x0006b40001087983 */ /* 0x001f680000300800 */
[----:B------:R0:W-:Y:S04]  /*85b0*/  STL [R1+0x8c], R7 ;  /* 0x00008c0701007387 */ /* 0x0001e80000100800 */
[----:B0-----:R-:W5:Y:S04]  /*85c0*/  LDL.LU R7, [R1+0x6b0] ;  /* 0x0006b00001077983 */ /* 0x001f680000300800 */
[----:B------:R0:W-:Y:S04]  /*85d0*/  STL [R1+0x88], R9 ;  /* 0x0000880901007387 */ /* 0x0001e80000100800 */
[----:B0-----:R-:W2:Y:S04]  /*85e0*/  LDL.LU R9, [R1+0x6ac] ;  /* 0x0006ac0001097983 */ /* 0x001ea80000300800 */
[----:B------:R0:W-:Y:S04]  /*85f0*/  STL [R1+0x78], R6 ;  /* 0x0000780601007387 */ /* 0x0001e80000100800 */
[----:B0-----:R-:W3:Y:S01]  /*8600*/  LDL.LU R6, [R1+0x6a8] ;  /* 0x0006a80001067983 */ /* 0x001ee20000300800 */
[----:B------:R-:W-:Y:S01]  /*8610*/  @!P6 IMAD.MOV R2, RZ, RZ, -R2 ;  /* 0x000000ffff02e224 */ /* 0x000fe200078e0a02 */
[----:B----4-:R-:W-:-:S02]  /*8620*/  SEL R0, R5, R0, !P5 ;  /* 0x0000000005007207 */ /* 0x010fc40006800000 */
[----:B---3--:R-:W-:-:S05]  /*8630*/  SEL R6, R5, R6, !P5 ;  /* 0x0000000605067207 */ /* 0x008fca0006800000 */
[----:B------:R0:W-:Y:S04]  /*8640*/  STL [R1+0x70], R6 ;  /* 0x0000700601007387 */ /* 0x0001e80000100800 */
[----:B0-----:R-:W3:Y:S01]  /*8650*/  LDL.LU R6, [R1+0x50] ;  /* 0x0000500001067983 */ /* 0x001ee20000300800 */
[C---:B--2---:R-:W-:Y:S02]  /*8660*/  SEL R9, R5.reuse, R9, !P5 ;  /* 0x0000000905097207 */ /* 0x044fe40006800000 */
[C---:B------:R-:W-:Y:S02]  /*8670*/  SEL R4, R5.reuse, R4, !P5 ;  /* 0x0000000405047207 */ /* 0x040fe40006800000 */
[C---:B------:R-:W-:Y:S01]  /*8680*/  SEL R19, R5.reuse, R19, !P5 ;  /* 0x0000001305137207 */ /* 0x040fe20006800000 */
[----:B------:R5:W-:Y:S02]  /*8690*/  STL [R1+0x6c], R9 ;  /* 0x00006c0901007387 */ /* 0x000be40000100800 */
[----:B------:R-:W-:Y:S01]  /*86a0*/  IMAD R4, R4, UR58, RZ ;  /* 0x0000003a04047c24 */ /* 0x000fe2000f8e02ff */
[----:B------:R-:W-:Y:S01]  /*86b0*/  SEL R27, R5, R27, !P5 ;  /* 0x0000001b051b7207 */ /* 0x000fe20006800000 */
[----:B------:R-:W-:Y:S01]  /*86c0*/  IMAD R19, R19, UR58, RZ ;  /* 0x0000003a13137c24 */ /* 0x000fe2000f8e02ff */
[----:B-----5:R-:W-:-:S02]  /*86d0*/  SEL R9, R5, R7, !P5 ;  /* 0x0000000705097207 */ /* 0x020fc40006800000 */
[----:B------:R-:W-:-:S03]  /*86e0*/  SEL R7, R5, R8, !P5 ;  /* 0x0000000805077207 */ /* 0x000fc60006800000 */
[----:B------:R0:W-:Y:S01]  /*86f0*/  STL [R1+0x68], R9 ;  /* 0x0000680901007387 */ /* 0x0001e20000100800 */
[----:B------:R-:W-:-:S03]  /*8700*/  IMAD R0, R0, UR58, RZ ;  /* 0x0000003a00007c24 */ /* 0x000fc6000f8e02ff */
[----:B------:R1:W-:Y:S01]  /*8710*/  STL [R1+0x60], R7 ;  /* 0x0000600701007387 */ /* 0x0003e20000100800 */
[----:B------:R-:W-:Y:S01]  /*8720*/  IMAD R27, R27, UR58, RZ ;  /* 0x0000003a1b1b7c24 */ /* 0x000fe2000f8e02ff */
[C---:B0-----:R-:W-:Y:S02]  /*8730*/  SEL R9, R5.reuse, R2, !P5 ;  /* 0x0000000205097207 */ /* 0x041fe40006800000 */
[----:B------:R-:W-:Y:S02]  /*8740*/  IADD3 R2, P2, R4, UR8, RZ ;  /* 0x0000000804027c10 */ /* 0x000fe4000ff5e0ff */
[----:B-1----:R-:W-:Y:S02]  /*8750*/  SEL R7, R5, R29, !P5 ;  /* 0x0000001d05077207 */ /* 0x002fe40006800000 */
[----:B------:R-:W-:Y:S02]  /*8760*/  SHF.R.S32.HI R29, RZ, 0x1f, R4 ;  /* 0x0000001fff1d7819 */ /* 0x000fe40000011404 */
[----:B------:R-:W-:Y:S01]  /*8770*/  IADD3 R4, P3, R19, UR8, RZ ;  /* 0x0000000813047c10 */ /* 0x000fe2000ff7e0ff */
[----:B------:R0:W-:Y:S01]  /*8780*/  STL [R1+0x1c], R9 ;  /* 0x00001c0901007387 */ /* 0x0001e20000100800 */
[----:B------:R-:W-:-:S02]  /*8790*/  SEL R8, R5, R20, !P5 ;  /* 0x0000001405087207 */ /* 0x000fc40006800000 */
[C---:B------:R-:W-:Y:S02]  /*87a0*/  SEL R11, R5.reuse, R11, !P5 ;  /* 0x0000000b050b7207 */ /* 0x040fe40006800000 */
[C---:B------:R-:W-:Y:S02]  /*87b0*/  SEL R15, R5.reuse, R15, !P5 ;  /* 0x0000000f050f7207 */ /* 0x040fe40006800000 */
[C---:B------:R-:W-:Y:S02]  /*87c0*/  SEL R17, R5.reuse, R17, !P5 ;  /* 0x0000001105117207 */ /* 0x040fe40006800000 */
[C---:B------:R-:W-:Y:S02]  /*87d0*/  SEL R13, R5.reuse, R13, !P5 ;  /* 0x0000000d050d7207 */ /* 0x040fe40006800000 */
[C---:B------:R-:W-:Y:S02]  /*87e0*/  SEL R16, R5.reuse, R16, !P5 ;  /* 0x0000001005107207 */ /* 0x040fe40006800000 */
        /* <DEDUP_REMOVED lines=11> */
[----:B------:R-:W-:Y:S02]  /*88a0*/  SEL R26, R5, R26, !P5 ;  /* 0x0000001a051a7207 */ /* 0x000fe40006800000 */
[----:B------:R-:W-:-:S02]  /*88b0*/  R2UR UR19, R4 ;  /* 0x00000000041372ca */ /* 0x000fc400000e0000 */
[----:B------:R-:W-:Y:S02]  /*88c0*/  R2UR UR13, R2 ;  /* 0x00000000020d72ca */ /* 0x000fe400000e0000 */
[----:B------:R-:W-:Y:S02]  /*88d0*/  SHF.R.S32.HI R4, RZ, 0x1f, R0 ;  /* 0x0000001fff047819 */ /* 0x000fe40000011400 */
[----:B------:R-:W-:Y:S02]  /*88e0*/  IADD3 R2, P0, R27, UR8, RZ ;  /* 0x000000081b027c10 */ /* 0x000fe4000ff1e0ff */
[----:B---3--:R-:W-:Y:S02]  /*88f0*/  SEL R6, R5, R6, !P5 ;  /* 0x0000000605067207 */ /* 0x008fe40006800000 */
[----:B0-----:R-:W-:Y:S02]  /*8900*/  IADD3 R9, P5, R0, UR8, RZ ;  /* 0x0000000800097c10 */ /* 0x001fe4000ffbe0ff */
[----:B------:R-:W-:-:S02]  /*8910*/  SHF.R.S32.HI R0, RZ, 0x1f, R27 ;  /* 0x0000001fff007819 */ /* 0x000fc4000001141b */
[----:B------:R-:W2:Y:S01]  /*8920*/  LDL.LU R27, [R1+0x1f4] ;  /* 0x0001f400011b7983 */ /* 0x000ea20000300800 */
[----:B------:R-:W-:Y:S02]  /*8930*/  IMAD R6, R6, UR58, RZ ;  /* 0x0000003a06067c24 */ /* 0x000fe4000f8e02ff */
[----:B------:R-:W-:-:S03]  /*8940*/  IMAD R7, R7, UR58, RZ ;  /* 0x0000003a07077c24 */ /* 0x000fc6000f8e02ff */
[----:B------:R-:W-:Y:S01]  /*8950*/  IADD3 R5, P6, R6, UR8, RZ ;  /* 0x0000000806057c10 */ /* 0x000fe2000ffde0ff */
[----:B------:R-:W-:Y:S02]  /*8960*/  IMAD R8, R8, UR58, RZ ;  /* 0x0000003a08087c24 */ /* 0x000fe4000f8e02ff */
[----:B------:R-:W-:Y:S01]  /*8970*/  IMAD R11, R11, UR58, RZ ;  /* 0x0000003a0b0b7c24 */ /* 0x000fe2000f8e02ff */
[----:B------:R-:W-:Y:S01]  /*8980*/  R2UR UR14, R5 ;  /* 0x00000000050e72ca */ /* 0x000fe200000e0000 */
[----:B------:R-:W-:Y:S01]  /*8990*/  IMAD R17, R17, UR58, RZ ;  /* 0x0000003a11117c24 */ /* 0x000fe2000f8e02ff */
[----:B------:R-:W-:Y:S01]  /*89a0*/  IADD3 R5, P4, R7, UR8, RZ ;  /* 0x0000000807057c10 */ /* 0x000fe2000ff9e0ff */
[----:B------:R-:W-:Y:S01]  /*89b0*/  IMAD R13, R13, UR58, RZ ;  /* 0x0000003a0d0d7c24 */ /* 0x000fe2000f8e02ff */
[----:B------:R-:W-:Y:S02]  /*89c0*/  R2UR UR15, R9 ;  /* 0x00000000090f72ca */ /* 0x000fe400000e0000 */
[----:B------:R-:W-:-:S02]  /*89d0*/  IADD3.X R29, R29, UR9, RZ, P2, !PT ;  /* 0x000000091d1d7c10 */ /* 0x000fc400097fe4ff */
[----:B------:R-:W-:Y:S02]  /*89e0*/  R2UR UR17, R2 ;  /* 0x00000000021172ca */ /* 0x000fe400000e0000 */
[----:B------:R-:W-:Y:S02]  /*89f0*/  IADD3 R20, P1, R8, UR8, RZ ;  /* 0x0000000808147c10 */ /* 0x000fe4000ff3e0ff */
[----:B------:R-:W-:Y:S02]  /*8a00*/  IADD3 R9, P2, R11, UR8, RZ ;  /* 0x000000080b097c10 */ /* 0x000fe4000ff5e0ff */
[----:B------:R-:W-:Y:S01]  /*8a10*/  SHF.R.S32.HI R2, RZ, 0x1f, R8 ;  /* 0x0000001fff027819 */ /* 0x000fe20000011408 */
[----:B------:R-:W-:Y:S01]  /*8a20*/  IMAD R15, R15, UR58, RZ ;  /* 0x0000003a0f0f7c24 */ /* 0x000fe2000f8e02ff */
[----:B------:R-:W-:Y:S02]  /*8a30*/  R2UR UR18, R5 ;  /* 0x00000000051272ca */ /* 0x000fe400000e0000 */
[----:B------:R-:W-:-:S02]  /*8a40*/  SHF.R.S32.HI R5, RZ, 0x1f, R6 ;  /* 0x0000001fff057819 */ /* 0x000fc40000011406 */
[----:B------:R-:W-:Y:S02]  /*8a50*/  IADD3.X R4, R4, UR9, RZ, P5, !PT ;  /* 0x0000000904047c10 */ /* 0x000fe4000affe4ff */
[----:B------:R-:W-:Y:S02]  /*8a60*/  IADD3 R8, P5, R17, UR8, RZ ;  /* 0x0000000811087c10 */ /* 0x000fe4000ffbe0ff */
[----:B------:R-:W-:Y:S02]  /*8a70*/  R2UR UR20, R9 ;  /* 0x00000000091472ca */ /* 0x000fe400000e0000 */
[----:B------:R-:W-:Y:S02]  /*8a80*/  IADD3.X R2, R2, UR9, RZ, P1, !PT ;  /* 0x0000000902027c10 */ /* 0x000fe40008ffe4ff */
[----:B------:R-:W-:Y:S02]  /*8a90*/  IADD3 R9, P1, R13, UR8, RZ ;  /* 0x000000080d097c10 */ /* 0x000fe4000ff3e0ff */
[----:B------:R-:W-:Y:S01]  /*8aa0*/  IADD3.X R5, R5, UR9, RZ, P6, !PT ;  /* 0x0000000905057c10 */ /* 0x000fe2000b7fe4ff */
[----:B------:R-:W-:Y:S01]  /*8ab0*/  IMAD R23, R23, UR58, RZ ;  /* 0x0000003a17177c24 */ /* 0x000fe2000f8e02ff */
[----:B------:R-:W-:-:S02]  /*8ac0*/  IADD3 R6, P6, R15, UR8, RZ ;  /* 0x000000080f067c10 */ /* 0x000fc4000ffde0ff */
[----:B------:R-:W-:Y:S02]  /*8ad0*/  R2UR UR22, R8 ;  /* 0x00000000081672ca */ /* 0x000fe400000e0000 */
[----:B------:R-:W-:Y:S02]  /*8ae0*/  SHF.R.S32.HI R8, RZ, 0x1f, R19 ;  /* 0x0000001fff087819 */ /* 0x000fe40000011413 */
[----:B------:R-:W-:Y:S01]  /*8af0*/  R2UR UR23, R9 ;  /* 0x00000000091772ca */ /* 0x000fe200000e0000 */
[----:B------:R-:W-:Y:S01]  /*8b00*/  IMAD R22, R22, UR58, RZ ;  /* 0x0000003a16167c24 */ /* 0x000fe2000f8e02ff */
[----:B------:R-:W-:Y:S02]  /*8b10*/  SHF.R.S32.HI R9, RZ, 0x1f, R7 ;  /* 0x0000001fff097819 */ /* 0x000fe40000011407 */
[----:B------:R-:W-:Y:S02]  /*8b20*/  R2UR UR21, R6 ;  /* 0x00000000061572ca */ /* 0x000fe400000e0000 */
[----:B------:R-:W-:-:S02]  /*8b30*/  SHF.R.S32.HI R7, RZ, 0x1f, R11 ;  /* 0x0000001fff077819 */ /* 0x000fc4000001140b */
[----:B------:R-:W-:Y:S02]  /*8b40*/  SHF.R.S32.HI R6, RZ, 0x1f, R15 ;  /* 0x0000001fff067819 */ /* 0x000fe4000001140f */
[----:B------:R-:W-:Y:S01]  /*8b50*/  IADD3.X R8, R8, UR9, RZ, P3, !PT ;  /* 0x0000000908087c10 */ /* 0x000fe20009ffe4ff */
[----:B------:R-:W-:Y:S01]  /*8b60*/  IMAD R12, R12, UR58, RZ ;  /* 0x0000003a0c0c7c24 */ /* 0x000fe2000f8e02ff */
[----:B------:R-:W-:Y:S01]  /*8b70*/  IADD3 R15, P3, R23, UR8, RZ ;  /* 0x00000008170f7c10 */ /* 0x000fe2000ff7e0ff */
[----:B------:R-:W-:Y:S01]  /*8b80*/  IMAD R16, R16, UR58, RZ ;  /* 0x0000003a10107c24 */ /* 0x000fe2000f8e02ff */
[----:B------:R-:W-:Y:S02]  /*8b90*/  IADD3.X R7, R7, UR9, RZ, P2, !PT ;  /* 0x0000000907077c10 */ /* 0x000fe400097fe4ff */
[----:B------:R-:W-:Y:S01]  /*8ba0*/  IADD3 R19, P2, R22, UR8, RZ ;  /* 0x0000000816137c10 */ /* 0x000fe2000ff5e0ff */
[----:B------:R-:W-:Y:S01]  /*8bb0*/  IMAD R10, R10, UR58, RZ ;  /* 0x0000003a0a0a7c24 */ /* 0x000fe2000f8e02ff */
[----:B------:R-:W-:-:S02]  /*8bc0*/  R2UR UR26, R15 ;  /* 0x000000000f1a72ca */ /* 0x000fc400000e0000 */
[----:B------:R-:W-:Y:S02]  /*8bd0*/  IADD3.X R9, R9, UR9, RZ, P4, !PT ;  /* 0x0000000909097c10 */ /* 0x000fe4000a7fe4ff */
[----:B------:R-:W-:Y:S02]  /*8be0*/  SHF.R.S32.HI R15, RZ, 0x1f, R17 ;  /* 0x0000001fff0f7819 */ /* 0x000fe40000011411 */
[----:B------:R-:W-:Y:S01]  /*8bf0*/  IADD3 R11, P4, R12, UR8, RZ ;  /* 0x000000080c0b7c10 */ /* 0x000fe2000ff9e0ff */
[----:B------:R-:W-:Y:S01]  /*8c00*/  IMAD R18, R18, UR58, RZ ;  /* 0x0000003a12127c24 */ /* 0x000fe2000f8e02ff */
[----:B------:R-:W-:Y:S02]  /*8c10*/  R2UR UR16, R20 ;  /* 0x00000000141072ca */ /* 0x000fe400000e0000 */
[----:B------:R-:W-:Y:S02]  /*8c20*/  IADD3.X R0, R0, UR9, RZ, P0, !PT ;  /* 0x0000000900007c10 */ /* 0x000fe400087fe4ff */
[----:B------:R-:W-:-:S02]  /*8c30*/  R2UR UR27, R19 ;  /* 0x00000000131b72ca */ /* 0x000fc400000e0000 */
[----:B------:R-:W-:Y:S02]  /*8c40*/  IADD3 R20, P0, R16, UR8, RZ ;  /* 0x0000000810147c10 */ /* 0x000fe4000ff1e0ff */
[----:B------:R-:W-:Y:S01]  /*8c50*/  SHF.R.S32.HI R19, RZ, 0x1f, R16 ;  /* 0x0000001fff137819 */ /* 0x000fe20000011410 */
[----:B------:R-:W-:Y:S01]  /*8c60*/  IMAD R14, R14, UR58, RZ ;  /* 0x0000003a0e0e7c24 */ /* 0x000fe2000f8e02ff */
[----:B------:R-:W-:Y:S02]  /*8c70*/  IADD3.X R15, R15, UR9, RZ, P5, !PT ;  /* 0x000000090f0f7c10 */ /* 0x000fe4000affe4ff */
[----:B------:R-:W-:Y:S02]  /*8c80*/  R2UR UR25, R11 ;  /* 0x000000000b1972ca */ /* 0x000fe400000e0000 */
[----:B------:R-:W-:Y:S02]  /*8c90*/  IADD3 R16, P5, R10, UR8, RZ ;  /* 0x000000080a107c10 */ /* 0x000fe4000ffbe0ff */
[----:B------:R-:W-:-:S02]  /*8ca0*/  SHF.R.S32.HI R11, RZ, 0x1f, R12 ;  /* 0x0000001fff0b7819 */ /* 0x000fc4000001140c */
[----:B------:R-:W-:Y:S01]  /*8cb0*/  IADD3.X R12, R19, UR9, RZ, P0, !PT ;  /* 0x00000009130c7c10 */ /* 0x000fe200087fe4ff */
[----:B------:R-:W-:Y:S01]  /*8cc0*/  IMAD R28, R28, UR58, RZ ;  /* 0x0000003a1c1c7c24 */ /* 0x000fe2000f8e02ff */
[----:B------:R-:W-:Y:S01]  /*8cd0*/  IADD3 R19, P0, R18, UR8, RZ ;  /* 0x0000000812137c10 */ /* 0x000fe2000ff1e0ff */
[----:B------:R-:W-:Y:S01]  /*8ce0*/  IMAD R21, R21, UR58, RZ ;  /* 0x0000003a15157c24 */ /* 0x000fe2000f8e02ff */
[----:B------:R-:W-:Y:S02]  /*8cf0*/  R2UR UR24, R20 ;  /* 0x00000000141872ca */ /* 0x000fe400000e0000 */
[----:B------:R-:W-:Y:S02]  /*8d00*/  IADD3.X R6, R6, UR9, RZ, P6, !PT ;  /* 0x0000000906067c10 */ /* 0x000fe4000b7fe4ff */
[----:B------:R-:W-:Y:S02]  /*8d10*/  R2UR UR29, R16 ;  /* 0x00000000101d72ca */ /* 0x000fe400000e0000 */
[----:B------:R-:W-:Y:S01]  /*8d20*/  SHF.R.S32.HI R23, RZ, 0x1f, R23 ;  /* 0x0000001fff177819 */ /* 0x000fe20000011417 */
[----:B------:R-:W-:Y:S01]  /*8d30*/  IMAD R26, R26, UR58, RZ ;  /* 0x0000003a1a1a7c24 */ /* 0x000fe2000f8e02ff */
[----:B------:R-:W-:-:S02]  /*8d40*/  IADD3 R20, P6, R14, UR8, RZ ;  /* 0x000000080e147c10 */ /* 0x000fc4000ffde0ff */
[----:B------:R-:W-:Y:S02]  /*8d50*/  SHF.R.S32.HI R16, RZ, 0x1f, R22 ;  /* 0x0000001fff107819 */ /* 0x000fe40000011416 */
[----:B------:R-:W-:Y:S02]  /*8d60*/  SHF.R.S32.HI R22, RZ, 0x1f, R10 ;  /* 0x0000001fff167819 */ /* 0x000fe4000001140a */
[----:B------:R-:W-:Y:S02]  /*8d70*/  R2UR UR31, R19 ;  /* 0x00000000131f72ca */ /* 0x000fe400000e0000 */
[----:B------:R-:W-:Y:S02]  /*8d80*/  SHF.R.S32.HI R19, RZ, 0x1f, R14 ;  /* 0x0000001fff137819 */ /* 0x000fe4000001140e */
[----:B------:R-:W-:Y:S01]  /*8d90*/  IADD3.X R10, R23, UR9, RZ, P3, !PT ;  /* 0x00000009170a7c10 */ /* 0x000fe20009ffe4ff */
[----:B------:R-:W-:Y:S01]  /*8da0*/  IMAD R25, R25, UR58, RZ ;  /* 0x0000003a19197c24 */ /* 0x000fe2000f8e02ff */
[----:B------:R-:W-:-:S02]  /*8db0*/  R2UR UR28, R20 ;  /* 0x00000000141c72ca */ /* 0x000fc400000e0000 */
[----:B------:R-:W-:Y:S02]  /*8dc0*/  IADD3.X R11, R11, UR9, RZ, P4, !PT ;  /* 0x000000090b0b7c10 */ /* 0x000fe4000a7fe4ff */
[----:B------:R-:W-:Y:S02]  /*8dd0*/  IADD3 R14, P3, R28, UR8, RZ ;  /* 0x000000081c0e7c10 */ /* 0x000fe4000ff7e0ff */
[----:B------:R-:W-:Y:S02]  /*8de0*/  IADD3 R20, P4, R21, UR8, RZ ;  /* 0x0000000815147c10 */ /* 0x000fe4000ff9e0ff */
[----:B------:R-:W-:Y:S02]  /*8df0*/  IADD3.X R22, R22, UR9, RZ, P5, !PT ;  /* 0x0000000916167c10 */ /* 0x000fe4000affe4ff */
[----:B------:R-:W-:Y:S02]  /*8e00*/  IADD3 R23, P5, R26, UR8, RZ ;  /* 0x000000081a177c10 */ /* 0x000fe4000ffbe0ff */
[----:B------:R-:W-:-:S02]  /*8e10*/  R2UR UR32, R20 ;  /* 0x00000000142072ca */ /* 0x000fc400000e0000 */
[----:B------:R-:W-:Y:S02]  /*8e20*/  IADD3.X R19, R19, UR9, RZ, P6, !PT ;  /* 0x0000000913137c10 */ /* 0x000fe4000b7fe4ff */
[----:B------:R-:W-:Y:S02]  /*8e30*/  R2UR UR33, R14 ;  /* 0x000000000e2172ca */ /* 0x000fe400000e0000 */
[----:B------:R-:W-:Y:S01]  /*8e40*/  IADD3 R20, P6, R25, UR8, RZ ;  /* 0x0000000819147c10 */ /* 0x000fe2000ffde0ff */
[----:B------:R-:W3:Y:S01]  /*8e50*/  LDL.LU R14, [R1+0x10] ;  /* 0x00001000010e7983 */ /* 0x000ee20000300800 */
[----:B------:R-:W-:Y:S02]  /*8e60*/  R2UR UR36, R23 ;  /* 0x00000000172472ca */ /* 0x000fe400000e0000 */
[----:B------:R-:W-:Y:S01]  /*8e70*/  R2UR UR43, R8 ;  /* 0x00000000082b72ca */ /* 0x000fe200000e0000 */
[----:B------:R-:W4:Y:S01]  /*8e80*/  LDL.LU R23, [R1+0x8] ;  /* 0x0000080001177983 */ /* 0x000f220000300800 */
[----:B------:R-:W-:-:S03]  /*8e90*/  R2UR UR35, R20 ;  /* 0x00000000142372ca */ /* 0x000fc600000e0000 */
[----:B------:R-:W5:Y:S01]  /*8ea0*/  LDL.LU R8, [R1+0x4] ;  /* 0x0000040001087983 */ /* 0x000f620000300800 */
[----:B------:R-:W-:-:S03]  /*8eb0*/  R2UR UR41, R0 ;  /* 0x00000000002972ca */ /* 0x000fc600000e0000 */
[----:B------:R-:W5:Y:S01]  /*8ec0*/  LDL.LU R20, [R1] ;  /* 0x0000000001147983 */ /* 0x000f620000300800 */
[----:B------:R-:W-:Y:S01]  /*8ed0*/  R2UR UR37, R29 ;  /* 0x000000001d2572ca */ /* 0x000fe200000e0000 */
[----:B--2---:R-:W-:Y:S02]  /*8ee0*/  IMAD R0, R27, UR5, RZ ;  /* 0x000000051b007c24 */ /* 0x004fe4000f8e02ff */
[----:B------:R-:W2:Y:S04]  /*8ef0*/  LDL.LU R27, [R1+0x20] ;  /* 0x00002000011b7983 */ /* 0x000ea80000300800 */
[----:B------:R-:W2:Y:S01]  /*8f00*/  LDL.LU R29, [R1+0x18] ;  /* 0x00001800011d7983 */ /* 0x000ea20000300800 */
[----:B------:R-:W-:Y:S01]  /*8f10*/  IMAD R3, R3, UR58, RZ ;  /* 0x0000003a03037c24 */ /* 0x000fe2000f8e02ff */
[----:B------:R-:W-:Y:S01]  /*8f20*/  SHF.R.S32.HI R13, RZ, 0x1f, R13 ;  /* 0x0000001fff0d7819 */ /* 0x000fe2000001140d */
[----:B------:R-:W-:-:S03]  /*8f30*/  IMAD R24, R24, UR58, RZ ;  /* 0x0000003a18187c24 */ /* 0x000fc6000f8e02ff */
[----:B------:R-:W-:Y:S02]  /*8f40*/  IADD3.X R13, R13, UR9, RZ, P1, !PT ;  /* 0x000000090d0d7c10 */ /* 0x000fe40008ffe4ff */
[----:B------:R-:W-:Y:S02]  /*8f50*/  IADD3 R17, P1, R3, UR8, RZ ;  /* 0x0000000803117c10 */ /* 0x000fe4000ff3e0ff */
[----:B------:R-:W-:Y:S02]  /*8f60*/  IADD3.X R16, R16, UR9, RZ, P2, !PT ;  /* 0x0000000910107c10 */ /* 0x000fe400097fe4ff */
[----:B------:R-:W-:Y:S02]  /*8f70*/  R2UR UR30, R17 ;  /* 0x00000000111e72ca */ /* 0x000fe400000e0000 */
[----:B------:R-:W-:Y:S02]  /*8f80*/  SHF.R.S32.HI R18, RZ, 0x1f, R18 ;  /* 0x0000001fff127819 */ /* 0x000fe40000011412 */
[----:B------:R-:W-:-:S02]  /*8f90*/  IADD3 R17, P2, R24, UR8, RZ ;  /* 0x0000000818117c10 */ /* 0x000fc4000ff5e0ff */
[----:B------:R-:W-:Y:S02]  /*8fa0*/  R2UR UR40, R2 ;  /* 0x00000000022872ca */ /* 0x000fe400000e0000 */
[----:B------:R-:W-:Y:S02]  /*8fb0*/  IADD3.X R18, R18, UR9, RZ, P0, !PT ;  /* 0x0000000912127c10 */ /* 0x000fe400087fe4ff */
[----:B------:R-:W-:Y:S02]  /*8fc0*/  IADD3 R2, P0, R0, UR10, RZ ;  /* 0x0000000a00027c10 */ /* 0x000fe4000ff1e0ff */
[----:B------:R-:W-:Y:S02]  /*8fd0*/  R2UR UR34, R17 ;  /* 0x00000000112272ca */ /* 0x000fe400000e0000 */
[----:B------:R-:W-:Y:S01]  /*8fe0*/  R2UR UR46, R15 ;  /* 0x000000000f2e72ca */ /* 0x000fe200000e0000 */
[----:B------:R-:W2:Y:S01]  /*8ff0*/  LDL.LU R17, [R1+0x14] ;  /* 0x0000140001117983 */ /* 0x000ea20000300800 */
[----:B------:R-:W-:-:S02]  /*9000*/  R2UR UR47, R13 ;  /* 0x000000000d2f72ca */ /* 0x000fc400000e0000 */
[----:B------:R-:W-:Y:S01]  /*9010*/  LEA.HI.X.SX32 R0, R0, UR11, 0x1, P0 ;  /* 0x0000000b00007c11 */ /* 0x000fe200080f0eff */
[----:B------:R-:W2:Y:S01]  /*9020*/  LDL.LU R15, [R1+0x28] ;  /* 0x00002800010f7983 */ /* 0x000ea20000300800 */
[----:B------:R-:W-:Y:S01]  /*9030*/  R2UR UR49, R11 ;  /* 0x000000000b3172ca */ /* 0x000fe200000e0000 */
[----:B------:R-:W-:Y:S02]  /*9040*/  ULDC UR11, c[0x0][0x238] ;  /* 0x00008e00000b7ab9 */ /* 0x000fe40000000800 */
[----:B------:R-:W2:Y:S01]  /*9050*/  LDL.LU R13, [R1+0x24] ;  /* 0x00002400010d7983 */ /* 0x000ea20000300800 */
[----:B------:R-:W-:-:S03]  /*9060*/  R2UR UR42, R9 ;  /* 0x00000000092a72ca */ /* 0x000fc600000e0000 */
[----:B------:R0:W-:Y:S01]  /*9070*/  STL [R1+0xe4], R2 ;  /* 0x0000e40201007387 */ /* 0x0001e20000100800 */
[----:B------:R-:W-:-:S03]  /*9080*/  R2UR UR44, R7 ;  /* 0x00000000072c72ca */ /* 0x000fc600000e0000 */
[----:B------:R-:W2:Y:S01]  /*9090*/  LDL.LU R11, [R1+0x34] ;  /* 0x00003400010b7983 */ /* 0x000ea20000300800 */
[----:B------:R-:W-:-:S03]  /*90a0*/  R2UR UR38, R5 ;  /* 0x00000000052672ca */ /* 0x000fc600000e0000 */
[----:B------:R-:W2:Y:S01]  /*90b0*/  LDL.LU R9, [R1+0x40] ;  /* 0x0000400001097983 */ /* 0x000ea20000300800 */
[----:B------:R-:W-:-:S03]  /*90c0*/  R2UR UR39, R4 ;  /* 0x00000000042772ca */ /* 0x000fc600000e0000 */
[----:B------:R-:W2:Y:S01]  /*90d0*/  LDL.LU R7, [R1+0x44] ;  /* 0x0000440001077983 */ /* 0x000ea20000300800 */
[----:B------:R-:W-:-:S03]  /*90e0*/  R2UR UR48, R12 ;  /* 0x000000000c3072ca */ /* 0x000fc600000e0000 */
[----:B------:R1:W-:Y:S01]  /*90f0*/  STL [R1+0xe0], R0 ;  /* 0x0000e00001007387 */ /* 0x0003e20000100800 */
[----:B------:R-:W-:-:S03]  /*9100*/  R2UR UR50, R10 ;  /* 0x000000000a3272ca */ /* 0x000fc600000e0000 */
[----:B------:R-:W2:Y:S04]  /*9110*/  LDL.LU R5, [R1+0x48] ;  /* 0x0000480001057983 */ /* 0x000ea80000300800 */
[----:B------:R-:W2:Y:S04]  /*9120*/  LDL.LU R4, [R1+0xb8] ;  /* 0x0000b80001047983 */ /* 0x000ea80000300800 */
[----:B0-----:R-:W2:Y:S01]  /*9130*/  LDL.LU R2, [R1+0xbc] ;  /* 0x0000bc0001027983 */ /* 0x001ea20000300800 */
[----:B------:R-:W-:Y:S02]  /*9140*/  R2UR UR45, R6 ;  /* 0x00000000062d72ca */ /* 0x000fe400000e0000 */
[----:B------:R-:W-:Y:S01]  /*9150*/  R2UR UR52, R19 ;  /* 0x00000000133472ca */ /* 0x000fe200000e0000 */
[----:B---3--:R-:W-:-:S02]  /*9160*/  IMAD R14, R14, UR58, RZ ;  /* 0x0000003a0e0e7c24 */ /* 0x008fc4000f8e02ff */
[----:B----4-:R-:W-:-:S03]  /*9170*/  IMAD R12, R23, UR58, RZ ;  /* 0x0000003a170c7c24 */ /* 0x010fc6000f8e02ff */
[----:B------:R-:W-:Y:S01]  /*9180*/  STL [R1+0x62c], R14 ;  /* 0x00062c0e01007387 */ /* 0x000fe20000100800 */
[----:B-----5:R-:W-:-:S03]  /*9190*/  IMAD R10, R8, UR58, RZ ;  /* 0x0000003a080a7c24 */ /* 0x020fc6000f8e02ff */
[----:B------:R-:W3:Y:S01]  /*91a0*/  LDL.LU R23, [R1+0xc0] ;  /* 0x0000c00001177983 */ /* 0x000ee20000300800 */
[----:B------:R-:W-:-:S03]  /*91b0*/  IMAD R8, R20, UR58, RZ ;  /* 0x0000003a14087c24 */ /* 0x000fc6000f8e02ff */
[----:B------:R-:W-:Y:S04]  /*91c0*/  STL [R1+0x630], R12 ;  /* 0x0006300c01007387 */ /* 0x000fe80000100800 */
[----:B------:R-:W-:Y:S04]  /*91d0*/  STL [R1+0x634], R10 ;  /* 0x0006340a01007387 */ /* 0x000fe80000100800 */
[----:B------:R-:W1:Y:S04]  /*91e0*/  LDL.LU R20, [R1+0xc4] ;  /* 0x0000c40001147983 */ /* 0x000e680000300800 */
[----:B------:R-:W-:Y:S01]  /*91f0*/  STL [R1+0x638], R8 ;  /* 0x0006380801007387 */ /* 0x000fe20000100800 */
[----:B--2---:R-:W-:-:S03]  /*9200*/  IMAD R6, R27, UR58, RZ ;  /* 0x0000003a1b067c24 */ /* 0x004fc6000f8e02ff */
[----:B------:R-:W2:Y:S01]  /*9210*/  LDL.LU R27, [R1+0xd8] ;  /* 0x0000d800011b7983 */ /* 0x000ea20000300800 */
[----:B------:R-:W-:-:S03]  /*9220*/  IMAD R19, R29, UR58, RZ ;  /* 0x0000003a1d137c24 */ /* 0x000fc6000f8e02ff */
[----:B------:R-:W-:Y:S04]  /*9230*/  STL [R1+0x63c], R6 ;  /* 0x00063c0601007387 */ /* 0x000fe80000100800 */
[----:B------:R-:W-:Y:S04]  /*9240*/  STL [R1+0x640], R19 ;  /* 0x0006401301007387 */ /* 0x000fe80000100800 */
[----:B------:R-:W4:Y:S01]  /*9250*/  LDL.LU R29, [R1+0xdc] ;  /* 0x0000dc00011d7983 */ /* 0x000f220000300800 */
[----:B------:R-:W-:Y:S02]  /*9260*/  SHF.R.S32.HI R3, RZ, 0x1f, R3 ;  /* 0x0000001fff037819 */ /* 0x000fe40000011403 */
[----:B------:R-:W-:-:S02]  /*9270*/  SHF.R.S32.HI R24, RZ, 0x1f, R24 ;  /* 0x0000001fff187819 */ /* 0x000fc40000011418 */
[----:B------:R-:W-:Y:S02]  /*9280*/  IADD3.X R3, R3, UR9, RZ, P1, !PT ;  /* 0x0000000903037c10 */ /* 0x000fe40008ffe4ff */
[----:B------:R-:W-:Y:S02]  /*9290*/  SHF.R.S32.HI R25, RZ, 0x1f, R25 ;  /* 0x0000001fff197819 */ /* 0x000fe40000011419 */
[----:B------:R-:W-:Y:S01]  /*92a0*/  R2UR UR54, R3 ;  /* 0x00000000033672ca */ /* 0x000fe200000e0000 */
[----:B------:R-:W-:Y:S02]  /*92b0*/  IMAD R17, R17, UR58, RZ ;  /* 0x0000003a11117c24 */ /* 0x000fe4000f8e02ff */
[----:B------:R-:W-:-:S03]  /*92c0*/  IMAD R15, R15, UR58, RZ ;  /* 0x0000003a0f0f7c24 */ /* 0x000fc6000f8e02ff */
[----:B------:R-:W-:Y:S01]  /*92d0*/  STL [R1+0x644], R17 ;  /* 0x0006441101007387 */ /* 0x000fe20000100800 */
[----:B------:R-:W-:-:S03]  /*92e0*/  IMAD R13, R13, UR58, RZ ;  /* 0x0000003a0d0d7c24 */ /* 0x000fc6000f8e02ff */
[----:B------:R-:W-:Y:S01]  /*92f0*/  STL [R1+0x648], R15 ;  /* 0x0006480f01007387 */ /* 0x000fe20000100800 */
[----:B------:R-:W-:Y:S01]  /*9300*/  SHF.R.S32.HI R26, RZ, 0x1f, R26 ;  /* 0x0000001fff1a7819 */ /* 0x000fe2000001141a */
[----:B------:R-:W-:Y:S02]  /*9310*/  IMAD R11, R11, UR58, RZ ;  /* 0x0000003a0b0b7c24 */ /* 0x000fe4000f8e02ff */
[----:B------:R-:W-:Y:S01]  /*9320*/  STL [R1+0x64c], R13 ;  /* 0x00064c0d01007387 */ /* 0x000fe20000100800 */
[----:B------:R-:W-:-:S03]  /*9330*/  IMAD R9, R9, UR58, RZ ;  /* 0x0000003a09097c24 */ /* 0x000fc6000f8e02ff */
[----:B------:R-:W-:Y:S01]  /*9340*/  STL [R1+0x650], R11 ;  /* 0x0006500b01007387 */ /* 0x000fe20000100800 */
[----:B------:R-:W-:-:S03]  /*9350*/  IMAD R7, R7, UR58, RZ ;  /* 0x0000003a07077c24 */ /* 0x000fc6000f8e02ff */
[----:B------:R-:W-:Y:S01]  /*9360*/  STL [R1+0x654], R9 ;  /* 0x0006540901007387 */ /* 0x000fe20000100800 */
[----:B------:R-:W-:Y:S01]  /*9370*/  IADD3.X R24, R24, UR9, RZ, P2, !PT ;  /* 0x0000000918187c10 */ /* 0x000fe200097fe4ff */
[----:B------:R-:W-:Y:S02]  /*9380*/  IMAD R5, R5, UR58, RZ ;  /* 0x0000003a05057c24 */ /* 0x000fe4000f8e02ff */
[----:B------:R-:W-:Y:S01]  /*9390*/  STL [R1+0x658], R7 ;  /* 0x0006580701007387 */ /* 0x000fe20000100800 */
[----:B------:R-:W-:-:S03]  /*93a0*/  IMAD R4, R4, UR58, RZ ;  /* 0x0000003a04047c24 */ /* 0x000fc6000f8e02ff */
[----:B------:R0:W-:Y:S01]  /*93b0*/  STL [R1+0x65c], R5 ;  /* 0x00065c0501007387 */ /* 0x0001e20000100800 */
[----:B------:R-:W-:Y:S01]  /*93c0*/  IMAD R3, R2, UR58, RZ ;  /* 0x0000003a02037c24 */ /* 0x000fe2000f8e02ff */
[----:B------:R-:W-:Y:S02]  /*93d0*/  R2UR UR53, R22 ;  /* 0x00000000163572ca */ /* 0x000fe400000e0000 */
[----:B------:R-:W-:Y:S01]  /*93e0*/  STL [R1+0x660], R4 ;  /* 0x0006600401007387 */ /* 0x000fe20000100800 */
[----:B------:R-:W-:Y:S02]  /*93f0*/  SHF.R.S32.HI R28, RZ, 0x1f, R28 ;  /* 0x0000001fff1c7819 */ /* 0x000fe4000001141c */
[----:B------:R-:W-:Y:S01]  /*9400*/  IADD3.X R25, R25, UR9, RZ, P6, !PT ;  /* 0x0000000919197c10 */ /* 0x000fe2000b7fe4ff */
[----:B------:R-:W5:Y:S01]  /*9410*/  LDL.LU R22, [R1+0x110] ;  /* 0x0001100001167983 */ /* 0x000f620000300800 */
[----:B------:R-:W-:Y:S02]  /*9420*/  IADD3.X R26, R26, UR9, RZ, P5, !PT ;  /* 0x000000091a1a7c10 */ /* 0x000fe4000affe4ff */
[----:B------:R-:W-:Y:S01]  /*9430*/  SHF.R.S32.HI R21, RZ, 0x1f, R21 ;  /* 0x0000001fff157819 */ /* 0x000fe20000011415 */
[----:B------:R5:W-:Y:S01]  /*9440*/  STL [R1+0x664], R3 ;  /* 0x0006640301007387 */ /* 0x000be20000100800 */
[----:B------:R-:W-:-:S02]  /*9450*/  R2UR UR10, R24 ;  /* 0x00000000180a72ca */ /* 0x000fc400000e0000 */
[----:B------:R-:W-:Y:S02]  /*9460*/  IADD3.X R28, R28, UR9, RZ, P3, !PT ;  /* 0x000000091c1c7c10 */ /* 0x000fe40009ffe4ff */
[----:B------:R-:W-:Y:S02]  /*9470*/  R2UR UR59, R25 ;  /* 0x00000000193b72ca */ /* 0x000fe400000e0000 */
[----:B------:R-:W-:Y:S02]  /*9480*/  IADD3.X R21, R21, UR9, RZ, P4, !PT ;  /* 0x0000000915157c10 */ /* 0x000fe4000a7fe4ff */
[----:B------:R-:W-:Y:S02]  /*9490*/  R2UR UR60, R26 ;  /* 0x000000001a3c72ca */ /* 0x000fe400000e0000 */
[----:B------:R-:W-:Y:S02]  /*94a0*/  R2UR UR57, R28 ;  /* 0x000000001c3972ca */ /* 0x000fe400000e0000 */
[----:B------:R-:W-:Y:S01]  /*94b0*/  R2UR UR56, R21 ;  /* 0x00000000153872ca */ /* 0x000fe200000e0000 */
[----:B---3--:R-:W-:-:S02]  /*94c0*/  IMAD R2, R23, UR58, RZ ;  /* 0x0000003a17027c24 */ /* 0x008fc4000f8e02ff */
[----:B------:R-:W3:Y:S04]  /*94d0*/  LDL.LU R23, [R1+0x130] ;  /* 0x0001300001177983 */ /* 0x000ee80000300800 */
[----:B------:R-:W3:Y:S04]  /*94e0*/  LDL.LU R24, [R1+0x134] ;  /* 0x0001340001187983 */ /* 0x000ee80000300800 */
[----:B------:R3:W-:Y:S01]  /*94f0*/  STL [R1+0x668], R2 ;  /* 0x0006680201007387 */ /* 0x0007e20000100800 */
[----:B-1----:R-:W-:-:S03]  /*9500*/  IMAD R0, R20, UR58, RZ ;  /* 0x0000003a14007c24 */ /* 0x002fc6000f8e02ff */
[----:B------:R-:W3:Y:S04]  /*9510*/  LDL.LU R25, [R1+0x13c] ;  /* 0x00013c0001197983 */ /* 0x000ee80000300800 */
[----:B------:R-:W3:Y:S04]  /*9520*/  LDL.LU R26, [R1+0x144] ;  /* 0x00014400011a7983 */ /* 0x000ee80000300800 */
[----:B------:R1:W-:Y:S01]  /*9530*/  STL [R1+0x66c], R0 ;  /* 0x00066c0001007387 */ /* 0x0003e20000100800 */
[----:B--2---:R-:W-:-:S03]  /*9540*/  IMAD R20, R27, UR58, RZ ;  /* 0x0000003a1b147c24 */ /* 0x004fc6000f8e02ff */
[----:B------:R-:W2:Y:S04]  /*9550*/  LDL.LU R27, [R1+0x148] ;  /* 0x00014800011b7983 */ /* 0x000ea80000300800 */
[----:B------:R-:W2:Y:S04]  /*9560*/  LDL.LU R28, [R1+0x15c] ;  /* 0x00015c00011c7983 */ /* 0x000ea80000300800 */
[----:B------:R-:W-:Y:S01]  /*9570*/  STL [R1+0x670], R20 ;  /* 0x0006701401007387 */ /* 0x000fe20000100800 */
[----:B----4-:R-:W-:-:S03]  /*9580*/  IMAD R21, R29, UR58, RZ ;  /* 0x0000003a1d157c24 */ /* 0x010fc6000f8e02ff */
[----:B------:R-:W4:Y:S04]  /*9590*/  LDL.LU R29, [R1+0x1f0] ;  /* 0x0001f000011d7983 */ /* 0x000f280000300800 */
[----:B0-----:R-:W4:Y:S04]  /*95a0*/  LDL.LU R5, [R1+0x1ec] ;  /* 0x0001ec0001057983 */ /* 0x001f280000300800 */
[----:B------:R-:W4:Y:S04]  /*95b0*/  LDL.LU R7, [R1+0x1e8] ;  /* 0x0001e80001077983 */ /* 0x000f280000300800 */
[----:B------:R-:W1:Y:S04]  /*95c0*/  LDL.LU R9, [R1+0x1e4] ;  /* 0x0001e40001097983 */ /* 0x000e680000300800 */
[----:B------:R-:W4:Y:S04]  /*95d0*/  LDL.LU R11, [R1+0x1e0] ;  /* 0x0001e000010b7983 */ /* 0x000f280000300800 */
        /* <DEDUP_REMOVED lines=8> */
[----:B------:R-:W4:Y:S01]  /*9660*/  LDL.LU R14, [R1+0x1bc] ;  /* 0x0001bc00010e7983 */ /* 0x000f220000300800 */
[----:B------:R-:W-:-:S02]  /*9670*/  R2UR UR55, R18 ;  /* 0x00000000123772ca */ /* 0x000fc400000e0000 */
[----:B------:R-:W-:Y:S01]  /*9680*/  R2UR UR51, R16 ;  /* 0x00000000103372ca */ /* 0x000fe200000e0000 */
[----:B------:R-:W4:Y:S04]  /*9690*/  LDL.LU R18, [R1+0x1b8] ;  /* 0x0001b80001127983 */ /* 0x000f280000300800 */
[----:B------:R-:W4:Y:S01]  /*96a0*/  LDL.LU R16, [R1+0x1b4] ;  /* 0x0001b40001107983 */ /* 0x000f220000300800 */
[----:B-----5:R-:W-:-:S03]  /*96b0*/  IMAD R22, R22, UR58, RZ ;  /* 0x0000003a16167c24 */ /* 0x020fc6000f8e02ff */
[----:B------:R-:W-:Y:S04]  /*96c0*/  STL [R1+0x674], R21 ;  /* 0x0006741501007387 */ /* 0x000fe80000100800 */
[----:B------:R-:W-:Y:S01]  /*96d0*/  STL [R1+0x678], R22 ;  /* 0x0006781601007387 */ /* 0x000fe20000100800 */
[----:B---3--:R-:W-:Y:S02]  /*96e0*/  IMAD R23, R23, UR58, RZ ;  /* 0x0000003a17177c24 */ /* 0x008fe4000f8e02ff */
[----:B------:R-:W-:-:S03]  /*96f0*/  IMAD R24, R24, UR58, RZ ;  /* 0x0000003a18187c24 */ /* 0x000fc6000f8e02ff */
[----:B------:R-:W-:Y:S01]  /*9700*/  STL [R1+0x67c], R23 ;  /* 0x00067c1701007387 */ /* 0x000fe20000100800 */
[----:B------:R-:W-:-:S03]  /*9710*/  IMAD R25, R25, UR58, RZ ;  /* 0x0000003a19197c24 */ /* 0x000fc6000f8e02ff */
[----:B------:R-:W-:Y:S01]  /*9720*/  STL [R1+0x680], R24 ;  /* 0x0006801801007387 */ /* 0x000fe20000100800 */
[----:B------:R-:W-:-:S03]  /*9730*/  IMAD R26, R26, UR58, RZ ;  /* 0x0000003a1a1a7c24 */ /* 0x000fc6000f8e02ff */
[----:B------:R-:W-:Y:S04]  /*9740*/  STL [R1+0x684], R25 ;  /* 0x0006841901007387 */ /* 0x000fe80000100800 */
[----:B------:R-:W-:Y:S01]  /*9750*/  STL [R1+0x688], R26 ;  /* 0x0006881a01007387 */ /* 0x000fe20000100800 */
[----:B--2---:R-:W-:Y:S02]  /*9760*/  IMAD R27, R27, UR58, RZ ;  /* 0x0000003a1b1b7c24 */ /* 0x004fe4000f8e02ff */
[----:B------:R-:W-:-:S03]  /*9770*/  IMAD R28, R28, UR58, RZ ;  /* 0x0000003a1c1c7c24 */ /* 0x000fc6000f8e02ff */
[----:B------:R-:W-:Y:S01]  /*9780*/  STL [R1+0x68c], R27 ;  /* 0x00068c1b01007387 */ /* 0x000fe20000100800 */
[----:B----4-:R-:W-:-:S03]  /*9790*/  IMAD R29, R29, UR58, RZ ;  /* 0x0000003a1d1d7c24 */ /* 0x010fc6000f8e02ff */
[----:B------:R-:W-:Y:S01]  /*97a0*/  STL [R1+0x690], R28 ;  /* 0x0006901c01007387 */ /* 0x000fe20000100800 */
[----:B------:R-:W-:-:S03]  /*97b0*/  IMAD R3, R5, UR58, RZ ;  /* 0x0000003a05037c24 */ /* 0x000fc6000f8e02ff */
[----:B------:R-:W-:Y:S01]  /*97c0*/  STL [R1+0x694], R29 ;  /* 0x0006941d01007387 */ /* 0x000fe20000100800 */
[----:B------:R-:W-:-:S03]  /*97d0*/  IMAD R2, R7, UR58, RZ ;  /* 0x0000003a07027c24 */ /* 0x000fc6000f8e02ff */
[----:B------:R0:W-:Y:S01]  /*97e0*/  STL [R1], R3 ;  /* 0x0000000301007387 */ /* 0x0001e20000100800 */
[----:B-1----:R-:W-:-:S03]  /*97f0*/  IMAD R0, R9, UR58, RZ ;  /* 0x0000003a09007c24 */ /* 0x002fc6000f8e02ff */
[----:B------:R1:W-:Y:S01]  /*9800*/  STL [R1+0x4], R2 ;  /* 0x0000040201007387 */ /* 0x0003e20000100800 */
[----:B0-----:R-:W-:-:S03]  /*9810*/  IMAD R3, R11, UR58, RZ ;  /* 0x0000003a0b037c24 */ /* 0x001fc6000f8e02ff */
[----:B------:R0:W-:Y:S01]  /*9820*/  STL [R1+0x8], R0 ;  /* 0x0000080001007387 */ /* 0x0001e20000100800 */
[----:B-1----:R-:W-:-:S03]  /*9830*/  IMAD R2, R13, UR58, RZ ;  /* 0x0000003a0d027c24 */ /* 0x002fc6000f8e02ff */
[----:B------:R1:W-:Y:S01]  /*9840*/  STL [R1+0xc], R3 ;  /* 0x00000c0301007387 */ /* 0x0003e20000100800 */
[----:B0-----:R-:W-:-:S03]  /*9850*/  IMAD R0, R15, UR58, RZ ;  /* 0x0000003a0f007c24 */ /* 0x001fc6000f8e02ff */
[----:B------:R0:W-:Y:S01]  /*9860*/  STL [R1+0x10], R2 ;  /* 0x0000100201007387 */ /* 0x0001e20000100800 */
[----:B-1----:R-:W-:-:S03]  /*9870*/  IMAD R3, R17, UR58, RZ ;  /* 0x0000003a11037c24 */ /* 0x002fc6000f8e02ff */
[----:B------:R1:W-:Y:S04]  /*9880*/  STL [R1+0x14], R0 ;  /* 0x0000140001007387 */ /* 0x0003e80000100800 */
[----:B------:R2:W-:Y:S01]  /*9890*/  STL [R1+0x18], R3 ;  /* 0x0000180301007387 */ /* 0x0005e20000100800 */
[----:B0-----:R-:W-:Y:S02]  /*98a0*/  IMAD R2, R19, UR58, RZ ;  /* 0x0000003a13027c24 */ /* 0x001fe4000f8e02ff */
[----:B-1----:R-:W-:-:S03]  /*98b0*/  IMAD R0, R6, UR58, RZ ;  /* 0x0000003a06007c24 */ /* 0x002fc6000f8e02ff */
[----:B------:R0:W-:Y:S01]  /*98c0*/  STL [R1+0x20], R2 ;  /* 0x0000200201007387 */ /* 0x0001e20000100800 */
[----:B--2---:R-:W-:-:S03]  /*98d0*/  IMAD R3, R8, UR58, RZ ;  /* 0x0000003a08037c24 */ /* 0x004fc6000f8e02ff */
[----:B------:R1:W-:Y:S04]  /*98e0*/  STL [R1+0x24], R0 ;  /* 0x0000240001007387 */ /* 0x0003e80000100800 */
[----:B------:R2:W-:Y:S01]  /*98f0*/  STL [R1+0x28], R3 ;  /* 0x0000280301007387 */ /* 0x0005e20000100800 */
[----:B0-----:R-:W-:Y:S02]  /*9900*/  IMAD R2, R10, UR58, RZ ;  /* 0x0000003a0a027c24 */ /* 0x001fe4000f8e02ff */
[----:B-1----:R-:W-:-:S03]  /*9910*/  IMAD R0, R12, UR58, RZ ;  /* 0x0000003a0c007c24 */ /* 0x002fc6000f8e02ff */
[----:B------:R0:W-:Y:S01]  /*9920*/  STL [R1+0x2c], R2 ;  /* 0x00002c0201007387 */ /* 0x0001e20000100800 */
[----:B--2---:R-:W-:-:S03]  /*9930*/  IMAD R3, R14, UR58, RZ ;  /* 0x0000003a0e037c24 */ /* 0x004fc6000f8e02ff */
[----:B------:R1:W-:Y:S04]  /*9940*/  STL [R1+0x30], R0 ;  /* 0x0000300001007387 */ /* 0x0003e80000100800 */
[----:B------:R-:W-:Y:S04]  /*9950*/  STL [R1+0x34], R3 ;  /* 0x0000340301007387 */ /* 0x000fe80000100800 */
[----:B------:R-:W2:Y:S01]  /*9960*/  LDL.LU R29, [R1+0x1a8] ;  /* 0x0001a800011d7983 */ /* 0x000ea20000300800 */
[----:B0-----:R-:W-:Y:S02]  /*9970*/  IMAD R2, R18, UR58, RZ ;  /* 0x0000003a12027c24 */ /* 0x001fe4000f8e02ff */
[----:B-1----:R-:W-:-:S03]  /*9980*/  IMAD R0, R16, UR58, RZ ;  /* 0x0000003a10007c24 */ /* 0x002fc6000f8e02ff */
[----:B------:R-:W-:Y:S04]  /*9990*/  STL [R1+0x38], R2 ;  /* 0x0000380201007387 */ /* 0x000fe80000100800 */
[----:B--2---:R0:W-:Y:S04]  /*99a0*/  STL [R1+0x6a0], R29 ;  /* 0x0006a01d01007387 */ /* 0x0041e80000100800 */
[----:B------:R-:W-:Y:S04]  /*99b0*/  STL [R1+0x3c], R0 ;  /* 0x00003c0001007387 */ /* 0x000fe80000100800 */
[----:B0-----:R-:W2:Y:S04]  /*99c0*/  LDL.LU R29, [R1+0x1ac] ;  /* 0x0001ac00011d7983 */ /* 0x001ea80000300800 */
[----:B--2---:R0:W-:Y:S04]  /*99d0*/  STL [R1+0x6a4], R29 ;  /* 0x0006a41d01007387 */ /* 0x0041e80000100800 */
[----:B0-----:R-:W2:Y:S04]  /*99e0*/  LDL.LU R29, [R1+0x1b0] ;  /* 0x0001b000011d7983 */ /* 0x001ea80000300800 */
[----:B------:R-:W3:Y:S04]  /*99f0*/  LDL.LU R28, [R1+0x1a4] ;  /* 0x0001a400011c7983 */ /* 0x000ee80000300800 */
[----:B------:R-:W4:Y:S04]  /*9a00*/  LDL.LU R27, [R1+0x1a0] ;  /* 0x0001a000011b7983 */ /* 0x000f280000300800 */
[----:B------:R-:W5:Y:S04]  /*9a10*/  LDL.LU R26, [R1+0x19c] ;  /* 0x00019c00011a7983 */ /* 0x000f680000300800 */
[----:B------:R-:W5:Y:S04]  /*9a20*/  LDL.LU R25, [R1+0x198] ;  /* 0x0001980001197983 */ /* 0x000f680000300800 */
[----:B------:R-:W5:Y:S04]  /*9a30*/  LDL.LU R24, [R1+0x194] ;  /* 0x0001940001187983 */ /* 0x000f680000300800 */
[----:B------:R-:W5:Y:S04]  /*9a40*/  LDL.LU R23, [R1+0x190] ;  /* 0x0001900001177983 */ /* 0x000f680000300800 */
[----:B------:R-:W5:Y:S04]  /*9a50*/  LDL.LU R22, [R1+0x18c] ;  /* 0x00018c0001167983 */ /* 0x000f680000300800 */
[----:B------:R-:W5:Y:S04]  /*9a60*/  LDL.LU R21, [R1+0x188] ;  /* 0x0001880001157983 */ /* 0x000f680000300800 */
[----:B------:R-:W5:Y:S04]  /*9a70*/  LDL.LU R20, [R1+0x184] ;  /* 0x0001840001147983 */ /* 0x000f680000300800 */
[----:B------:R-:W3:Y:S04]  /*9a80*/  LDL.LU R0, [R1+0x180] ;  /* 0x0001800001007983 */ /* 0x000ee80000300800 */
        /* <DEDUP_REMOVED lines=18> */
[----:B--2---:R-:W-:-:S05]  /*9bb0*/  IMAD R29, R29, UR58, RZ ;  /* 0x0000003a1d1d7c24 */ /* 0x004fca000f8e02ff */
[----:B------:R0:W-:Y:S04]  /*9bc0*/  STL [R1+0x40], R29 ;  /* 0x0000401d01007387 */ /* 0x0001e80000100800 */
[----:B0-----:R-:W2:Y:S02]  /*9bd0*/  LDL.LU R29, [R1+0x6a4] ;  /* 0x0006a400011d7983 */ /* 0x001ea40000300800 */
[----:B--2---:R-:W-:-:S05]  /*9be0*/  IMAD R29, R29, UR58, RZ ;  /* 0x0000003a1d1d7c24 */ /* 0x004fca000f8e02ff */
[----:B------:R0:W-:Y:S04]  /*9bf0*/  STL [R1+0x44], R29 ;  /* 0x0000441d01007387 */ /* 0x0001e80000100800 */
[----:B0-----:R-:W2:Y:S01]  /*9c00*/  LDL.LU R29, [R1+0x6a0] ;  /* 0x0006a000011d7983 */ /* 0x001ea20000300800 */
[----:B---3--:R-:W-:Y:S02]  /*9c10*/  IMAD R0, R0, UR58, RZ ;  /* 0x0000003a00007c24 */ /* 0x008fe4000f8e02ff */
[----:B--2---:R-:W-:-:S05]  /*9c20*/  IMAD R29, R29, UR58, RZ ;  /* 0x0000003a1d1d7c24 */ /* 0x004fca000f8e02ff */
[----:B------:R0:W-:Y:S02]  /*9c30*/  STL [R1+0x48], R29 ;  /* 0x0000481d01007387 */ /* 0x0001e40000100800 */
[----:B0-----:R-:W-:Y:S02]  /*9c40*/  IMAD R29, R28, UR58, RZ ;  /* 0x0000003a1c1d7c24 */ /* 0x001fe4000f8e02ff */
[----:B----4-:R-:W-:Y:S02]  /*9c50*/  IMAD R28, R27, UR58, RZ ;  /* 0x0000003a1b1c7c24 */ /* 0x010fe4000f8e02ff */
[----:B-----5:R-:W-:Y:S02]  /*9c60*/  IMAD R27, R26, UR58, RZ ;  /* 0x0000003a1a1b7c24 */ /* 0x020fe4000f8e02ff */
[----:B------:R-:W-:Y:S01]  /*9c70*/  IMAD R26, R25, UR58, RZ ;  /* 0x0000003a191a7c24 */ /* 0x000fe2000f8e02ff */
[----:B------:R-:W-:Y:S01]  /*9c80*/  STL [R1+0x4c], R29 ;  /* 0x00004c1d01007387 */ /* 0x000fe20000100800 */
[----:B------:R-:W-:-:S02]  /*9c90*/  IMAD R25, R24, UR58, RZ ;  /* 0x0000003a18197c24 */ /* 0x000fc4000f8e02ff */
[----:B------:R-:W-:Y:S01]  /*9ca0*/  IMAD R24, R23, UR58, RZ ;  /* 0x0000003a17187c24 */ /* 0x000fe2000f8e02ff */
[----:B------:R-:W-:Y:S01]  /*9cb0*/  STL [R1+0x50], R28 ;  /* 0x0000501c01007387 */ /* 0x000fe20000100800 */
[----:B------:R-:W-:Y:S02]  /*9cc0*/  IMAD R23, R22, UR58, RZ ;  /* 0x0000003a16177c24 */ /* 0x000fe4000f8e02ff */
[----:B------:R-:W-:Y:S01]  /*9cd0*/  IMAD R22, R21, UR58, RZ ;  /* 0x0000003a15167c24 */ /* 0x000fe2000f8e02ff */
[----:B------:R-:W-:Y:S01]  /*9ce0*/  STL [R1+0x54], R27 ;  /* 0x0000541b01007387 */ /* 0x000fe20000100800 */
[----:B------:R-:W-:-:S03]  /*9cf0*/  IMAD R21, R20, UR58, RZ ;  /* 0x0000003a14157c24 */ /* 0x000fc6000f8e02ff */
[----:B------:R-:W-:Y:S04]  /*9d00*/  STL [R1+0x58], R26 ;  /* 0x0000581a01007387 */ /* 0x000fe80000100800 */
[----:B------:R-:W-:Y:S01]  /*9d10*/  STL [R1+0x5c], R25 ;  /* 0x00005c1901007387 */ /* 0x000fe20000100800 */
[----:B------:R-:W-:-:S03]  /*9d20*/  IMAD R20, R2, UR58, RZ ;  /* 0x0000003a02147c24 */ /* 0x000fc6000f8e02ff */
[----:B------:R-:W-:Y:S01]  /*9d30*/  STL [R1+0x64], R24 ;  /* 0x0000641801007387 */ /* 0x000fe20000100800 */
[----:B------:R-:W-:-:S03]  /*9d40*/  IMAD R2, R3, UR58, RZ ;  /* 0x0000003a03027c24 */ /* 0x000fc6000f8e02ff */
[----:B------:R-:W-:Y:S04]  /*9d50*/  STL [R1+0x74], R23 ;  /* 0x0000741701007387 */ /* 0x000fe80000100800 */
[----:B------:R-:W-:Y:S01]  /*9d60*/  STL [R1+0x7c], R22 ;  /* 0x00007c1601007387 */ /* 0x000fe20000100800 */
[----:B------:R-:W-:-:S03]  /*9d70*/  IMAD R3, R5, UR58, RZ ;  /* 0x0000003a05037c24 */ /* 0x000fc6000f8e02ff */
[----:B------:R-:W-:Y:S04]  /*9d80*/  STL [R1+0x80], R21 ;  /* 0x0000801501007387 */ /* 0x000fe80000100800 */
[----:B------:R0:W-:Y:S04]  /*9d90*/  STL [R1+0x84], R0 ;  /* 0x0000840001007387 */ /* 0x0001e80000100800 */
[----:B------:R-:W-:Y:S01]  /*9da0*/  STL [R1+0x94], R20 ;  /* 0x0000941401007387 */ /* 0x000fe20000100800 */
[----:B0-----:R-:W-:-:S03]  /*9db0*/  IMAD R0, R4, UR58, RZ ;  /* 0x0000003a04007c24 */ /* 0x001fc6000f8e02ff */
[----:B------:R0:W-:Y:S04]  /*9dc0*/  STL [R1+0xa4], R2 ;  /* 0x0000a40201007387 */ /* 0x0001e80000100800 */
        /* <DEDUP_REMOVED lines=70> */
[----:B----4-:R-:W-:Y:S02]  /*a230*/  IMAD R27, R27, UR58, RZ ;  /* 0x0000003a1b1b7c24 */ /* 0x010fe4000f8e02ff */
[----:B-----5:R-:W-:Y:S02]  /*a240*/  IMAD R26, R26, UR58, RZ ;  /* 0x0000003a1a1a7c24 */ /* 0x020fe4000f8e02ff */
[----:B------:R-:W-:-:S02]  /*a250*/  IMAD R25, R25, UR58, RZ ;  /* 0x0000003a19197c24 */ /* 0x000fc4000f8e02ff */
[----:B------:R-:W-:Y:S02]  /*a260*/  IMAD R24, R24, UR58, RZ ;  /* 0x0000003a18187c24 */ /* 0x000fe4000f8e02ff */
[----:B------:R-:W-:Y:S02]  /*a270*/  IMAD R23, R23, UR58, RZ ;  /* 0x0000003a17177c24 */ /* 0x000fe4000f8e02ff */
[----:B------:R-:W-:Y:S02]  /*a280*/  IMAD R22, R22, UR58, RZ ;  /* 0x0000003a16167c24 */ /* 0x000fe4000f8e02ff */
[----:B------:R-:W-:Y:S02]  /*a290*/  IMAD R21, R21, UR58, RZ ;  /* 0x0000003a15157c24 */ /* 0x000fe4000f8e02ff */
[----:B------:R-:W-:Y:S02]  /*a2a0*/  IMAD R20, R20, UR58, RZ ;  /* 0x0000003a14147c24 */ /* 0x000fe4000f8e02ff */
        /* <DEDUP_REMOVED lines=17> */
[----:B--2---:R-:W-:-:S05]  /*a3c0*/  IMAD R29, R29, UR58, RZ ;  /* 0x0000003a1d1d7c24 */ /* 0x004fca000f8e02ff */
[----:B------:R0:W-:Y:S04]  /*a3d0*/  STL [R1+0x114], R29 ;  /* 0x0001141d01007387 */ /* 0x0001e80000100800 */
[----:B0-----:R-:W2:Y:S04]  /*a3e0*/  LDL.LU R29, [R1+0x694] ;  /* 0x00069400011d7983 */ /* 0x001ea80000300800 */
[----:B------:R0:W-:Y:S04]  /*a3f0*/  STL [R1+0x10c], R28 ;  /* 0x00010c1c01007387 */ /* 0x0001e80000100800 */
[----:B0-----:R-:W3:Y:S04]  /*a400*/  LDL.LU R28, [R1+0x690] ;  /* 0x00069000011c7983 */ /* 0x001ee80000300800 */
[----:B------:R0:W-:Y:S04]  /*a410*/  STL [R1+0x108], R27 ;  /* 0x0001081b01007387 */ /* 0x0001e80000100800 */
[----:B0-----:R-:W4:Y:S04]  /*a420*/  LDL.LU R27, [R1+0x68c] ;  /* 0x00068c00011b7983 */ /* 0x001f280000300800 */
[----:B------:R0:W-:Y:S04]  /*a430*/  STL [R1+0x104], R26 ;  /* 0x0001041a01007387 */ /* 0x0001e80000100800 */
[----:B0-----:R-:W5:Y:S04]  /*a440*/  LDL.LU R26, [R1+0x688] ;  /* 0x00068800011a7983 */ /* 0x001f680000300800 */
        /* <DEDUP_REMOVED lines=45> */
[----:B0-----:R-:W4:Y:S01]  /*a720*/  LDL.LU R14, [R1+0x62c] ;  /* 0x00062c00010e7983 */ /* 0x001f220000300800 */
[----:B------:R-:W-:-:S02]  /*a730*/  IMAD R18, R18, UR58, RZ ;  /* 0x0000003a12127c24 */ /* 0x000fc4000f8e02ff */
[----:B------:R-:W-:Y:S01]  /*a740*/  IMAD R16, R16, UR58, RZ ;  /* 0x0000003a10107c24 */ /* 0x000fe2000f8e02ff */
[----:B------:R-:W-:Y:S02]  /*a750*/  ULDC UR58, c[0x0][0x238] ;  /* 0x00008e00003a7ab9 */ /* 0x000fe40000000800 */
[----:B------:R0:W-:Y:S02]  /*a760*/  STL [R1+0x1c], R18 ;  /* 0x00001c1201007387 */ /* 0x0001e40000100800 */
[----:B0-----:R-:W-:Y:S02]  /*a770*/  SHF.R.S32.HI R18, RZ, 0x1f, R16 ;  /* 0x0000001fff127819 */ /* 0x001fe40000011410 */
[----:B------:R-:W-:-:S05]  /*a780*/  IADD3 R16, P0, R16, UR8, RZ ;  /* 0x0000000810107c10 */ /* 0x000fca000ff1e0ff */
[----:B------:R4:W-:Y:S01]  /*a790*/  STL [R1+0x5e4], R16 ;  /* 0x0005e41001007387 */ /* 0x0009e20000100800 */
[----:B------:R-:W-:Y:S02]  /*a7a0*/  IADD3.X R18, R18, UR9, RZ, P0, !PT ;  /* 0x0000000912127c10 */ /* 0x000fe400087fe4ff */
[----:B----4-:R-:W-:Y:S02]  /*a7b0*/  SHF.R.S32.HI R16, RZ, 0x1f, R14 ;  /* 0x0000001fff107819 */ /* 0x010fe4000001140e */
[----:B------:R-:W-:-:S05]  /*a7c0*/  IADD3 R14, P1, R14, UR8, RZ ;  /* 0x000000080e0e7c10 */ /* 0x000fca000ff3e0ff */
[----:B------:R3:W-:Y:S02]  /*a7d0*/  STL [R1+0x2ac], R14 ;  /* 0x0002ac0e01007387 */ /* 0x0007e40000100800 */
[----:B---3--:R-:W-:Y:S02]  /*a7e0*/  SHF.R.S32.HI R14, RZ, 0x1f, R12 ;  /* 0x0000001fff0e7819 */ /* 0x008fe4000001140c */
[----:B------:R-:W-:-:S05]  /*a7f0*/  IADD3 R12, P2, R12, UR8, RZ ;  /* 0x000000080c0c7c10 */ /* 0x000fca000ff5e0ff */
[----:B------:R2:W-:Y:S02]  /*a800*/  STL [R1+0x2b4], R12 ;  /* 0x0002b40c01007387 */ /* 0x0005e40000100800 */
[----:B--2---:R-:W-:Y:S02]  /*a810*/  SHF.R.S32.HI R12, RZ, 0x1f, R10 ;  /* 0x0000001fff0c7819 */ /* 0x004fe4000001140a */
[----:B------:R-:W-:-:S05]  /*a820*/  IADD3 R10, P3, R10, UR8, RZ ;  /* 0x000000080a0a7c10 */ /* 0x000fca000ff7e0ff */
[----:B------:R5:W-:Y:S02]  /*a830*/  STL [R1+0x2bc], R10 ;  /* 0x0002bc0a01007387 */ /* 0x000be40000100800 */
[----:B-----5:R-:W-:Y:S02]  /*a840*/  SHF.R.S32.HI R10, RZ, 0x1f, R8 ;  /* 0x0000001fff0a7819 */ /* 0x020fe40000011408 */
[----:B------:R-:W-:-:S05]  /*a850*/  IADD3 R8, P4, R8, UR8, RZ ;  /* 0x0000000808087c10 */ /* 0x000fca000ff9e0ff */
[----:B------:R0:W-:Y:S02]  /*a860*/  STL [R1+0x2c4], R8 ;  /* 0x0002c40801007387 */ /* 0x0001e40000100800 */
[----:B0-----:R-:W-:Y:S02]  /*a870*/  SHF.R.S32.HI R8, RZ, 0x1f, R6 ;  /* 0x0000001fff087819 */ /* 0x001fe40000011406 */
[----:B------:R-:W-:-:S05]  /*a880*/  IADD3 R6, P5, R6, UR8, RZ ;  /* 0x0000000806067c10 */ /* 0x000fca000ffbe0ff */
[----:B------:R0:W-:Y:S02]  /*a890*/  STL [R1+0x2cc], R6 ;  /* 0x0002cc0601007387 */ /* 0x0001e40000100800 */
[----:B0-----:R-:W-:Y:S02]  /*a8a0*/  SHF.R.S32.HI R6, RZ, 0x1f, R19 ;  /* 0x0000001fff067819 */ /* 0x001fe40000011413 */
[----:B------:R-:W-:-:S05]  /*a8b0*/  IADD3 R19, P6, R19, UR8, RZ ;  /* 0x0000000813137c10 */ /* 0x000fca000ffde0ff */
[----:B------:R-:W-:Y:S04]  /*a8c0*/  STL [R1+0x2d4], R19 ;  /* 0x0002d41301007387 */ /* 0x000fe80000100800 */
[----:B------:R0:W-:Y:S01]  /*a8d0*/  STL [R1+0x5e0], R18 ;  /* 0x0005e01201007387 */ /* 0x0001e20000100800 */
[----:B------:R-:W-:Y:S02]  /*a8e0*/  IADD3.X R14, R14, UR9, RZ, P2, !PT ;  /* 0x000000090e0e7c10 */ /* 0x000fe400097fe4ff */
[----:B0-----:R-:W-:-:S05]  /*a8f0*/  IADD3 R18, P0, R17, UR8, RZ ;  /* 0x0000000811127c10 */ /* 0x001fca000ff1e0ff */
[----:B------:R0:W-:Y:S02]  /*a900*/  STL [R1+0x2dc], R18 ;  /* 0x0002dc1201007387 */ /* 0x0001e40000100800 */
[----:B0-----:R-:W-:Y:S02]  /*a910*/  IADD3.X R18, R16, UR9, RZ, P1, !PT ;  /* 0x0000000910127c10 */ /* 0x001fe40008ffe4ff */
[----:B------:R-:W-:-:S03]  /*a920*/  IADD3 R16, P1, R15, UR8, RZ ;  /* 0x000000080f107c10 */ /* 0x000fc6000ff3e0ff */
[----:B------:R-:W-:Y:S04]  /*a930*/  STL [R1+0x2a8], R18 ;  /* 0x0002a81201007387 */ /* 0x000fe80000100800 */
[----:B------:R0:W-:Y:S01]  /*a940*/  STL [R1+0x2e4], R16 ;  /* 0x0002e41001007387 */ /* 0x0001e20000100800 */
[----:B------:R-:W-:-:S03]  /*a950*/  IADD3.X R10, R10, UR9, RZ, P4, !PT ;  /* 0x000000090a0a7c10 */ /* 0x000fc6000a7fe4ff */
[----:B------:R1:W-:Y:S01]  /*a960*/  STL [R1+0x2b0], R14 ;  /* 0x0002b00e01007387 */ /* 0x0003e20000100800 */
[----:B------:R-:W-:Y:S02]  /*a970*/  SHF.R.S32.HI R19, RZ, 0x1f, R17 ;  /* 0x0000001fff137819 */ /* 0x000fe40000011411 */
[----:B0-----:R-:W-:Y:S02]  /*a980*/  IADD3 R16, P2, R13, UR8, RZ ;  /* 0x000000080d107c10 */ /* 0x001fe4000ff5e0ff */
[----:B-1----:R-:W-:Y:S02]  /*a990*/  IADD3.X R14, R12, UR9, RZ, P3, !PT ;  /* 0x000000090c0e7c10 */ /* 0x002fe40009ffe4ff */
[----:B------:R-:W-:Y:S01]  /*a9a0*/  IADD3 R12, P3, R11, UR8, RZ ;  /* 0x000000080b0c7c10 */ /* 0x000fe2000ff7e0ff */
[----:B------:R-:W-:Y:S01]  /*a9b0*/  STL [R1+0x2ec], R16 ;  /* 0x0002ec1001007387 */ /* 0x000fe20000100800 */
[----:B------:R-:W-:Y:S02]  /*a9c0*/  SHF.R.S32.HI R17, RZ, 0x1f, R15 ;  /* 0x0000001fff117819 */ /* 0x000fe4000001140f */
[----:B------:R-:W-:Y:S01]  /*a9d0*/  SHF.R.S32.HI R15, RZ, 0x1f, R13 ;  /* 0x0000001fff0f7819 */ /* 0x000fe2000001140d */
[----:B------:R-:W-:Y:S01]  /*a9e0*/  STL [R1+0x2b8], R14 ;  /* 0x0002b80e01007387 */ /* 0x000fe20000100800 */
[----:B------:R-:W-:-:S03]  /*a9f0*/  SHF.R.S32.HI R13, RZ, 0x1f, R11 ;  /* 0x0000001fff0d7819 */ /* 0x000fc6000001140b */
[----:B------:R0:W-:Y:S01]  /*aa00*/  STL [R1+0x2f4], R12 ;  /* 0x0002f40c01007387 */ /* 0x0001e20000100800 */
[----:B------:R-:W-:-:S03]  /*aa10*/  SHF.R.S32.HI R11, RZ, 0x1f, R9 ;  /* 0x0000001fff0b7819 */ /* 0x000fc60000011409 */
[----:B------:R1:W-:Y:S01]  /*aa20*/  STL [R1+0x2c0], R10 ;  /* 0x0002c00a01007387 */ /* 0x0003e20000100800 */
[----:B------:R-:W-:Y:S02]  /*aa30*/  IADD3.X R6, R6, UR9, RZ, P6, !PT ;  /* 0x0000000906067c10 */ /* 0x000fe4000b7fe4ff */
[----:B0-----:R-:W-:Y:S02]  /*aa40*/  IADD3 R12, P4, R9, UR8, RZ ;  /* 0x00000008090c7c10 */ /* 0x001fe4000ff9e0ff */
[----:B------:R-:W-:Y:S02]  /*aa50*/  SHF.R.S32.HI R9, RZ, 0x1f, R7 ;  /* 0x0000001fff097819 */ /* 0x000fe40000011407 */
[----:B-1----:R-:W-:Y:S02]  /*aa60*/  IADD3.X R10, R8, UR9, RZ, P5, !PT ;  /* 0x00000009080a7c10 */ /* 0x002fe4000affe4ff */
[----:B------:R-:W-:Y:S02]  /*aa70*/  IADD3 R8, P5, R7, UR8, RZ ;  /* 0x0000000807087c10 */ /* 0x000fe4000ffbe0ff */
[----:B------:R-:W-:Y:S01]  /*aa80*/  SHF.R.S32.HI R7, RZ, 0x1f, R5 ;  /* 0x0000001fff077819 */ /* 0x000fe20000011405 */
[----:B------:R-:W-:Y:S01]  /*aa90*/  STL [R1+0x2fc], R12 ;  /* 0x0002fc0c01007387 */ /* 0x000fe20000100800 */
[----:B------:R-:W-:-:S03]  /*aaa0*/  IADD3 R5, P6, R5, UR8, RZ ;  /* 0x0000000805057c10 */ /* 0x000fc6000ffde0ff */
[----:B------:R0:W-:Y:S04]  /*aab0*/  STL [R1+0x2c8], R10 ;  /* 0x0002c80a01007387 */ /* 0x0001e80000100800 */
[----:B------:R1:W-:Y:S04]  /*aac0*/  STL [R1+0x304], R8 ;  /* 0x0003040801007387 */ /* 0x0003e80000100800 */
[----:B------:R2:W-:Y:S01]  /*aad0*/  STL [R1+0x2d0], R6 ;  /* 0x0002d00601007387 */ /* 0x0005e20000100800 */
[----:B0-----:R-:W-:-:S03]  /*aae0*/  SHF.R.S32.HI R10, RZ, 0x1f, R4 ;  /* 0x0000001fff0a7819 */ /* 0x001fc60000011404 */
[----:B------:R0:W-:Y:S01]  /*aaf0*/  STL [R1+0x30c], R5 ;  /* 0x00030c0501007387 */ /* 0x0001e20000100800 */
[----:B-1----:R-:W-:Y:S02]  /*ab00*/  SHF.R.S32.HI R8, RZ, 0x1f, R3 ;  /* 0x0000001fff087819 */ /* 0x002fe40000011403 */
[----:B--2---:R-:W-:Y:S02]  /*ab10*/  IADD3.X R6, R19, UR9, RZ, P0, !PT ;  /* 0x0000000913067c10 */ /* 0x004fe400087fe4ff */
[----:B0-----:R-:W-:Y:S02]  /*ab20*/  IADD3 R5, P0, R4, UR8, RZ ;  /* 0x0000000804057c10 */ /* 0x001fe4000ff1e0ff */
[----:B------:R-:W-:Y:S02]  /*ab30*/  IADD3.X R4, R17, UR9, RZ, P1, !PT ;  /* 0x0000000911047c10 */ /* 0x000fe40008ffe4ff */
[----:B------:R-:W-:Y:S01]  /*ab40*/  IADD3 R3, P1, R3, UR8, RZ ;  /* 0x0000000803037c10 */ /* 0x000fe2000ff3e0ff */
[----:B------:R0:W-:Y:S04]  /*ab50*/  STL [R1+0x2d8], R6 ;  /* 0x0002d80601007387 */ /* 0x0001e80000100800 */
[----:B------:R1:W-:Y:S04]  /*ab60*/  STL [R1+0x314], R5 ;  /* 0x0003140501007387 */ /* 0x0003e80000100800 */
[----:B------:R2:W-:Y:S01]  /*ab70*/  STL [R1+0x2e0], R4 ;  /* 0x0002e00401007387 */ /* 0x0005e20000100800 */
[----:B0-----:R-:W-:-:S03]  /*ab80*/  IADD3.X R6, R15, UR9, RZ, P2, !PT ;  /* 0x000000090f067c10 */ /* 0x001fc600097fe4ff */
[----:B------:R0:W-:Y:S01]  /*ab90*/  STL [R1+0x5dc], R3 ;  /* 0x0005dc0301007387 */ /* 0x0001e20000100800 */
[----:B-1----:R-:W-:-:S03]  /*aba0*/  SHF.R.S32.HI R5, RZ, 0x1f, R2 ;  /* 0x0000001fff057819 */ /* 0x002fc60000011402 */
[----:B------:R1:W-:Y:S01]  /*abb0*/  STL [R1+0x2e8], R6 ;  /* 0x0002e80601007387 */ /* 0x0003e20000100800 */
[----:B--2---:R-:W-:Y:S02]  /*abc0*/  SHF.R.S32.HI R4, RZ, 0x1f, R0 ;  /* 0x0000001fff047819 */ /* 0x004fe40000011400 */
[----:B0-----:R-:W-:Y:S02]  /*abd0*/  IADD3 R3, P2, R2, UR8, RZ ;  /* 0x0000000802037c10 */ /* 0x001fe4000ff5e0ff */
[----:B------:R-:W-:Y:S02]  /*abe0*/  IADD3.X R2, R13, UR9, RZ, P3, !PT ;  /* 0x000000090d027c10 */ /* 0x000fe40009ffe4ff */
[----:B------:R-:W-:Y:S02]  /*abf0*/  IADD3 R0, P3, R0, UR8, RZ ;  /* 0x0000000800007c10 */ /* 0x000fe4000ff7e0ff */
[----:B-1----:R-:W-:Y:S01]  /*ac00*/  IADD3.X R6, R11, UR9, RZ, P4, !PT ;  /* 0x000000090b067c10 */ /* 0x002fe2000a7fe4ff */
[----:B------:R-:W-:Y:S04]  /*ac10*/  STL [R1+0x5d8], R3 ;  /* 0x0005d80301007387 */ /* 0x000fe80000100800 */
[----:B------:R-:W-:Y:S04]  /*ac20*/  STL [R1+0x2f0], R2 ;  /* 0x0002f00201007387 */ /* 0x000fe80000100800 */
[----:B------:R0:W-:Y:S04]  /*ac30*/  STL [R1+0x324], R0 ;  /* 0x0003240001007387 */ /* 0x0001e80000100800 */
[----:B------:R1:W-:Y:S01]  /*ac40*/  STL [R1+0x2f8], R6 ;  /* 0x0002f80601007387 */ /* 0x0003e20000100800 */
[----:B0-----:R-:W-:-:S02]  /*ac50*/  IADD3 R0, P4, R20, UR8, RZ ;  /* 0x0000000814007c10 */ /* 0x001fc4000ff9e0ff */
[----:B-1----:R-:W-:Y:S02]  /*ac60*/  IADD3.X R6, R9, UR9, RZ, P5, !PT ;  /* 0x0000000909067c10 */ /* 0x002fe4000affe4ff */
[----:B------:R-:W-:Y:S01]  /*ac70*/  IADD3 R9, P5, R21, UR8, RZ ;  /* 0x0000000815097c10 */ /* 0x000fe2000ffbe0ff */
[----:B------:R-:W-:Y:S04]  /*ac80*/  STL [R1+0x32c], R0 ;  /* 0x00032c0001007387 */ /* 0x000fe80000100800 */
[----:B------:R0:W-:Y:S04]  /*ac90*/  STL [R1+0x300], R6 ;  /* 0x0003000601007387 */ /* 0x0001e80000100800 */
[----:B------:R1:W-:Y:S04]  /*aca0*/  STL [R1+0x334], R9 ;  /* 0x0003340901007387 */ /* 0x0003e80000100800 */
[----:B------:R-:W2:Y:S01]  /*acb0*/  LDL.LU R18, [R1] ;  /* 0x0000000001127983 */ /* 0x000ea20000300800 */
[----:B0-----:R-:W-:-:S02]  /*acc0*/  IADD3.X R6, R7, UR9, RZ, P6, !PT ;  /* 0x0000000907067c10 */ /* 0x001fc4000b7fe4ff */
[----:B-1----:R-:W-:-:S03]  /*acd0*/  IADD3 R9, P6, R22, UR8, RZ ;  /* 0x0000000816097c10 */ /* 0x002fc6000ffde0ff */
[----:B------:R-:W-:Y:S01]  /*ace0*/  STL [R1+0x308], R6 ;  /* 0x0003080601007387 */ /* 0x000fe20000100800 */
[----:B------:R-:W-:-:S03]  /*acf0*/  IADD3.X R7, R10, UR9, RZ, P0, !PT ;  /* 0x000000090a077c10 */ /* 0x000fc600087fe4ff */
[----:B------:R0:W-:Y:S04]  /*ad00*/  STL [R1+0x33c], R9 ;  /* 0x00033c0901007387 */ /* 0x0001e80000100800 */
[----:B------:R-:W3:Y:S01]  /*ad10*/  LDL.LU R13, [R1+0x4] ;  /* 0x00000400010d7983 */ /* 0x000ee20000300800 */
[----:B------:R-:W-:Y:S02]  /*ad20*/  IADD3.X R8, R8, UR9, RZ, P1, !PT ;  /* 0x0000000908087c10 */ /* 0x000fe40008ffe4ff */
[----:B0-----:R-:W-:Y:S01]  /*ad30*/  IADD3 R9, P0, R23, UR8, RZ ;  /* 0x0000000817097c10 */ /* 0x001fe2000ff1e0ff */
[----:B------:R-:W-:Y:S04]  /*ad40*/  STL [R1+0x310], R7 ;  /* 0x0003100701007387 */ /* 0x000fe80000100800 */
[----:B------:R0:W-:Y:S04]  /*ad50*/  STL [R1+0x344], R9 ;  /* 0x0003440901007387 */ /* 0x0001e80000100800 */
[----:B------:R-:W4:Y:S01]  /*ad60*/  LDL.LU R15, [R1+0x8] ;  /* 0x00000800010f7983 */ /* 0x000f220000300800 */
[----:B0-----:R-:W-:-:S03]  /*ad70*/  IADD3 R9, P1, R24, UR8, RZ ;  /* 0x0000000818097c10 */ /* 0x001fc6000ff3e0ff */
[----:B------:R-:W-:Y:S01]  /*ad80*/  STL [R1+0x318], R8 ;  /* 0x0003180801007387 */ /* 0x000fe20000100800 */
[----:B------:R-:W-:-:S03]  /*ad90*/  IADD3.X R5, R5, UR9, RZ, P2, !PT ;  /* 0x0000000905057c10 */ /* 0x000fc600097fe4ff */
[----:B------:R0:W-:Y:S04]  /*ada0*/  STL [R1+0x34c], R9 ;  /* 0x00034c0901007387 */ /* 0x0001e80000100800 */
[----:B------:R-:W5:Y:S04]  /*adb0*/  LDL.LU R17, [R1+0xc] ;  /* 0x00000c0001117983 */ /* 0x000f680000300800 */
[----:B------:R-:W-:Y:S01]  /*adc0*/  STL [R1+0x31c], R5 ;  /* 0x00031c0501007387 */ /* 0x000fe20000100800 */
[----:B0-----:R-:W-:-:S03]  /*add0*/  IADD3 R9, P2, R25, UR8, RZ ;  /* 0x0000000819097c10 */ /* 0x001fc6000ff5e0ff */
[----:B------:R-:W5:Y:S01]  /*ade0*/  LDL.LU R19, [R1+0x10] ;  /* 0x0000100001137983 */ /* 0x000f620000300800 */
[----:B------:R-:W-:-:S03]  /*adf0*/  IADD3.X R4, R4, UR9, RZ, P3, !PT ;  /* 0x0000000904047c10 */ /* 0x000fc60009ffe4ff */
[----:B------:R0:W-:Y:S04]  /*ae00*/  STL [R1+0x354], R9 ;  /* 0x0003540901007387 */ /* 0x0001e80000100800 */
[----:B------:R-:W5:Y:S01]  /*ae10*/  LDL.LU R12, [R1+0x14] ;  /* 0x00001400010c7983 */ /* 0x000f620000300800 */
[----:B0-----:R-:W-:-:S03]  /*ae20*/  IADD3 R9, P3, R26, UR8, RZ ;  /* 0x000000081a097c10 */ /* 0x001fc6000ff7e0ff */
[----:B------:R-:W-:Y:S04]  /*ae30*/  STL [R1+0x320], R4 ;  /* 0x0003200401007387 */ /* 0x000fe80000100800 */
[----:B------:R0:W-:Y:S04]  /*ae40*/  STL [R1+0x35c], R9 ;  /* 0x00035c0901007387 */ /* 0x0001e80000100800 */
[----:B------:R-:W5:Y:S01]  /*ae50*/  LDL.LU R14, [R1+0x18] ;  /* 0x00001800010e7983 */ /* 0x000f620000300800 */
[----:B------:R-:W-:Y:S02]  /*ae60*/  SHF.R.S32.HI R3, RZ, 0x1f, R20 ;  /* 0x0000001fff037819 */ /* 0x000fe40000011414 */
[----:B------:R-:W-:-:S02]  /*ae70*/  SHF.R.S32.HI R2, RZ, 0x1f, R21 ;  /* 0x0000001fff027819 */ /* 0x000fc40000011415 */
[----:B------:R-:W-:Y:S02]  /*ae80*/  IADD3.X R3, R3, UR9, RZ, P4, !PT ;  /* 0x0000000903037c10 */ /* 0x000fe4000a7fe4ff */
[----:B0-----:R-:W-:Y:S02]  /*ae90*/  IADD3 R9, P4, R27, UR8, RZ ;  /* 0x000000081b097c10 */ /* 0x001fe4000ff9e0ff */
[----:B------:R-:W-:Y:S01]  /*aea0*/  IADD3.X R2, R2, UR9, RZ, P5, !PT ;  /* 0x0000000902027c10 */ /* 0x000fe2000affe4ff */
[----:B------:R-:W-:Y:S04]  /*aeb0*/  STL [R1+0x328], R3 ;  /* 0x0003280301007387 */ /* 0x000fe80000100800 */
[----:B------:R0:W-:Y:S04]  /*aec0*/  STL [R1+0x364], R9 ;  /* 0x0003640901007387 */ /* 0x0001e80000100800 */
[----:B------:R-:W5:Y:S01]  /*aed0*/  LDL.LU R16, [R1+0x20] ;  /* 0x0000200001107983 */ /* 0x000f620000300800 */
[----:B------:R-:W-:-:S02]  /*aee0*/  SHF.R.S32.HI R0, RZ, 0x1f, R22 ;  /* 0x0000001fff007819 */ /* 0x000fc40000011416 */
[----:B0-----:R-:W-:Y:S01]  /*aef0*/  IADD3 R9, P5, R28, UR8, RZ ;  /* 0x000000081c097c10 */ /* 0x001fe2000ffbe0ff */
[----:B------:R-:W-:Y:S04]  /*af00*/  STL [R1+0x330], R2 ;  /* 0x0003300201007387 */ /* 0x000fe80000100800 */
[----:B------:R0:W-:Y:S01]  /*af10*/  STL [R1+0x36c], R9 ;  /* 0x00036c0901007387 */ /* 0x0001e20000100800 */
[----:B------:R-:W-:-:S03]  /*af20*/  IADD3.X R0, R0, UR9, RZ, P6, !PT ;  /* 0x0000000900007c10 */ /* 0x000fc6000b7fe4ff */
[----:B------:R-:W5:Y:S01]  /*af30*/  LDL.LU R11, [R1+0x24] ;  /* 0x00002400010b7983 */ /* 0x000f620000300800 */
[----:B------:R-:W-:Y:S02]  /*af40*/  SHF.R.S32.HI R6, RZ, 0x1f, R23 ;  /* 0x0000001fff067819 */ /* 0x000fe40000011417 */
[----:B0-----:R-:W-:Y:S01]  /*af50*/  IADD3 R9, P6, R29, UR8, RZ ;  /* 0x000000081d097c10 */ /* 0x001fe2000ffde0ff */
[----:B------:R2:W-:Y:S01]  /*af60*/  STL [R1+0x338], R0 ;  /* 0x0003380001007387 */ /* 0x0005e20000100800 */
[----:B------:R-:W-:-:S03]  /*af70*/  IADD3.X R6, R6, UR9, RZ, P0, !PT ;  /* 0x0000000906067c10 */ /* 0x000fc600087fe4ff */
[----:B------:R0:W-:Y:S01]  /*af80*/  STL [R1+0x374], R9 ;  /* 0x0003740901007387 */ /* 0x0001e20000100800 */
[----:B--2---:R-:W-:Y:S02]  /*af90*/  SHF.R.S32.HI R0, RZ, 0x1f, R18 ;  /* 0x0000001fff007819 */ /* 0x004fe40000011412 */
[----:B0-----:R-:W-:Y:S02]  /*afa0*/  IADD3 R9, P0, R18, UR8, RZ ;  /* 0x0000000812097c10 */ /* 0x001fe4000ff1e0ff */
[----:B------:R-:W2:Y:S01]  /*afb0*/  LDL.LU R18, [R1+0x28] ;  /* 0x0000280001127983 */ /* 0x000ea20000300800 */
[----:B------:R-:W-:-:S03]  /*afc0*/  SHF.R.S32.HI R7, RZ, 0x1f, R24 ;  /* 0x0000001fff077819 */ /* 0x000fc60000011418 */
[----:B------:R3:W-:Y:S01]  /*afd0*/  STL [R1+0x340], R6 ;  /* 0x0003400601007387 */ /* 0x0007e20000100800 */
[----:B------:R-:W-:-:S03]  /*afe0*/  IADD3.X R7, R7, UR9, RZ, P1, !PT ;  /* 0x0000000907077c10 */ /* 0x000fc60008ffe4ff */
[----:B------:R0:W-:Y:S01]  /*aff0*/  STL [R1+0x37c], R9 ;  /* 0x00037c0901007387 */ /* 0x0001e20000100800 */
[----:B------:R-:W-:Y:S02]  /*b000*/  SHF.R.S32.HI R8, RZ, 0x1f, R25 ;  /* 0x0000001fff087819 */ /* 0x000fe40000011419 */
[----:B---3--:R-:W-:Y:S02]  /*b010*/  SHF.R.S32.HI R6, RZ, 0x1f, R13 ;  /* 0x0000001fff067819 */ /* 0x008fe4000001140d */
[----:B0-----:R-:W-:Y:S02]  /*b020*/  IADD3 R9, P1, R13, UR8, RZ ;  /* 0x000000080d097c10 */ /* 0x001fe4000ff3e0ff */
[----:B------:R-:W3:Y:S01]  /*b030*/  LDL.LU R13, [R1+0x2c] ;  /* 0x00002c00010d7983 */ /* 0x000ee20000300800 */
[----:B------:R-:W-:-:S03]  /*b040*/  IADD3.X R8, R8, UR9, RZ, P2, !PT ;  /* 0x0000000908087c10 */ /* 0x000fc600097fe4ff */
[----:B------:R4:W-:Y:S01]  /*b050*/  STL [R1+0x348], R7 ;  /* 0x0003480701007387 */ /* 0x0009e20000100800 */
[----:B------:R-:W-:-:S03]  /*b060*/  SHF.R.S32.HI R5, RZ, 0x1f, R26 ;  /* 0x0000001fff057819 */ /* 0x000fc6000001141a */
[----:B------:R0:W-:Y:S01]  /*b070*/  STL [R1+0x384], R9 ;  /* 0x0003840901007387 */ /* 0x0001e20000100800 */
[----:B------:R-:W-:Y:S02]  /*b080*/  IADD3.X R10, R5, UR9, RZ, P3, !PT ;  /* 0x00000009050a7c10 */ /* 0x000fe40009ffe4ff */
[----:B----4-:R-:W-:Y:S02]  /*b090*/  SHF.R.S32.HI R7, RZ, 0x1f, R15 ;  /* 0x0000001fff077819 */ /* 0x010fe4000001140f */
[----:B0-----:R-:W-:Y:S02]  /*b0a0*/  IADD3 R9, P2, R15, UR8, RZ ;  /* 0x000000080f097c10 */ /* 0x001fe4000ff5e0ff */
[----:B------:R-:W4:Y:S01]  /*b0b0*/  LDL.LU R15, [R1+0x30] ;  /* 0x00003000010f7983 */ /* 0x000f220000300800 */
[----:B------:R-:W-:-:S03]  /*b0c0*/  SHF.R.S32.HI R4, RZ, 0x1f, R27 ;  /* 0x0000001fff047819 */ /* 0x000fc6000001141b */
[----:B------:R-:W-:Y:S04]  /*b0d0*/  STL [R1+0x350], R8 ;  /* 0x0003500801007387 */ /* 0x000fe80000100800 */
[----:B------:R5:W-:Y:S01]  /*b0e0*/  STL [R1+0x38c], R9 ;  /* 0x00038c0901007387 */ /* 0x000be20000100800 */
[----:B------:R-:W-:-:S03]  /*b0f0*/  IADD3.X R4, R4, UR9, RZ, P4, !PT ;  /* 0x0000000904047c10 */ /* 0x000fc6000a7fe4ff */
[----:B------:R-:W-:Y:S01]  /*b100*/  STL [R1+0x358], R10 ;  /* 0x0003580a01007387 */ /* 0x000fe20000100800 */
[----:B-----5:R-:W-:Y:S02]  /*b110*/  IADD3 R9, P3, R17, UR8, RZ ;  /* 0x0000000811097c10 */ /* 0x020fe4000ff7e0ff */
[----:B------:R-:W-:-:S03]  /*b120*/  SHF.R.S32.HI R8, RZ, 0x1f, R17 ;  /* 0x0000001fff087819 */ /* 0x000fc60000011411 */
[----:B------:R0:W-:Y:S01]  /*b130*/  STL [R1+0x394], R9 ;  /* 0x0003940901007387 */ /* 0x0001e20000100800 */
[----:B------:R-:W-:-:S03]  /*b140*/  SHF.R.S32.HI R3, RZ, 0x1f, R28 ;  /* 0x0000001fff037819 */ /* 0x000fc6000001141c */
[----:B------:R-:W5:Y:S01]  /*b150*/  LDL.LU R17, [R1+0x34] ;  /* 0x0000340001117983 */ /* 0x000f620000300800 */
[----:B------:R-:W-:Y:S02]  /*b160*/  SHF.R.S32.HI R5, RZ, 0x1f, R19 ;  /* 0x0000001fff057819 */ /* 0x000fe40000011413 */
[----:B0-----:R-:W-:Y:S01]  /*b170*/  IADD3 R9, P4, R19, UR8, RZ ;  /* 0x0000000813097c10 */ /* 0x001fe2000ff9e0ff */
[----:B------:R-:W-:Y:S01]  /*b180*/  STL [R1+0x360], R4 ;  /* 0x0003600401007387 */ /* 0x000fe20000100800 */
[----:B------:R-:W-:-:S03]  /*b190*/  IADD3.X R3, R3, UR9, RZ, P5, !PT ;  /* 0x0000000903037c10 */ /* 0x000fc6000affe4ff */
[----:B------:R0:W-:Y:S01]  /*b1a0*/  STL [R1+0x39c], R9 ;  /* 0x00039c0901007387 */ /* 0x0001e20000100800 */
[----:B------:R-:W-:-:S03]  /*b1b0*/  SHF.R.S32.HI R2, RZ, 0x1f, R29 ;  /* 0x0000001fff027819 */ /* 0x000fc6000001141d */
[----:B------:R-:W5:Y:S01]  /*b1c0*/  LDL.LU R19, [R1+0x38] ;  /* 0x0000380001137983 */ /* 0x000f620000300800 */
[----:B------:R-:W-:Y:S02]  /*b1d0*/  IADD3.X R2, R2, UR9, RZ, P6, !PT ;  /* 0x0000000902027c10 */ /* 0x000fe4000b7fe4ff */
[----:B0-----:R-:W-:Y:S01]  /*b1e0*/  IADD3 R9, P5, R12, UR8, RZ ;  /* 0x000000080c097c10 */ /* 0x001fe2000ffbe0ff */
[----:B------:R-:W-:Y:S01]  /*b1f0*/  STL [R1+0x368], R3 ;  /* 0x0003680301007387 */ /* 0x000fe20000100800 */
[----:B------:R-:W-:-:S03]  /*b200*/  SHF.R.S32.HI R4, RZ, 0x1f, R12 ;  /* 0x0000001fff047819 */ /* 0x000fc6000001140c */
[----:B------:R0:W-:Y:S04]  /*b210*/  STL [R1+0x3a4], R9 ;  /* 0x0003a40901007387 */ /* 0x0001e80000100800 */
[----:B------:R-:W5:Y:S01]  /*b220*/  LDL.LU R12, [R1+0x3c] ;  /* 0x00003c00010c7983 */ /* 0x000f620000300800 */
[----:B0-----:R-:W-:-:S03]  /*b230*/  IADD3 R9, P6, R14, UR8, RZ ;  /* 0x000000080e097c10 */ /* 0x001fc6000ffde0ff */
[----:B------:R-:W-:Y:S01]  /*b240*/  STL [R1+0x370], R2 ;  /* 0x0003700201007387 */ /* 0x000fe20000100800 */
[----:B------:R-:W-:-:S03]  /*b250*/  SHF.R.S32.HI R3, RZ, 0x1f, R14 ;  /* 0x0000001fff037819 */ /* 0x000fc6000001140e */
[----:B------:R0:W-:Y:S04]  /*b260*/  STL [R1+0x3ac], R9 ;  /* 0x0003ac0901007387 */ /* 0x0001e80000100800 */
[----:B------:R-:W5:Y:S01]  /*b270*/  LDL.LU R14, [R1+0x40] ;  /* 0x00004000010e7983 */ /* 0x000f620000300800 */
[----:B------:R-:W-:Y:S02]  /*b280*/  IADD3.X R0, R0, UR9, RZ, P0, !PT ;  /* 0x0000000900007c10 */ /* 0x000fe400087fe4ff */
[----:B0-----:R-:W-:-:S03]  /*b290*/  IADD3 R9, P0, R16, UR8, RZ ;  /* 0x0000000810097c10 */ /* 0x001fc6000ff1e0ff */
[----:B------:R-:W-:Y:S01]  /*b2a0*/  STL [R1+0x378], R0 ;  /* 0x0003780001007387 */ /* 0x000fe20000100800 */
[----:B------:R-:W-:Y:S02]  /*b2b0*/  SHF.R.S32.HI R2, RZ, 0x1f, R16 ;  /* 0x0000001fff027819 */ /* 0x000fe40000011410 */
[----:B------:R-:W-:Y:S01]  /*b2c0*/  IADD3.X R6, R6, UR9, RZ, P1, !PT ;  /* 0x0000000906067c10 */ /* 0x000fe20008ffe4ff */
[----:B------:R0:W-:Y:S04]  /*b2d0*/  STL [R1+0x3b4], R9 ;  /* 0x0003b40901007387 */ /* 0x0001e80000100800 */
[----:B------:R-:W5:Y:S01]  /*b2e0*/  LDL.LU R16, [R1+0x44] ;  /* 0x0000440001107983 */ /* 0x000f620000300800 */
[----:B0-----:R-:W-:-:S03]  /*b2f0*/  IADD3 R9, P1, R11, UR8, RZ ;  /* 0x000000080b097c10 */ /* 0x001fc6000ff3e0ff */
[----:B------:R-:W-:Y:S01]  /*b300*/  STL [R1+0x380], R6 ;  /* 0x0003800601007387 */ /* 0x000fe20000100800 */
[----:B------:R-:W-:-:S03]  /*b310*/  SHF.R.S32.HI R0, RZ, 0x1f, R11 ;  /* 0x0000001fff007819 */ /* 0x000fc6000001140b */
[----:B------:R2:W-:Y:S04]  /*b320*/  STL [R1+0x3bc], R9 ;  /* 0x0003bc0901007387 */ /* 0x0005e80000100800 */
[----:B------:R-:W5:Y:S01]  /*b330*/  LDL.LU R11, [R1+0x48] ;  /* 0x00004800010b7983 */ /* 0x000f620000300800 */
[----:B------:R-:W-:-:S05]  /*b340*/  IADD3.X R7, R7, UR9, RZ, P2, !PT ;  /* 0x0000000907077c10 */ /* 0x000fca00097fe4ff */
[----:B------:R-:W-:Y:S01]  /*b350*/  STL [R1+0x388], R7 ;  /* 0x0003880701007387 */ /* 0x000fe20000100800 */
[----:B--2---:R-:W-:Y:S02]  /*b360*/  IADD3 R9, P2, R18, UR8, RZ ;  /* 0x0000000812097c10 */ /* 0x004fe4000ff5e0ff */
[----:B------:R-:W-:-:S03]  /*b370*/  SHF.R.S32.HI R6, RZ, 0x1f, R18 ;  /* 0x0000001fff067819 */ /* 0x000fc60000011412 */
[----:B------:R3:W-:Y:S04]  /*b380*/  STL [R1+0x3c4], R9 ;  /* 0x0003c40901007387 */ /* 0x0007e80000100800 */
[----:B------:R-:W2:Y:S01]  /*b390*/  LDL.LU R18, [R1+0x4c] ;  /* 0x00004c0001127983 */ /* 0x000ea20000300800 */
[----:B------:R-:W-:Y:S02]  /*b3a0*/  IADD3.X R8, R8, UR9, RZ, P3, !PT ;  /* 0x0000000908087c10 */ /* 0x000fe40009ffe4ff */
[----:B------:R-:W-:-:S03]  /*b3b0*/  IADD3.X R5, R5, UR9, RZ, P4, !PT ;  /* 0x0000000905057c10 */ /* 0x000fc6000a7fe4ff */
[----:B------:R4:W-:Y:S01]  /*b3c0*/  STL [R1+0x390], R8 ;  /* 0x0003900801007387 */ /* 0x0009e20000100800 */
[----:B---3--:R-:W-:Y:S02]  /*b3d0*/  IADD3 R9, P3, R13, UR8, RZ ;  /* 0x000000080d097c10 */ /* 0x008fe4000ff7e0ff */
[----:B------:R-:W-:-:S03]  /*b3e0*/  SHF.R.S32.HI R7, RZ, 0x1f, R13 ;  /* 0x0000001fff077819 */ /* 0x000fc6000001140d */
[----:B------:R0:W-:Y:S04]  /*b3f0*/  STL [R1+0x3cc], R9 ;  /* 0x0003cc0901007387 */ /* 0x0001e80000100800 */
[----:B------:R-:W3:Y:S04]  /*b400*/  LDL.LU R13, [R1+0x50] ;  /* 0x00005000010d7983 */ /* 0x000ee80000300800 */
[----:B------:R5:W-:Y:S01]  /*b410*/  STL [R1+0x398], R5 ;  /* 0x0003980501007387 */ /* 0x000be20000100800 */
[----:B------:R-:W-:Y:S02]  /*b420*/  IADD3.X R4, R4, UR9, RZ, P5, !PT ;  /* 0x0000000904047c10 */ /* 0x000fe4000affe4ff */
[----:B----4-:R-:W-:-:S02]  /*b430*/  SHF.R.S32.HI R8, RZ, 0x1f, R15 ;  /* 0x0000001fff087819 */ /* 0x010fc4000001140f */
[----:B0-----:R-:W-:Y:S02]  /*b440*/  IADD3 R9, P4, R15, UR8, RZ ;  /* 0x000000080f097c10 */ /* 0x001fe4000ff9e0ff */
[----:B------:R-:W4:Y:S04]  /*b450*/  LDL.LU R15, [R1+0x54] ;  /* 0x00005400010f7983 */ /* 0x000f280000300800 */
[----:B------:R0:W-:Y:S01]  /*b460*/  STL [R1+0x3d4], R9 ;  /* 0x0003d40901007387 */ /* 0x0001e20000100800 */
[----:B------:R-:W-:Y:S02]  /*b470*/  IADD3.X R3, R3, UR9, RZ, P6, !PT ;  /* 0x0000000903037c10 */ /* 0x000fe4000b7fe4ff */
[----:B------:R-:W-:Y:S02]  /*b480*/  IADD3.X R2, R2, UR9, RZ, P0, !PT ;  /* 0x0000000902027c10 */ /* 0x000fe400087fe4ff */
[----:B-----5:R-:W-:-:S02]  /*b490*/  SHF.R.S32.HI R5, RZ, 0x1f, R17 ;  /* 0x0000001fff057819 */ /* 0x020fc40000011411 */
[----:B0-----:R-:W-:Y:S02]  /*b4a0*/  IADD3 R9, P5, R17, UR8, RZ ;  /* 0x0000000811097c10 */ /* 0x001fe4000ffbe0ff */
[----:B------:R-:W5:Y:S04]  /*b4b0*/  LDL.LU R17, [R1+0x58] ;  /* 0x0000580001117983 */ /* 0x000f680000300800 */
[----:B------:R0:W-:Y:S04]  /*b4c0*/  STL [R1+0x3a0], R4 ;  /* 0x0003a00401007387 */ /* 0x0001e80000100800 */
[----:B------:R1:W-:Y:S01]  /*b4d0*/  STL [R1+0x3dc], R9 ;  /* 0x0003dc0901007387 */ /* 0x0003e20000100800 */
[----:B0-----:R-:W-:-:S02]  /*b4e0*/  SHF.R.S32.HI R4, RZ, 0x1f, R19 ;  /* 0x0000001fff047819 */ /* 0x001fc40000011413 */
[----:B-1----:R-:W-:Y:S02]  /*b4f0*/  IADD3 R9, P6, R19, UR8, RZ ;  /* 0x0000000813097c10 */ /* 0x002fe4000ffde0ff */
[----:B------:R-:W5:Y:S04]  /*b500*/  LDL.LU R19, [R1+0x5c] ;  /* 0x00005c0001137983 */ /* 0x000f680000300800 */
[----:B------:R0:W-:Y:S04]  /*b510*/  STL [R1+0x3a8], R3 ;  /* 0x0003a80301007387 */ /* 0x0001e80000100800 */
[----:B------:R1:W-:Y:S01]  /*b520*/  STL [R1+0x3e4], R9 ;  /* 0x0003e40901007387 */ /* 0x0003e20000100800 */
[----:B------:R-:W-:-:S02]  /*b530*/  IADD3.X R0, R0, UR9, RZ, P1, !PT ;  /* 0x0000000900007c10 */ /* 0x000fc40008ffe4ff */
[----:B0-----:R-:W-:Y:S02]  /*b540*/  SHF.R.S32.HI R3, RZ, 0x1f, R12 ;  /* 0x0000001fff037819 */ /* 0x001fe4000001140c */
[----:B-1----:R-:W-:Y:S02]  /*b550*/  IADD3 R9, P0, R12, UR8, RZ ;  /* 0x000000080c097c10 */ /* 0x002fe4000ff1e0ff */
[----:B------:R-:W5:Y:S04]  /*b560*/  LDL.LU R12, [R1+0x64] ;  /* 0x00006400010c7983 */ /* 0x000f680000300800 */
[----:B------:R0:W-:Y:S04]  /*b570*/  STL [R1+0x3b0], R2 ;  /* 0x0003b00201007387 */ /* 0x0001e80000100800 */
[----:B------:R1:W-:Y:S01]  /*b580*/  STL [R1+0x3ec], R9 ;  /* 0x0003ec0901007387 */ /* 0x0003e20000100800 */
[----:B0-----:R-:W-:-:S02]  /*b590*/  SHF.R.S32.HI R2, RZ, 0x1f, R14 ;  /* 0x0000001fff027819 */ /* 0x001fc4000001140e */
[----:B-1----:R-:W-:Y:S02]  /*b5a0*/  IADD3 R9, P1, R14, UR8, RZ ;  /* 0x000000080e097c10 */ /* 0x002fe4000ff3e0ff */
[----:B------:R-:W5:Y:S01]  /*b5b0*/  LDL.LU R14, [R1+0x74] ;  /* 0x00007400010e7983 */ /* 0x000f620000300800 */
[----:B------:R-:W-:-:S03]  /*b5c0*/  IADD3.X R6, R6, UR9, RZ, P2, !PT ;  /* 0x0000000906067c10 */ /* 0x000fc600097fe4ff */
[----:B------:R0:W-:Y:S04]  /*b5d0*/  STL [R1+0x3b8], R0 ;  /* 0x0003b80001007387 */ /* 0x0001e80000100800 */
[----:B------:R1:W-:Y:S01]  /*b5e0*/  STL [R1+0x3f4], R9 ;  /* 0x0003f40901007387 */ /* 0x0003e20000100800 */
[----:B------:R-:W-:Y:S02]  /*b5f0*/  IADD3.X R7, R7, UR9, RZ, P3, !PT ;  /* 0x0000000907077c10 */ /* 0x000fe40009ffe4ff */
        /* <DEDUP_REMOVED lines=11> */
[----:B--2---:R-:W-:Y:S02]  /*b6b0*/  SHF.R.S32.HI R7, RZ, 0x1f, R18 ;  /* 0x0000001fff077819 */ /* 0x004fe40000011412 */
[----:B0-----:R-:W-:Y:S02]  /*b6c0*/  IADD3 R9, P4, R18, UR8, RZ ;  /* 0x0000000812097c10 */ /* 0x001fe4000ff9e0ff */
[----:B------:R-:W2:Y:S01]  /*b6d0*/  LDL.LU R18, [R1+0x84] ;  /* 0x0000840001127983 */ /* 0x000ea20000300800 */
[----:B------:R-:W-:-:S03]  /*b6e0*/  IADD3.X R10, R5, UR9, RZ, P5, !PT ;  /* 0x00000009050a7c10 */ /* 0x000fc6000affe4ff */
[----:B------:R-:W-:Y:S04]  /*b6f0*/  STL [R1+0x3d0], R8 ;  /* 0x0003d00801007387 */ /* 0x000fe80000100800 */
[----:B------:R3:W-:Y:S01]  /*b700*/  STL [R1+0x40c], R9 ;  /* 0x00040c0901007387 */ /* 0x0007e20000100800 */
[----:B------:R-:W-:-:S03]  /*b710*/  IADD3.X R4, R4, UR9, RZ, P6, !PT ;  /* 0x0000000904047c10 */ /* 0x000fc6000b7fe4ff */
[----:B------:R-:W-:Y:S01]  /*b720*/  STL [R1+0x3d8], R10 ;  /* 0x0003d80a01007387 */ /* 0x000fe20000100800 */
[----:B---3--:R-:W-:Y:S02]  /*b730*/  IADD3 R9, P5, R13, UR8, RZ ;  /* 0x000000080d097c10 */ /* 0x008fe4000ffbe0ff */
[----:B------:R-:W-:-:S03]  /*b740*/  SHF.R.S32.HI R8, RZ, 0x1f, R13 ;  /* 0x0000001fff087819 */ /* 0x000fc6000001140d */
[----:B------:R4:W-:Y:S04]  /*b750*/  STL [R1+0x414], R9 ;  /* 0x0004140901007387 */ /* 0x0009e80000100800 */
[----:B------:R-:W3:Y:S01]  /*b760*/  LDL.LU R13, [R1+0x94] ;  /* 0x00009400010d7983 */ /* 0x000ee20000300800 */
[----:B----4-:R-:W-:-:S03]  /*b770*/  IADD3 R9, P6, R15, UR8, RZ ;  /* 0x000000080f097c10 */ /* 0x010fc6000ffde0ff */
[----:B------:R-:W-:Y:S01]  /*b780*/  STL [R1+0x3e0], R4 ;  /* 0x0003e00401007387 */ /* 0x000fe20000100800 */
[----:B------:R-:W-:Y:S02]  /*b790*/  SHF.R.S32.HI R5, RZ, 0x1f, R15 ;  /* 0x0000001fff057819 */ /* 0x000fe4000001140f */
[----:B------:R-:W-:Y:S01]  /*b7a0*/  IADD3.X R3, R3, UR9, RZ, P0, !PT ;  /* 0x0000000903037c10 */ /* 0x000fe200087fe4ff */
[----:B------:R5:W-:Y:S04]  /*b7b0*/  STL [R1+0x41c], R9 ;  /* 0x00041c0901007387 */ /* 0x000be80000100800 */
[----:B------:R-:W4:Y:S01]  /*b7c0*/  LDL.LU R15, [R1+0xa4] ;  /* 0x0000a400010f7983 */ /* 0x000f220000300800 */
[----:B------:R-:W-:-:S03]  /*b7d0*/  IADD3.X R2, R2, UR9, RZ, P1, !PT ;  /* 0x0000000902027c10 */ /* 0x000fc60008ffe4ff */
[----:B------:R-:W-:Y:S01]  /*b7e0*/  STL [R1+0x3e8], R3 ;  /* 0x0003e80301007387 */ /* 0x000fe20000100800 */
[----:B------:R-:W-:Y:S02]  /*b7f0*/  IADD3.X R0, R0, UR9, RZ, P2, !PT ;  /* 0x0000000900007c10 */ /* 0x000fe400097fe4ff */
[----:B-----5:R-:W-:Y:S02]  /*b800*/  IADD3 R9, P0, R17, UR8, RZ ;  /* 0x0000000811097c10 */ /* 0x020fe4000ff1e0ff */
[----:B------:R-:W-:-:S03]  /*b810*/  SHF.R.S32.HI R4, RZ, 0x1f, R17 ;  /* 0x0000001fff047819 */ /* 0x000fc60000011411 */
[----:B------:R0:W-:Y:S04]  /*b820*/  STL [R1+0x424], R9 ;  /* 0x0004240901007387 */ /* 0x0001e80000100800 */
[----:B------:R-:W5:Y:S04]  /*b830*/  LDL.LU R17, [R1+0xac] ;  /* 0x0000ac0001117983 */ /* 0x000f680000300800 */
[----:B------:R-:W-:Y:S01]  /*b840*/  STL [R1+0x3f0], R2 ;  /* 0x0003f00201007387 */ /* 0x000fe20000100800 */
[----:B0-----:R-:W-:Y:S02]  /*b850*/  IADD3 R9, P1, R19, UR8, RZ ;  /* 0x0000000813097c10 */ /* 0x001fe4000ff3e0ff */
[----:B------:R-:W-:-:S03]  /*b860*/  SHF.R.S32.HI R3, RZ, 0x1f, R19 ;  /* 0x0000001fff037819 */ /* 0x000fc60000011413 */
[----:B------:R0:W-:Y:S04]  /*b870*/  STL [R1+0x42c], R9 ;  /* 0x00042c0901007387 */ /* 0x0001e80000100800 */
[----:B------:R-:W5:Y:S01]  /*b880*/  LDL.LU R19, [R1+0xb4] ;  /* 0x0000b40001137983 */ /* 0x000f620000300800 */
[----:B------:R-:W-:-:S03]  /*b890*/  IADD3.X R6, R6, UR9, RZ, P3, !PT ;  /* 0x0000000906067c10 */ /* 0x000fc60009ffe4ff */
[----:B------:R-:W-:Y:S01]  /*b8a0*/  STL [R1+0x3f8], R0 ;  /* 0x0003f80001007387 */ /* 0x000fe20000100800 */
[----:B0-----:R-:W-:Y:S02]  /*b8b0*/  IADD3 R9, P2, R12, UR8, RZ ;  /* 0x000000080c097c10 */ /* 0x001fe4000ff5e0ff */
        /* <DEDUP_REMOVED lines=8> */
[----:B------:R-:W-:Y:S02]  /*b940*/  IADD3.X R7, R7, UR9, RZ, P4, !PT ;  /* 0x0000000907077c10 */ /* 0x000fe4000a7fe4ff */
[----:B------:R-:W-:-:S03]  /*b950*/  IADD3.X R8, R8, UR9, RZ, P5, !PT ;  /* 0x0000000908087c10 */ /* 0x000fc6000affe4ff */
[----:B------:R-:W-:Y:S01]  /*b960*/  STL [R1+0x408], R7 ;  /* 0x0004080701007387 */ /* 0x000fe20000100800 */
[----:B0-----:R-:W-:Y:S02]  /*b970*/  IADD3 R9, P4, R16, UR8, RZ ;  /* 0x0000000810097c10 */ /* 0x001fe4000ff9e0ff */
[----:B------:R-:W-:-:S03]  /*b980*/  SHF.R.S32.HI R6, RZ, 0x1f, R16 ;  /* 0x0000001fff067819 */ /* 0x000fc60000011410 */
[----:B------:R0:W-:Y:S04]  /*b990*/  STL [R1+0x444], R9 ;  /* 0x0004440901007387 */ /* 0x0001e80000100800 */
[----:B------:R-:W5:Y:S01]  /*b9a0*/  LDL.LU R16, [R1+0xc0] ;  /* 0x0000c00001107983 */ /* 0x000f620000300800 */
[----:B------:R-:W-:-:S03]  /*b9b0*/  IADD3.X R5, R5, UR9, RZ, P6, !PT ;  /* 0x0000000905057c10 */ /* 0x000fc6000b7fe4ff */
[----:B------:R2:W-:Y:S01]  /*b9c0*/  STL [R1+0x410], R8 ;  /* 0x0004100801007387 */ /* 0x0005e20000100800 */
[----:B0-----:R-:W-:Y:S02]  /*b9d0*/  IADD3 R9, P5, R11, UR8, RZ ;  /* 0x000000080b097c10 */ /* 0x001fe4000ffbe0ff */
[----:B------:R-:W-:-:S03]  /*b9e0*/  SHF.R.S32.HI R7, RZ, 0x1f, R11 ;  /* 0x0000001fff077819 */ /* 0x000fc6000001140b */
[----:B------:R0:W-:Y:S04]  /*b9f0*/  STL [R1+0x44c], R9 ;  /* 0x00044c0901007387 */ /* 0x0001e80000100800 */
[----:B------:R-:W5:Y:S04]  /*ba00*/  LDL.LU R11, [R1+0xc4] ;  /* 0x0000c400010b7983 */ /* 0x000f680000300800 */
[----:B------:R3:W-:Y:S01]  /*ba10*/  STL [R1+0x418], R5 ;  /* 0x0004180501007387 */ /* 0x0007e20000100800 */
[----:B--2---:R-:W-:Y:S02]  /*ba20*/  SHF.R.S32.HI R8, RZ, 0x1f, R18 ;  /* 0x0000001fff087819 */ /* 0x004fe40000011412 */
[----:B0-----:R-:W-:-:S02]  /*ba30*/  IADD3 R9, P6, R18, UR8, RZ ;  /* 0x0000000812097c10 */ /* 0x001fc4000ffde0ff */
[----:B------:R-:W2:Y:S01]  /*ba40*/  LDL.LU R18, [R1+0xd8] ;  /* 0x0000d80001127983 */ /* 0x000ea20000300800 */
[----:B------:R-:W-:-:S03]  /*ba50*/  IADD3.X R4, R4, UR9, RZ, P0, !PT ;  /* 0x0000000904047c10 */ /* 0x000fc600087fe4ff */
[----:B------:R0:W-:Y:S01]  /*ba60*/  STL [R1+0x454], R9 ;  /* 0x0004540901007387 */ /* 0x0001e20000100800 */
[----:B------:R-:W-:Y:S02]  /*ba70*/  IADD3.X R3, R3, UR9, RZ, P1, !PT ;  /* 0x0000000903037c10 */ /* 0x000fe40008ffe4ff */
[----:B------:R-:W-:Y:S02]  /*ba80*/  IADD3.X R2, R2, UR9, RZ, P2, !PT ;  /* 0x0000000902027c10 */ /* 0x000fe400097fe4ff */
[----:B---3--:R-:W-:Y:S02]  /*ba90*/  SHF.R.S32.HI R5, RZ, 0x1f, R13 ;  /* 0x0000001fff057819 */ /* 0x008fe4000001140d */
[----:B0-----:R-:W-:Y:S02]  /*baa0*/  IADD3 R9, P0, R13, UR8, RZ ;  /* 0x000000080d097c10 */ /* 0x001fe4000ff1e0ff */
[----:B------:R-:W3:Y:S04]  /*bab0*/  LDL.LU R13, [R1+0xdc] ;  /* 0x0000dc00010d7983 */ /* 0x000ee80000300800 */
[----:B------:R4:W-:Y:S04]  /*bac0*/  STL [R1+0x420], R4 ;  /* 0x0004200401007387 */ /* 0x0009e80000100800 */
[----:B------:R0:W-:Y:S01]  /*bad0*/  STL [R1+0x45c], R9 ;  /* 0x00045c0901007387 */ /* 0x0001e20000100800 */
[----:B----4-:R-:W-:-:S02]  /*bae0*/  SHF.R.S32.HI R4, RZ, 0x1f, R15 ;  /* 0x0000001fff047819 */ /* 0x010fc4000001140f */
[----:B0-----:R-:W-:Y:S02]  /*baf0*/  IADD3 R9, P1, R15, UR8, RZ ;  /* 0x000000080f097c10 */ /* 0x001fe4000ff3e0ff */
[----:B------:R-:W4:Y:S04]  /*bb00*/  LDL.LU R15, [R1+0x110] ;  /* 0x00011000010f7983 */ /* 0x000f280000300800 */
[----:B------:R5:W-:Y:S04]  /*bb10*/  STL [R1+0x428], R3 ;  /* 0x0004280301007387 */ /* 0x000be80000100800 */
[----:B------:R0:W-:Y:S01]  /*bb20*/  STL [R1+0x464], R9 ;  /* 0x0004640901007387 */ /* 0x0001e20000100800 */
[----:B------:R-:W-:-:S02]  /*bb30*/  IADD3.X R0, R0, UR9, RZ, P3, !PT ;  /* 0x0000000900007c10 */ /* 0x000fc40009ffe4ff */
[----:B-----5:R-:W-:Y:S02]  /*bb40*/  SHF.R.S32.HI R3, RZ, 0x1f, R17 ;  /* 0x0000001fff037819 */ /* 0x020fe40000011411 */
[----:B0-----:R-:W-:Y:S02]  /*bb50*/  IADD3 R9, P2, R17, UR8, RZ ;  /* 0x0000000811097c10 */ /* 0x001fe4000ff5e0ff */
        /* <DEDUP_REMOVED lines=25> */
[----:B------:R-:W-:Y:S04]  /*bcf0*/  STL [R1+0x450], R8 ;  /* 0x0004500801007387 */ /* 0x000fe80000100800 */
[----:B------:R0:W-:Y:S01]  /*bd00*/  STL [R1+0x48c], R9 ;  /* 0x00048c0901007387 */ /* 0x0001e20000100800 */
[----:B------:R-:W-:-:S03]  /*bd10*/  IADD3.X R4, R4, UR9, RZ, P1, !PT ;  /* 0x0000000904047c10 */ /* 0x000fc60008ffe4ff */
[----:B------:R-:W-:Y:S01]  /*bd20*/  STL [R1+0x458], R10 ;  /* 0x0004580a01007387 */ /* 0x000fe20000100800 */
[----:B0-----:R-:W-:Y:S02]  /*bd30*/  IADD3 R9, P0, R11, UR8, RZ ;  /* 0x000000080b097c10 */ /* 0x001fe4000ff1e0ff */
[----:B------:R-:W-:-:S03]  /*bd40*/  SHF.R.S32.HI R8, RZ, 0x1f, R11 ;  /* 0x0000001fff087819 */ /* 0x000fc6000001140b */
[----:B------:R2:W-:Y:S04]  /*bd50*/  STL [R1+0x494], R9 ;  /* 0x0004940901007387 */ /* 0x0005e80000100800 */
[----:B------:R-:W5:Y:S04]  /*bd60*/  LDL.LU R11, [R1+0x124] ;  /* 0x00012400010b7983 */ /* 0x000f680000300800 */
[----:B------:R-:W-:Y:S01]  /*bd70*/  STL [R1+0x460], R4 ;  /* 0x0004600401007387 */ /* 0x000fe20000100800 */
[----:B--2---:R-:W-:Y:S02]  /*bd80*/  IADD3 R9, P1, R18, UR8, RZ ;  /* 0x0000000812097c10 */ /* 0x004fe4000ff3e0ff */
[----:B------:R-:W-:-:S03]  /*bd90*/  SHF.R.S32.HI R5, RZ, 0x1f, R18 ;  /* 0x0000001fff057819 */ /* 0x000fc60000011412 */
[----:B------:R3:W-:Y:S04]  /*bda0*/  STL [R1+0x49c], R9 ;  /* 0x00049c0901007387 */ /* 0x0007e80000100800 */
[----:B------:R-:W2:Y:S01]  /*bdb0*/  LDL.LU R18, [R1+0x120] ;  /* 0x0001200001127983 */ /* 0x000ea20000300800 */
[----:B------:R-:W-:Y:S02]  /*bdc0*/  IADD3.X R3, R3, UR9, RZ, P2, !PT ;  /* 0x0000000903037c10 */ /* 0x000fe400097fe4ff */
[----:B------:R-:W-:-:S03]  /*bdd0*/  IADD3.X R2, R2, UR9, RZ, P3, !PT ;  /* 0x0000000902027c10 */ /* 0x000fc60009ffe4ff */
[----:B------:R-:W-:Y:S01]  /*bde0*/  STL [R1+0x468], R3 ;  /* 0x0004680301007387 */ /* 0x000fe20000100800 */
[----:B---3--:R-:W-:Y:S02]  /*bdf0*/  IADD3 R9, P2, R13, UR8, RZ ;  /* 0x000000080d097c10 */ /* 0x008fe4000ff5e0ff */
[----:B------:R-:W-:-:S03]  /*be00*/  SHF.R.S32.HI R4, RZ, 0x1f, R13 ;  /* 0x0000001fff047819 */ /* 0x000fc6000001140d */
[----:B------:R4:W-:Y:S04]  /*be10*/  STL [R1+0x4a4], R9 ;  /* 0x0004a40901007387 */ /* 0x0009e80000100800 */
[----:B------:R-:W3:Y:S01]  /*be20*/  LDL.LU R13, [R1+0x11c] ;  /* 0x00011c00010d7983 */ /* 0x000ee20000300800 */
[----:B------:R-:W-:-:S03]  /*be30*/  IADD3.X R0, R0, UR9, RZ, P4, !PT ;  /* 0x0000000900007c10 */ /* 0x000fc6000a7fe4ff */
[----:B------:R-:W-:Y:S01]  /*be40*/  STL [R1+0x470], R2 ;  /* 0x0004700201007387 */ /* 0x000fe20000100800 */
[----:B----4-:R-:W-:Y:S02]  /*be50*/  IADD3 R9, P3, R15, UR8, RZ ;  /* 0x000000080f097c10 */ /* 0x010fe4000ff7e0ff */
[----:B------:R-:W-:-:S03]  /*be60*/  SHF.R.S32.HI R3, RZ, 0x1f, R15 ;  /* 0x0000001fff037819 */ /* 0x000fc6000001140f */
[----:B------:R5:W-:Y:S04]  /*be70*/  STL [R1+0x4ac], R9 ;  /* 0x0004ac0901007387 */ /* 0x000be80000100800 */
[----:B------:R-:W4:Y:S01]  /*be80*/  LDL.LU R15, [R1+0x118] ;  /* 0x00011800010f7983 */ /* 0x000f220000300800 */
[----:B------:R-:W-:-:S03]  /*be90*/  IADD3.X R6, R6, UR9, RZ, P5, !PT ;  /* 0x0000000906067c10 */ /* 0x000fc6000affe4ff */
[----:B------:R-:W-:Y:S01]  /*bea0*/  STL [R1+0x478], R0 ;  /* 0x0004780001007387 */ /* 0x000fe20000100800 */
[----:B-----5:R-:W-:Y:S02]  /*beb0*/  IADD3 R9, P4, R17, UR8, RZ ;  /* 0x0000000811097c10 */ /* 0x020fe4000ff9e0ff */
        /* <DEDUP_REMOVED lines=15> */
[----:B------:R1:W-:Y:S01]  /*bfb0*/  STL [R1+0x490], R8 ;  /* 0x0004900801007387 */ /* 0x0003e20000100800 */
[----:B0-----:R-:W-:Y:S02]  /*bfc0*/  IADD3 R9, P0, R14, UR8, RZ ;  /* 0x000000080e097c10 */ /* 0x001fe4000ff1e0ff */
[----:B------:R-:W-:-:S03]  /*bfd0*/  SHF.R.S32.HI R7, RZ, 0x1f, R14 ;  /* 0x0000001fff077819 */ /* 0x000fc6000001140e */
[----:B------:R0:W-:Y:S04]  /*bfe0*/  STL [R1+0x4cc], R9 ;  /* 0x0004cc0901007387 */ /* 0x0001e80000100800 */
[----:B------:R-:W5:Y:S01]  /*bff0*/  LDL.LU R14, [R1+0x104] ;  /* 0x00010400010e7983 */ /* 0x000f620000300800 */
[----:B------:R-:W-:-:S05]  /*c000*/  IADD3.X R5, R5, UR9, RZ, P1, !PT ;  /* 0x0000000905057c10 */ /* 0x000fca0008ffe4ff */
[----:B------:R0:W-:Y:S01]  /*c010*/  STL [R1+0x498], R5 ;  /* 0x0004980501007387 */ /* 0x0001e20000100800 */
[----:B-1----:R-:W-:Y:S02]  /*c020*/  SHF.R.S32.HI R8, RZ, 0x1f, R16 ;  /* 0x0000001fff087819 */ /* 0x002fe40000011410 */
[----:B0-----:R-:W-:Y:S02]  /*c030*/  IADD3 R9, P1, R16, UR8, RZ ;  /* 0x0000000810097c10 */ /* 0x001fe4000ff3e0ff */
[----:B------:R-:W5:Y:S01]  /*c040*/  LDL.LU R16, [R1+0x100] ;  /* 0x0001000001107983 */ /* 0x000f620000300800 */
[----:B------:R-:W-:-:S03]  /*c050*/  IADD3.X R4, R4, UR9, RZ, P2, !PT ;  /* 0x0000000904047c10 */ /* 0x000fc600097fe4ff */
[----:B------:R0:W-:Y:S01]  /*c060*/  STL [R1+0x4d4], R9 ;  /* 0x0004d40901007387 */ /* 0x0001e20000100800 */
[----:B------:R-:W-:Y:S02]  /*c070*/  IADD3.X R3, R3, UR9, RZ, P3, !PT ;  /* 0x0000000903037c10 */ /* 0x000fe40009ffe4ff */
[----:B------:R-:W-:Y:S02]  /*c080*/  SHF.R.S32.HI R5, RZ, 0x1f, R11 ;  /* 0x0000001fff057819 */ /* 0x000fe4000001140b */
[----:B0-----:R-:W-:Y:S02]  /*c090*/  IADD3 R9, P2, R11, UR8, RZ ;  /* 0x000000080b097c10 */ /* 0x001fe4000ff5e0ff */
[----:B------:R-:W5:Y:S04]  /*c0a0*/  LDL.LU R11, [R1+0xfc] ;  /* 0x0000fc00010b7983 */ /* 0x000f680000300800 */
[----:B------:R2:W-:Y:S04]  /*c0b0*/  STL [R1+0x4a0], R4 ;  /* 0x0004a00401007387 */ /* 0x0005e80000100800 */
[----:B------:R0:W-:Y:S01]  /*c0c0*/  STL [R1+0x4dc], R9 ;  /* 0x0004dc0901007387 */ /* 0x0001e20000100800 */
[----:B--2---:R-:W-:-:S02]  /*c0d0*/  SHF.R.S32.HI R4, RZ, 0x1f, R18 ;  /* 0x0000001fff047819 */ /* 0x004fc40000011412 */
[----:B0-----:R-:W-:Y:S02]  /*c0e0*/  IADD3 R9, P3, R18, UR8, RZ ;  /* 0x0000000812097c10 */ /* 0x001fe4000ff7e0ff */
[----:B------:R-:W2:Y:S01]  /*c0f0*/  LDL.LU R18, [R1+0xf8] ;  /* 0x0000f80001127983 */ /* 0x000ea20000300800 */
[----:B------:R-:W-:-:S03]  /*c100*/  IADD3.X R2, R2, UR9, RZ, P4, !PT ;  /* 0x0000000902027c10 */ /* 0x000fc6000a7fe4ff */
[----:B------:R3:W-:Y:S04]  /*c110*/  STL [R1+0x4a8], R3 ;  /* 0x0004a80301007387 */ /* 0x0007e80000100800 */
[----:B------:R0:W-:Y:S01]  /*c120*/  STL [R1+0x4e4], R9 ;  /* 0x0004e40901007387 */ /* 0x0001e20000100800 */
[----:B------:R-:W-:Y:S02]  /*c130*/  IADD3.X R0, R0, UR9, RZ, P5, !PT ;  /* 0x0000000900007c10 */ /* 0x000fe4000affe4ff */
[----:B------:R-:W-:Y:S02]  /*c140*/  IADD3.X R6, R6, UR9, RZ, P6, !PT ;  /* 0x0000000906067c10 */ /* 0x000fe4000b7fe4ff */
[----:B---3--:R-:W-:Y:S02]  /*c150*/  SHF.R.S32.HI R3, RZ, 0x1f, R13 ;  /* 0x0000001fff037819 */ /* 0x008fe4000001140d */
[----:B0-----:R-:W-:-:S02]  /*c160*/  IADD3 R9, P4, R13, UR8, RZ ;  /* 0x000000080d097c10 */ /* 0x001fc4000ff9e0ff */
[----:B------:R-:W3:Y:S04]  /*c170*/  LDL.LU R13, [R1+0xf4] ;  /* 0x0000f400010d7983 */ /* 0x000ee80000300800 */
[----:B------:R4:W-:Y:S04]  /*c180*/  STL [R1+0x4b0], R2 ;  /* 0x0004b00201007387 */ /* 0x0009e80000100800 */
[----:B------:R0:W-:Y:S01]  /*c190*/  STL [R1+0x4ec], R9 ;  /* 0x0004ec0901007387 */ /* 0x0001e20000100800 */
[----:B----4-:R-:W-:Y:S02]  /*c1a0*/  SHF.R.S32.HI R2, RZ, 0x1f, R15 ;  /* 0x0000001fff027819 */ /* 0x010fe4000001140f */
[----:B0-----:R-:W-:-:S02]  /*c1b0*/  IADD3 R9, P5, R15, UR8, RZ ;  /* 0x000000080f097c10 */ /* 0x001fc4000ffbe0ff */
[----:B------:R-:W4:Y:S04]  /*c1c0*/  LDL.LU R15, [R1+0xf0] ;  /* 0x0000f000010f7983 */ /* 0x000f280000300800 */
[----:B------:R5:W-:Y:S04]  /*c1d0*/  STL [R1+0x4b8], R0 ;  /* 0x0004b80001007387 */ /* 0x000be80000100800 */
[----:B------:R0:W-:Y:S01]  /*c1e0*/  STL [R1+0x4f4], R9 ;  /* 0x0004f40901007387 */ /* 0x0001e20000100800 */
[----:B------:R-:W-:Y:S02]  /*c1f0*/  IADD3.X R7, R7, UR9, RZ, P0, !PT ;  /* 0x0000000907077c10 */ /* 0x000fe400087fe4ff */
[----:B-----5:R-:W-:-:S02]  /*c200*/  SHF.R.S32.HI R0, RZ, 0x1f, R17 ;  /* 0x0000001fff007819 */ /* 0x020fc40000011411 */
        /* <DEDUP_REMOVED lines=14> */
[----:B------:R-:W-:Y:S04]  /*c2f0*/  STL [R1+0x4d0], R8 ;  /* 0x0004d00801007387 */ /* 0x000fe80000100800 */
[----:B------:R0:W-:Y:S04]  /*c300*/  STL [R1+0x50c], R9 ;  /* 0x00050c0901007387 */ /* 0x0001e80000100800 */
[----:B------:R-:W-:Y:S01]  /*c310*/  STL [R1+0x4d8], R10 ;  /* 0x0004d80a01007387 */ /* 0x000fe20000100800 */
[----:B0-----:R-:W-:-:S02]  /*c320*/  IADD3 R9, P2, R14, UR8, RZ ;  /* 0x000000080e097c10 */ /* 0x001fc4000ff5e0ff */
[----:B------:R-:W-:-:S03]  /*c330*/  SHF.R.S32.HI R8, RZ, 0x1f, R14 ;  /* 0x0000001fff087819 */ /* 0x000fc6000001140e */
[----:B------:R0:W-:Y:S04]  /*c340*/  STL [R1+0x514], R9 ;  /* 0x0005140901007387 */ /* 0x0001e80000100800 */
[----:B------:R-:W5:Y:S01]  /*c350*/  LDL.LU R14, [R1+0xcc] ;  /* 0x0000cc00010e7983 */ /* 0x000f620000300800 */
[----:B------:R-:W-:Y:S02]  /*c360*/  IADD3.X R4, R4, UR9, RZ, P3, !PT ;  /* 0x0000000904047c10 */ /* 0x000fe40009ffe4ff */
[----:B0-----:R-:W-:-:S03]  /*c370*/  IADD3 R9, P3, R16, UR8, RZ ;  /* 0x0000000810097c10 */ /* 0x001fc6000ff7e0ff */
[----:B------:R-:W-:Y:S01]  /*c380*/  STL [R1+0x4e0], R4 ;  /* 0x0004e00401007387 */ /* 0x000fe20000100800 */
[----:B------:R-:W-:-:S03]  /*c390*/  SHF.R.S32.HI R5, RZ, 0x1f, R16 ;  /* 0x0000001fff057819 */ /* 0x000fc60000011410 */
[----:B------:R0:W-:Y:S04]  /*c3a0*/  STL [R1+0x51c], R9 ;  /* 0x00051c0901007387 */ /* 0x0001e80000100800 */
[----:B------:R-:W5:Y:S01]  /*c3b0*/  LDL.LU R16, [R1+0xc8] ;  /* 0x0000c80001107983 */ /* 0x000f620000300800 */
[----:B------:R-:W-:Y:S02]  /*c3c0*/  IADD3.X R3, R3, UR9, RZ, P4, !PT ;  /* 0x0000000903037c10 */ /* 0x000fe4000a7fe4ff */
[----:B------:R-:W-:-:S03]  /*c3d0*/  IADD3.X R2, R2, UR9, RZ, P5, !PT ;  /* 0x0000000902027c10 */ /* 0x000fc6000affe4ff */
[----:B------:R2:W-:Y:S01]  /*c3e0*/  STL [R1+0x4e8], R3 ;  /* 0x0004e80301007387 */ /* 0x0005e20000100800 */
[----:B0-----:R-:W-:-:S05]  /*c3f0*/  IADD3 R9, P4, R11, UR8, RZ ;  /* 0x000000080b097c10 */ /* 0x001fca000ff9e0ff */
        /* <DEDUP_REMOVED lines=9> */
[----:B---3--:R-:W-:-:S05]  /*c490*/  IADD3 R9, P6, R13, UR8, RZ ;  /* 0x000000080d097c10 */ /* 0x008fca000ffde0ff */
[----:B------:R4:W-:Y:S04]  /*c4a0*/  STL [R1+0x534], R9 ;  /* 0x0005340901007387 */ /* 0x0009e80000100800 */
[----:B------:R-:W3:Y:S01]  /*c4b0*/  LDL.LU R22, [R1+0xa8] ;  /* 0x0000a80001167983 */ /* 0x000ee20000300800 */
[----:B------:R-:W-:-:S03]  /*c4c0*/  IADD3.X R7, R7, UR9, RZ, P1, !PT ;  /* 0x0000000907077c10 */ /* 0x000fc60008ffe4ff */
[----:B------:R-:W-:Y:S01]  /*c4d0*/  STL [R1+0x500], R6 ;  /* 0x0005000601007387 */ /* 0x000fe20000100800 */
[----:B----4-:R-:W-:-:S05]  /*c4e0*/  IADD3 R9, P0, R15, UR8, RZ ;  /* 0x000000080f097c10 */ /* 0x010fca000ff1e0ff */
[----:B------:R0:W-:Y:S04]  /*c4f0*/  STL [R1+0x53c], R9 ;  /* 0x00053c0901007387 */ /* 0x0001e80000100800 */
[----:B------:R-:W4:Y:S04]  /*c500*/  LDL.LU R21, [R1+0xa0] ;  /* 0x0000a00001157983 */ /* 0x000f280000300800 */
[----:B------:R-:W-:Y:S04]  /*c510*/  STL [R1+0x508], R7 ;  /* 0x0005080701007387 */ /* 0x000fe80000100800 */
[----:B0-----:R-:W4:Y:S01]  /*c520*/  LDL.LU R9, [R1+0x9c] ;  /* 0x00009c0001097983 */ /* 0x001f220000300800 */
[----:B-----5:R-:W-:-:S02]  /*c530*/  IADD3 R10, P1, R17, UR8, RZ ;  /* 0x00000008110a7c10 */ /* 0x020fc4000ff3e0ff */
[----:B------:R-:W-:-:S03]  /*c540*/  IADD3.X R8, R8, UR9, RZ, P2, !PT ;  /* 0x0000000908087c10 */ /* 0x000fc600097fe4ff */
[----:B------:R0:W-:Y:S04]  /*c550*/  STL [R1+0x544], R10 ;  /* 0x0005440a01007387 */ /* 0x0001e80000100800 */
[----:B------:R-:W5:Y:S01]  /*c560*/  LDL.LU R20, [R1+0x98] ;  /* 0x0000980001147983 */ /* 0x000f620000300800 */
[----:B------:R-:W-:Y:S02]  /*c570*/  IADD3.X R5, R5, UR9, RZ, P3, !PT ;  /* 0x0000000905057c10 */ /* 0x000fe40009ffe4ff */
[----:B------:R-:W-:Y:S01]  /*c580*/  SHF.R.S32.HI R4, RZ, 0x1f, R11 ;  /* 0x0000001fff047819 */ /* 0x000fe2000001140b */
[----:B------:R-:W-:Y:S01]  /*c590*/  STL [R1+0x510], R8 ;  /* 0x0005100801007387 */ /* 0x000fe20000100800 */
[----:B0-----:R-:W-:-:S05]  /*c5a0*/  IADD3 R10, P2, R19, UR8, RZ ;  /* 0x00000008130a7c10 */ /* 0x001fca000ff5e0ff */
[----:B------:R0:W-:Y:S01]  /*c5b0*/  STL [R1+0x54c], R10 ;  /* 0x00054c0a01007387 */ /* 0x0001e20000100800 */
[----:B------:R-:W-:-:S03]  /*c5c0*/  SHF.R.S32.HI R2, RZ, 0x1f, R13 ;  /* 0x0000001fff027819 */ /* 0x000fc6000001140d */
[----:B------:R-:W5:Y:S01]  /*c5d0*/  LDL.LU R11, [R1+0x90] ;  /* 0x00009000010b7983 */ /* 0x000f620000300800 */
[----:B------:R-:W-:-:S03]  /*c5e0*/  IADD3.X R4, R4, UR9, RZ, P4, !PT ;  /* 0x0000000904047c10 */ /* 0x000fc6000a7fe4ff */
[----:B------:R-:W-:Y:S04]  /*c5f0*/  STL [R1+0x518], R5 ;  /* 0x0005180501007387 */ /* 0x000fe80000100800 */
[----:B------:R-:W5:Y:S01]  /*c600*/  LDL.LU R13, [R1+0x8c] ;  /* 0x00008c00010d7983 */ /* 0x000f620000300800 */
[----:B0-----:R-:W-:Y:S02]  /*c610*/  IADD3 R10, P3, R12, UR8, RZ ;  /* 0x000000080c0a7c10 */ /* 0x001fe4000ff7e0ff */
[----:B------:R-:W-:-:S03]  /*c620*/  SHF.R.S32.HI R0, RZ, 0x1f, R15 ;  /* 0x0000001fff007819 */ /* 0x000fc6000001140f */
[----:B------:R0:W-:Y:S01]  /*c630*/  STL [R1+0x554], R10 ;  /* 0x0005540a01007387 */ /* 0x0001e20000100800 */
[----:B------:R-:W-:-:S03]  /*c640*/  SHF.R.S32.HI R6, RZ, 0x1f, R17 ;  /* 0x0000001fff067819 */ /* 0x000fc60000011411 */
[----:B------:R-:W5:Y:S04]  /*c650*/  LDL.LU R15, [R1+0x88] ;  /* 0x00008800010f7983 */ /* 0x000f680000300800 */
[----:B------:R-:W-:Y:S01]  /*c660*/  STL [R1+0x520], R4 ;  /* 0x0005200401007387 */ /* 0x000fe20000100800 */
[----:B------:R-:W-:Y:S02]  /*c670*/  SHF.R.S32.HI R7, RZ, 0x1f, R19 ;  /* 0x0000001fff077819 */ /* 0x000fe40000011413 */
[----:B0-----:R-:W-:-:S05]  /*c680*/  IADD3 R10, P4, R14, UR8, RZ ;  /* 0x000000080e0a7c10 */ /* 0x001fca000ff9e0ff */
[----:B------:R0:W-:Y:S04]  /*c690*/  STL [R1+0x55c], R10 ;  /* 0x00055c0a01007387 */ /* 0x0001e80000100800 */
[----:B------:R-:W5:Y:S01]  /*c6a0*/  LDL.LU R17, [R1+0x78] ;  /* 0x0000780001117983 */ /* 0x000f620000300800 */
[----:B0-----:R-:W-:Y:S02]  /*c6b0*/  IADD3.X R10, R3, UR9, RZ, P5, !PT ;  /* 0x00000009030a7c10 */ /* 0x001fe4000affe4ff */
[----:B------:R-:W-:-:S03]  /*c6c0*/  SHF.R.S32.HI R8, RZ, 0x1f, R12 ;  /* 0x0000001fff087819 */ /* 0x000fc6000001140c */
[----:B------:R0:W-:Y:S01]  /*c6d0*/  STL [R1+0x528], R10 ;  /* 0x0005280a01007387 */ /* 0x0001e20000100800 */
[----:B------:R-:W-:-:S03]  /*c6e0*/  IADD3 R3, P5, R16, UR8, RZ ;  /* 0x0000000810037c10 */ /* 0x000fc6000ffbe0ff */
[----:B------:R-:W5:Y:S04]  /*c6f0*/  LDL.LU R19, [R1+0x70] ;  /* 0x0000700001137983 */ /* 0x000f680000300800 */
[----:B------:R-:W5:Y:S01]  /*c700*/  LDL.LU R12, [R1+0x6c] ;  /* 0x00006c00010c7983 */ /* 0x000f620000300800 */
[----:B------:R-:W-:Y:S02]  /*c710*/  SHF.R.S32.HI R5, RZ, 0x1f, R14 ;  /* 0x0000001fff057819 */ /* 0x000fe4000001140e */
[----:B0-----:R-:W-:Y:S01]  /*c720*/  IADD3.X R10, R2, UR9, RZ, P6, !PT ;  /* 0x00000009020a7c10 */ /* 0x001fe2000b7fe4ff */
[----:B------:R2:W-:Y:S04]  /*c730*/  STL [R1+0x564], R3 ;  /* 0x0005640301007387 */ /* 0x0005e80000100800 */
[----:B------:R-:W5:Y:S01]  /*c740*/  LDL.LU R14, [R1+0x68] ;  /* 0x00006800010e7983 */ /* 0x000f620000300800 */
[----:B------:R-:W-:-:S03]  /*c750*/  SHF.R.S32.HI R4, RZ, 0x1f, R16 ;  /* 0x0000001fff047819 */ /* 0x000fc60000011410 */
[----:B------:R3:W-:Y:S04]  /*c760*/  STL [R1+0x530], R10 ;  /* 0x0005300a01007387 */ /* 0x0007e80000100800 */
[----:B------:R-:W5:Y:S01]  /*c770*/  LDL.LU R16, [R1+0x60] ;  /* 0x0000600001107983 */ /* 0x000f620000300800 */
[----:B--2---:R-:W-:Y:S02]  /*c780*/  SHF.R.S32.HI R3, RZ, 0x1f, R18 ;  /* 0x0000001fff037819 */ /* 0x004fe40000011412 */
[----:B------:R-:W-:Y:S02]  /*c790*/  IADD3 R2, P6, R18, UR8, RZ ;  /* 0x0000000812027c10 */ /* 0x000fe4000ffde0ff */
[----:B------:R-:W2:Y:S01]  /*c7a0*/  LDL.LU R18, [R1+0x1c] ;  /* 0x00001c0001127983 */ /* 0x000ea20000300800 */
[----:B------:R-:W-:-:S03]  /*c7b0*/  IADD3.X R23, R0, UR9, RZ, P0, !PT ;  /* 0x0000000900177c10 */ /* 0x000fc600087fe4ff */
[----:B------:R0:W-:Y:S04]  /*c7c0*/  STL [R1+0x56c], R2 ;  /* 0x00056c0201007387 */ /* 0x0001e80000100800 */
[----:B------:R-:W-:Y:S01]  /*c7d0*/  STL [R1+0x538], R23 ;  /* 0x0005381701007387 */ /* 0x000fe20000100800 */
[----:B---3--:R-:W-:Y:S02]  /*c7e0*/  IADD3 R10, P0, R22, UR8, RZ ;  /* 0x00000008160a7c10 */ /* 0x008fe4000ff1e0ff */
[----:B0-----:R-:W-:Y:S02]  /*c7f0*/  SHF.R.S32.HI R2, RZ, 0x1f, R22 ;  /* 0x0000001fff027819 */ /* 0x001fe40000011416 */
[----:B------:R-:W-:Y:S01]  /*c800*/  IADD3.X R22, R6, UR9, RZ, P1, !PT ;  /* 0x0000000906167c10 */ /* 0x000fe20008ffe4ff */
[----:B------:R4:W-:Y:S04]  /*c810*/  STL [R1+0x574], R10 ;  /* 0x0005740a01007387 */ /* 0x0009e80000100800 */
[----:B------:R-:W-:Y:S01]  /*c820*/  STL [R1+0x540], R22 ;  /* 0x0005401601007387 */ /* 0x000fe20000100800 */
[----:B----4-:R-:W-:-:S02]  /*c830*/  IADD3 R10, P1, R21, UR8, RZ ;  /* 0x00000008150a7c10 */ /* 0x010fc4000ff3e0ff */
[----:B------:R-:W-:Y:S02]  /*c840*/  SHF.R.S32.HI R0, RZ, 0x1f, R21 ;  /* 0x0000001fff007819 */ /* 0x000fe40000011415 */
[----:B------:R-:W-:Y:S01]  /*c850*/  IADD3.X R21, R7, UR9, RZ, P2, !PT ;  /* 0x0000000907157c10 */ /* 0x000fe200097fe4ff */
[----:B------:R0:W-:Y:S01]  /*c860*/  STL [R1+0x57c], R10 ;  /* 0x00057c0a01007387 */ /* 0x0001e20000100800 */
[----:B------:R-:W-:-:S03]  /*c870*/  SHF.R.S32.HI R6, RZ, 0x1f, R9 ;  /* 0x0000001fff067819 */ /* 0x000fc60000011409 */
[----:B------:R-:W-:Y:S01]  /*c880*/  STL [R1+0x548], R21 ;  /* 0x0005481501007387 */ /* 0x000fe20000100800 */
[----:B0-----:R-:W-:Y:S02]  /*c890*/  IADD3 R10, P2, R9, UR8, RZ ;  /* 0x00000008090a7c10 */ /* 0x001fe4000ff5e0ff */
[----:B------:R-:W-:-:S03]  /*c8a0*/  IADD3.X R9, R8, UR9, RZ, P3, !PT ;  /* 0x0000000908097c10 */ /* 0x000fc60009ffe4ff */
[----:B------:R5:W-:Y:S04]  /*c8b0*/  STL [R1+0x584], R10 ;  /* 0x0005840a01007387 */ /* 0x000be80000100800 */
[----:B------:R0:W-:Y:S01]  /*c8c0*/  STL [R1+0x550], R9 ;  /* 0x0005500901007387 */ /* 0x0001e20000100800 */
[----:B-----5:R-:W-:Y:S02]  /*c8d0*/  IADD3 R10, P3, R20, UR8, RZ ;  /* 0x00000008140a7c10 */ /* 0x020fe4000ff7e0ff */
[----:B0-----:R-:W-:-:S03]  /*c8e0*/  IADD3.X R9, R5, UR9, RZ, P4, !PT ;  /* 0x0000000905097c10 */ /* 0x001fc6000a7fe4ff */
[----:B------:R0:W-:Y:S04]  /*c8f0*/  STL [R1+0x58c], R10 ;  /* 0x00058c0a01007387 */ /* 0x0001e80000100800 */
[----:B------:R1:W-:Y:S01]  /*c900*/  STL [R1+0x558], R9 ;  /* 0x0005580901007387 */ /* 0x0003e20000100800 */
[----:B0-----:R-:W-:Y:S02]  /*c910*/  IADD3 R10, P4, R11, UR8, RZ ;  /* 0x000000080b0a7c10 */ /* 0x001fe4000ff9e0ff */
[----:B-1----:R-:W-:-:S03]  /*c920*/  IADD3.X R9, R4, UR9, RZ, P5, !PT ;  /* 0x0000000904097c10 */ /* 0x002fc6000affe4ff */
[----:B------:R0:W-:Y:S01]  /*c930*/  STL [R1+0x594], R10 ;  /* 0x0005940a01007387 */ /* 0x0001e20000100800 */
[----:B------:R-:W-:-:S03]  /*c940*/  IADD3.X R4, R3, UR9, RZ, P6, !PT ;  /* 0x0000000903047c10 */ /* 0x000fc6000b7fe4ff */
[----:B------:R1:W-:Y:S01]  /*c950*/  STL [R1+0x560], R9 ;  /* 0x0005600901007387 */ /* 0x0003e20000100800 */
[----:B0-----:R-:W-:Y:S02]  /*c960*/  IADD3 R10, P5, R13, UR8, RZ ;  /* 0x000000080d0a7c10 */ /* 0x001fe4000ffbe0ff */
[----:B------:R-:W-:Y:S02]  /*c970*/  IADD3.X R3, R2, UR9, RZ, P0, !PT ;  /* 0x0000000902037c10 */ /* 0x000fe400087fe4ff */
[----:B-1----:R-:W-:Y:S01]  /*c980*/  IADD3 R9, P6, R15, UR8, RZ ;  /* 0x000000080f097c10 */ /* 0x002fe2000ffde0ff */
[----:B------:R-:W-:Y:S01]  /*c990*/  STL [R1+0x59c], R10 ;  /* 0x00059c0a01007387 */ /* 0x000fe20000100800 */
[----:B------:R-:W-:-:S03]  /*c9a0*/  IADD3.X R2, R0, UR9, RZ, P1, !PT ;  /* 0x0000000900027c10 */ /* 0x000fc60008ffe4ff */
[----:B------:R0:W-:Y:S01]  /*c9b0*/  STL [R1+0x568], R4 ;  /* 0x0005680401007387 */ /* 0x0001e20000100800 */
[----:B------:R-:W-:-:S03]  /*c9c0*/  IADD3.X R0, R6, UR9, RZ, P2, !PT ;  /* 0x0000000906007c10 */ /* 0x000fc600097fe4ff */
[----:B------:R-:W-:Y:S01]  /*c9d0*/  STL [R1+0x5a4], R9 ;  /* 0x0005a40901007387 */ /* 0x000fe20000100800 */
[----:B------:R-:W-:-:S03]  /*c9e0*/  SHF.R.S32.HI R7, RZ, 0x1f, R20 ;  /* 0x0000001fff077819 */ /* 0x000fc60000011414 */
[----:B------:R1:W-:Y:S01]  /*c9f0*/  STL [R1+0x570], R3 ;  /* 0x0005700301007387 */ /* 0x0003e20000100800 */
[----:B------:R-:W-:Y:S02]  /*ca00*/  SHF.R.S32.HI R8, RZ, 0x1f, R11 ;  /* 0x0000001fff087819 */ /* 0x000fe4000001140b */
[----:B0-----:R-:W-:-:S05]  /*ca10*/  IADD3 R4, P0, R17, UR8, RZ ;  /* 0x0000000811047c10 */ /* 0x001fca000ff1e0ff */
[----:B------:R-:W-:Y:S04]  /*ca20*/  STL [R1+0x5ac], R4 ;  /* 0x0005ac0401007387 */ /* 0x000fe80000100800 */
[----:B------:R0:W-:Y:S01]  /*ca30*/  STL [R1+0x578], R2 ;  /* 0x0005780201007387 */ /* 0x0001e20000100800 */
[----:B-1----:R-:W-:Y:S02]  /*ca40*/  IADD3 R3, P1, R19, UR8, RZ ;  /* 0x0000000813037c10 */ /* 0x002fe4000ff3e0ff */
[----:B0-----:R-:W-:-:S03]  /*ca50*/  IADD3 R2, P2, R12, UR8, RZ ;  /* 0x000000080c027c10 */ /* 0x001fc6000ff5e0ff */
[----:B------:R0:W-:Y:S01]  /*ca60*/  STL [R1+0x5b4], R3 ;  /* 0x0005b40301007387 */ /* 0x0001e20000100800 */
[----:B------:R-:W-:-:S03]  /*ca70*/  SHF.R.S32.HI R5, RZ, 0x1f, R13 ;  /* 0x0000001fff057819 */ /* 0x000fc6000001140d */
[----:B------:R1:W-:Y:S04]  /*ca80*/  STL [R1+0x580], R0 ;  /* 0x0005800001007387 */ /* 0x0003e80000100800 */
[----:B------:R3:W-:Y:S01]  /*ca90*/  STL [R1+0x5bc], R2 ;  /* 0x0005bc0201007387 */ /* 0x0007e20000100800 */
[----:B0-----:R-:W-:Y:S02]  /*caa0*/  IADD3.X R3, R7, UR9, RZ, P3, !PT ;  /* 0x0000000907037c10 */ /* 0x001fe40009ffe4ff */
[----:B-1----:R-:W-:-:S03]  /*cab0*/  IADD3 R0, P3, R14, UR8, RZ ;  /* 0x000000080e007c10 */ /* 0x002fc6000ff7e0ff */
[----:B------:R-:W-:Y:S01]  /*cac0*/  STL [R1+0x588], R3 ;  /* 0x0005880301007387 */ /* 0x000fe20000100800 */
[----:B---3--:R-:W-:-:S03]  /*cad0*/  IADD3.X R2, R8, UR9, RZ, P4, !PT ;  /* 0x0000000908027c10 */ /* 0x008fc6000a7fe4ff */
[----:B------:R0:W-:Y:S04]  /*cae0*/  STL [R1+0x5c4], R0 ;  /* 0x0005c40001007387 */ /* 0x0001e80000100800 */
[----:B------:R-:W-:Y:S01]  /*caf0*/  STL [R1+0x590], R2 ;  /* 0x0005900201007387 */ /* 0x000fe20000100800 */
[----:B0-----:R-:W-:Y:S02]  /*cb00*/  IADD3.X R0, R5, UR9, RZ, P5, !PT ;  /* 0x0000000905007c10 */ /* 0x001fe4000affe4ff */
[----:B------:R-:W-:-:S05]  /*cb10*/  IADD3 R3, P4, R16, UR8, RZ ;  /* 0x0000000810037c10 */ /* 0x000fca000ff9e0ff */
[----:B------:R-:W-:Y:S04]  /*cb20*/  STL [R1+0x5cc], R3 ;  /* 0x0005cc0301007387 */ /* 0x000fe80000100800 */
[----:B------:R0:W-:Y:S01]  /*cb30*/  STL [R1+0x598], R0 ;  /* 0x0005980001007387 */ /* 0x0001e20000100800 */
[----:B------:R-:W-:Y:S02]  /*cb40*/  SHF.R.S32.HI R4, RZ, 0x1f, R12 ;  /* 0x0000001fff047819 */ /* 0x000fe4000001140c */
[----:B0-----:R-:W-:Y:S02]  /*cb50*/  SHF.R.S32.HI R0, RZ, 0x1f, R15 ;  /* 0x0000001fff007819 */ /* 0x001fe4000001140f */
[----:B------:R-:W-:Y:S02]  /*cb60*/  SHF.R.S32.HI R3, RZ, 0x1f, R19 ;  /* 0x0000001fff037819 */ /* 0x000fe40000011413 */
[----:B------:R-:W-:-:S02]  /*cb70*/  IADD3.X R0, R0, UR9, RZ, P6, !PT ;  /* 0x0000000900007c10 */ /* 0x000fc4000b7fe4ff */
[----:B------:R-:W-:Y:S02]  /*cb80*/  SHF.R.S32.HI R5, RZ, 0x1f, R14 ;  /* 0x0000001fff057819 */ /* 0x000fe4000001140e */
[----:B------:R-:W-:Y:S02]  /*cb90*/  SHF.R.S32.HI R6, RZ, 0x1f, R16 ;  /* 0x0000001fff067819 */ /* 0x000fe40000011410 */
[----:B--2---:R-:W-:Y:S01]  /*cba0*/  IADD3 R2, P5, R18, UR8, RZ ;  /* 0x0000000812027c10 */ /* 0x004fe2000ffbe0ff */
[----:B------:R-:W-:Y:S01]  /*cbb0*/  ULDC UR8, c[0x0][0x238] ;  /* 0x00008e0000087ab9 */ /* 0x000fe20000000800 */
[----:B------:R-:W-:Y:S02]  /*cbc0*/  SHF.R.S32.HI R7, RZ, 0x1f, R18 ;  /* 0x0000001fff077819 */ /* 0x000fe40000011412 */
[----:B------:R-:W0:Y:S01]  /*cbd0*/  S2R R18, SR_TID.X ;  /* 0x0000000000127919 */ /* 0x000e220000002100 */
[----:B------:R1:W-:Y:S04]  /*cbe0*/  STL [R1+0x5d4], R2 ;  /* 0x0005d40201007387 */ /* 0x0003e80000100800 */
[----:B------:R2:W-:Y:S01]  /*cbf0*/  STL [R1+0x5a0], R0 ;  /* 0x0005a00001007387 */ /* 0x0005e20000100800 */
[----:B-1----:R-:W-:-:S04]  /*cc00*/  SHF.R.S32.HI R2, RZ, 0x1f, R17 ;  /* 0x0000001fff027819 */ /* 0x002fc80000011411 */
[----:B------:R-:W-:Y:S02]  /*cc10*/  IADD3.X R8, R2, UR9, RZ, P0, !PT ;  /* 0x0000000902087c10 */ /* 0x000fe400087fe4ff */
[----:B------:R-:W-:Y:S02]  /*cc20*/  IADD3.X R2, R3, UR9, RZ, P1, !PT ;  /* 0x0000000903027c10 */ /* 0x000fe40008ffe4ff */
[----:B--2---:R-:W-:Y:S01]  /*cc30*/  IADD3.X R0, R4, UR9, RZ, P2, !PT ;  /* 0x0000000904007c10 */ /* 0x004fe200097fe4ff */
[----:B------:R-:W-:Y:S01]  /*cc40*/  STL [R1+0x5a8], R8 ;  /* 0x0005a80801007387 */ /* 0x000fe20000100800 */
[----:B------:R-:W-:-:S03]  /*cc50*/  IADD3.X R3, R5, UR9, RZ, P3, !PT ;  /* 0x0000000905037c10 */ /* 0x000fc60009ffe4ff */
[----:B------:R1:W-:Y:S01]  /*cc60*/  STL [R1+0x5b0], R2 ;  /* 0x0005b00201007387 */ /* 0x0003e20000100800 */
[----:B0-----:R-:W-:-:S03]  /*cc70*/  SHF.R.U32.HI R14, RZ, 0x4, R18 ;  /* 0x00000004ff0e7819 */ /* 0x001fc60000011612 */
[----:B------:R0:W-:Y:S01]  /*cc80*/  STL [R1+0x5b8], R0 ;  /* 0x0005b80001007387 */ /* 0x0001e20000100800 */
[----:B------:R-:W-:Y:S02]  /*cc90*/  SHF.R.U32.HI R16, RZ, 0x4, R18 ;  /* 0x00000004ff107819 */ /* 0x000fe40000011612 */
[----:B------:R-:W-:Y:S02]  /*cca0*/  SGXT.U32 R14, R14, 0x2 ;  /* 0x000000020e0e781a */ /* 0x000fe40000000000 */
[----:B-1----:R-:W-:Y:S02]  /*ccb0*/  IADD3.X R2, R6, UR9, RZ, P4, !PT ;  /* 0x0000000906027c10 */ /* 0x002fe4000a7fe4ff */
[----:B------:R-:W-:Y:S02]  /*ccc0*/  LOP3.LUT R18, R14, 0x24, RZ, 0xfc, !PT ;  /* 0x000000240e127812 */ /* 0x000fe400078efcff */
[----:B0-----:R-:W-:Y:S01]  /*ccd0*/  IADD3.X R0, R7, UR9, RZ, P5, !PT ;  /* 0x0000000907007c10 */ /* 0x001fe2000affe4ff */
[----:B------:R-:W-:Y:S01]  /*cce0*/  STL [R1+0x5c0], R3 ;  /* 0x0005c00301007387 */ /* 0x000fe20000100800 */
[----:B------:R-:W-:Y:S01]  /*ccf0*/  SGXT.U32 R16, R16, 0x2 ;  /* 0x000000021010781a */ /* 0x000fe20000000000 */
[----:B------:R-:W-:-:S02]  /*cd00*/  ULDC UR9, c[0x0][0x238] ;  /* 0x00008e0000097ab9 */ /* 0x000fc40000000800 */
[----:B------:R-:W-:Y:S01]  /*cd10*/  STL [R1+0x5c8], R2 ;  /* 0x0005c80201007387 */ /* 0x000fe20000100800 */
[----:B------:R-:W-:-:S03]  /*cd20*/  LOP3.LUT R14, R14, 0x20, RZ, 0xfc, !PT ;  /* 0x000000200e0e7812 */ /* 0x000fc600078efcff */
[----:B------:R0:W-:Y:S02]  /*cd30*/  STL [R1+0x5d0], R0 ;  /* 0x0005d00001007387 */ /* 0x0001e40000100800 */
[----:B0-----:R-:W-:Y:S01]  /*cd40*/  IMAD R0, R18, UR11, RZ ;  /* 0x0000000b12007c24 */ /* 0x001fe2000f8e02ff */
[----:B------:R-:W-:Y:S01]  /*cd50*/  LOP3.LUT R18, R16, 0x1c, RZ, 0xfc, !PT ;  /* 0x0000001c10127812 */ /* 0x000fe200078efcff */
[----:B------:R-:W-:Y:S01]  /*cd60*/  IMAD R0, R14, UR61, RZ ;  /* 0x0000003d0e007c24 */ /* 0x000fe2000f8e02ff */
[----:B------:R-:W-:Y:S01]  /*cd70*/  LOP3.LUT R16, R16, 0x18, RZ, 0xfc, !PT ;  /* 0x0000001810107812 */ /* 0x000fe200078efcff */
[----:B------:R-:W-:Y:S01]  /*cd80*/  STL [R1+0x120], RZ ;  /* 0x000120ff01007387 */ /* 0x000fe20000100800 */
[----:B------:R-:W-:Y:S01]  /*cd90*/  USHF.R.S32.HI UR5, URZ, 0x1f, UR4 ;  /* 0x0000001f3f057899 */ /* 0x000fe20008011404 */
[----:B------:R-:W-:Y:S01]  /*cda0*/  IMAD R0, R18, UR58, RZ ;  /* 0x0000003a12007c24 */ /* 0x000fe2000f8e02ff */
[----:B------:R-:W-:Y:S01]  /*cdb0*/  ULDC UR11, c[0x0][0x238] ;  /* 0x00008e00000b7ab9 */ /* 0x000fe20000000800 */
[----:B------:R-:W0:Y:S01]  /*cdc0*/  S2R R18, SR_TID.X ;  /* 0x0000000000127919 */ /* 0x000e220000002100 */
[----:B------:R-:W-:Y:S01]  /*cdd0*/  IMAD R2, R16, UR8, RZ ;  /* 0x0000000810027c24 */ /* 0x000fe2000f8e02ff */
[----:B------:R-:W-:Y:S01]  /*cde0*/  ULDC UR61, c[0x0][0x238] ;  /* 0x00008e00003d7ab9 */ /* 0x000fe20000000800 */
[----:B------:R-:W-:Y:S01]  /*cdf0*/  ULDC UR58, c[0x0][0x238] ;  /* 0x00008e00003a7ab9 */ /* 0x000fe20000000800 */
[----:B------:R-:W1:Y:S01]  /*ce00*/  S2R R16, SR_TID.X ;  /* 0x0000000000107919 */ /* 0x000e620000002100 */
[----:B------:R-:W-:Y:S01]  /*ce10*/  ULDC UR8, c[0x0][0x238] ;  /* 0x00008e0000087ab9 */ /* 0x000fe20000000800 */
[----:B0-----:R-:W-:-:S05]  /*ce20*/  IMAD.SHL.U32 R2, R18, 0x10, RZ ;  /* 0x0000001012027824 */ /* 0x001fca00078e00ff */
[----:B------:R0:W-:Y:S04]  /*ce30*/  STL [R1+0x620], R2 ;  /* 0x0006200201007387 */ /* 0x0001e80000100800 */
[----:B------:R-:W-:Y:S04]  /*ce40*/  STL [R1+0x124], RZ ;  /* 0x000124ff01007387 */ /* 0x000fe80000100800 */
[----:B------:R-:W-:Y:S01]  /*ce50*/  STL [R1+0x128], RZ ;  /* 0x000128ff01007387 */ /* 0x000fe20000100800 */
[----:B------:R-:W-:-:S03]  /*ce60*/  IMAD.SHL.U32 R0, R18, 0x40, RZ ;  /* 0x0000004012007824 */ /* 0x000fc600078e00ff */
[----:B------:R-:W-:Y:S04]  /*ce70*/  STL [R1+0x12c], RZ ;  /* 0x00012cff01007387 */ /* 0x000fe80000100800 */
[----:B------:R-:W-:Y:S04]  /*ce80*/  STL [R1+0x110], RZ ;  /* 0x000110ff01007387 */ /* 0x000fe80000100800 */
[----:B------:R-:W-:Y:S04]  /*ce90*/  STL [R1+0x114], RZ ;  /* 0x000114ff01007387 */ /* 0x000fe80000100800 */
[----:B------:R-:W-:Y:S04]  /*cea0*/  STL [R1+0x118], RZ ;  /* 0x000118ff01007387 */ /* 0x000fe80000100800 */
[----:B------:R-:W-:Y:S01]  /*ceb0*/  STL [R1+0x11c], RZ ;  /* 0x00011cff01007387 */ /* 0x000fe20000100800 */
[----:B------:R-:W-:-:S03]  /*cec0*/  LOP3.LUT R0, R0, 0x40, RZ, 0xc0, !PT ;  /* 0x0000004000007812 */ /* 0x000fc600078ec0ff */
[----:B------:R-:W-:Y:S04]  /*ced0*/  STL [R1+0x100], RZ ;  /* 0x000100ff01007387 */ /* 0x000fe80000100800 */
[----:B------:R-:W-:Y:S04]  /*cee0*/  STL [R1+0x104], RZ ;  /* 0x000104ff01007387 */ /* 0x000fe80000100800 */
[----:B------:R-:W-:Y:S04]  /*cef0*/  STL [R1+0x108], RZ ;  /* 0x000108ff01007387 */ /* 0x000fe80000100800 */
[----:B------:R-:W-:Y:S04]  /*cf00*/  STL [R1+0x10c], RZ ;  /* 0x00010cff01007387 */ /* 0x000fe80000100800 */
[----:B------:R-:W-:Y:S04]  /*cf10*/  STL [R1+0xf0], RZ ;  /* 0x0000f0ff01007387 */ /* 0x000fe80000100800 */
[----:B------:R-:W-:Y:S04]  /*cf20*/  STL [R1+0xf4], RZ ;  /* 0x0000f4ff01007387 */ /* 0x000fe80000100800 */
[----:B------:R-:W-:Y:S04]  /*cf30*/  STL [R1+0xf8], RZ ;  /* 0x0000f8ff01007387 */ /* 0x000fe80000100800 */
[----:B------:R-:W-:Y:S04]  /*cf40*/  STL [R1+0xfc], RZ ;  /* 0x0000fcff01007387 */ /* 0x000fe80000100800 */
[----:B------:R2:W-:Y:S04]  /*cf50*/  STL [R1+0x61c], R0 ;  /* 0x00061c0001007387 */ /* 0x0005e80000100800 */
        /* <DEDUP_REMOVED lines=11> */
[----:B------:R3:W-:Y:S01]  /*d010*/  STL [R1+0x13c], RZ ;  /* 0x00013cff01007387 */ /* 0x0007e20000100800 */
[----:B-1----:R-:W-:-:S03]  /*d020*/  SHF.R.U32.HI R16, RZ, 0x4, R16 ;  /* 0x00000004ff107819 */ /* 0x002fc60000011610 */
[----:B------:R3:W-:Y:S04]  /*d030*/  STL [R1+0x140], RZ ;  /* 0x000140ff01007387 */ /* 0x0007e80000100800 */
[----:B------:R3:W-:Y:S04]  /*d040*/  STL [R1+0x144], RZ ;  /* 0x000144ff01007387 */ /* 0x0007e80000100800 */
[----:B------:R3:W-:Y:S04]  /*d050*/  STL [R1+0x148], RZ ;  /* 0x000148ff01007387 */ /* 0x0007e80000100800 */
[----:B------:R3:W-:Y:S01]  /*d060*/  STL [R1+0x14c], RZ ;  /* 0x00014cff01007387 */ /* 0x0007e20000100800 */
[----:B------:R-:W-:-:S02]  /*d070*/  SGXT.U32 R16, R16, 0x2 ;  /* 0x000000021010781a */ /* 0x000fc40000000000 */
[----:B------:R-:W-:Y:S02]  /*d080*/  SHF.R.U32.HI R18, RZ, 0x4, R18 ;  /* 0x00000004ff127819 */ /* 0x000fe40000011612 */
[----:B------:R-:W-:Y:S02]  /*d090*/  LOP3.LUT R16, R16, 0x14, RZ, 0xfc, !PT ;  /* 0x0000001410107812 */ /* 0x000fe400078efcff */
[----:B------:R-:W-:-:S03]  /*d0a0*/  SGXT.U32 R18, R18, 0x2 ;  /* 0x000000021212781a */ /* 0x000fc60000000000 */
[----:B0-----:R-:W-:Y:S01]  /*d0b0*/  IMAD R2, R16, UR9, RZ ;  /* 0x0000000910027c24 */ /* 0x001fe2000f8e02ff */
[C---:B------:R-:W-:Y:S02]  /*d0c0*/  LOP3.LUT R12, R18.reuse, 0x10, RZ, 0xfc, !PT ;  /* 0x00000010120c7812 */ /* 0x040fe400078efcff */
[C---:B------:R-:W-:Y:S02]  /*d0d0*/  LOP3.LUT R14, R18.reuse, 0xc, RZ, 0xfc, !PT ;  /* 0x0000000c120e7812 */ /* 0x040fe400078efcff */
[C---:B------:R-:W-:Y:S02]  /*d0e0*/  LOP3.LUT R16, R18.reuse, 0x8, RZ, 0xfc, !PT ;  /* 0x0000000812107812 */ /* 0x040fe400078efcff */
[----:B------:R-:W-:Y:S01]  /*d0f0*/  LOP3.LUT R18, R18, 0x4, RZ, 0xfc, !PT ;  /* 0x0000000412127812 */ /* 0x000fe200078efcff */
[----:B------:R-:W-:Y:S01]  /*d100*/  ULEA.HI UR5, UR5, UR4, URZ, 0x6 ;  /* 0x0000000405057291 */ /* 0x000fe2000f8f303f */
[----:B--2---:R-:W-:Y:S02]  /*d110*/  IMAD R0, R12, UR11, RZ ;  /* 0x0000000b0c007c24 */ /* 0x004fe4000f8e02ff */
[----:B------:R-:W-:Y:S01]  /*d120*/  IMAD R3, R14, UR61, RZ ;  /* 0x0000003d0e037c24 */ /* 0x000fe2000f8e02ff */
[----:B------:R-:W-:Y:S01]  /*d130*/  ULDC UR4, c[0x0][0x23c] ;  /* 0x00008f0000047ab9 */ /* 0x000fe20000000800 */
[----:B------:R-:W-:-:S02]  /*d140*/  IMAD R2, R16, UR58, RZ ;  /* 0x0000003a10027c24 */ /* 0x000fc4000f8e02ff */
[----:B------:R-:W-:Y:S01]  /*d150*/  IMAD R0, R18, UR8, RZ ;  /* 0x0000000812007c24 */ /* 0x000fe2000f8e02ff */
[----:B------:R-:W-:Y:S02]  /*d160*/  USHF.L.U32 UR4, UR4, 0x6, URZ ;  /* 0x0000000604047899 */ /* 0x000fe4000800063f */
[----:B---3--:R-:W-:-:S12]  /*d170*/  USHF.R.S32.HI UR5, URZ, 0x6, UR5 ;  /* 0x000000063f057899 */ /* 0x008fd80008011405 */
.L_x_2:
[----:B------:R-:W-:Y:S01]  /*d180*/  STL [R1+0x7ac], R29 ;  /* 0x0007ac1d01007387 */ /* 0x000fe20000100800 */
[----:B------:R-:W-:Y:S01]  /*d190*/  ULDC UR8, c[0x0][0x238] ;  /* 0x00008e0000087ab9 */ /* 0x000fe20000000800 */
[----:B------:R-:W-:Y:S01]  /*d1a0*/  ULDC UR9, c[0x0][0x238] ;  /* 0x00008e0000097ab9 */ /* 0x000fe20000000800 */
[----:B0-----:R-:W0:Y:S01]  /*d1b0*/  S2R R0, SR_TID.X ;  /* 0x0000000000007919 */ /* 0x001e220000002100 */
[----:B------:R-:W1:Y:S01]  /*d1c0*/  S2R R3, SR_TID.X ;  /* 0x0000000000037919 */ /* 0x000e620000002100 */
[----:B------:R-:W2:Y:S01]  /*d1d0*/  S2R R17, SR_TID.X ;  /* 0x0000000000117919 */ /* 0x000ea20000002100 */
[----:B------:R-:W-:Y:S01]  /*d1e0*/  PRMT R19, RZ, 0x7610, R19 ;  /* 0x00007610ff137816 */ /* 0x000fe20000000013 */
[----:B------:R-:W-:Y:S01]  /*d1f0*/  ULDC UR11, c[0x0][0x238] ;  /* 0x00008e00000b7ab9 */ /* 0x000fe20000000800 */
[----:B------:R-:W-:Y:S04]  /*d200*/  STL [R1+0x7b8], R29 ;  /* 0x0007b81d01007387 */ /* 0x000fe80000100800 */
        /* <DEDUP_REMOVED lines=30> */
[----:B------:R3:W-:Y:S04]  /*d3f0*/  STL [R1+0x91c], R29 ;  /* 0x00091c1d01007387 */ /* 0x0007e80000100800 */
[----:B---3--:R-:W3:Y:S04]  /*d400*/  LDL R29, [R1+0xe0] ;  /* 0x0000e000011d7983 */ /* 0x008ee80000100800 */
        /* <DEDUP_REMOVED lines=33> */
[----:B----4-:R-:W4:Y:S01]  /*d620*/  LDL R23, [R1+0xe4] ;  /* 0x0000e40001177983 */ /* 0x010f220000100800 */
[----:B0-----:R-:W-:-:S02]  /*d630*/  SHF.R.U32.HI R7, RZ, 0x4, R0 ;  /* 0x00000004ff077819 */ /* 0x001fc40000011600 */
[----:B-1----:R-:W-:Y:S01]  /*d640*/  SHF.R.U32.HI R8, RZ, 0x4, R3 ;  /* 0x00000004ff087819 */ /* 0x002fe20000011603 */
[----:B------:R-:W-:Y:S01]  /*d650*/  STL [R1+0x7a4], R27 ;  /* 0x0007a41b01007387 */ /* 0x000fe20000100800 */
[----:B------:R-:W-:Y:S02]  /*d660*/  SGXT.U32 R7, R7, 0x2 ;  /* 0x000000020707781a */ /* 0x000fe40000000000 */
[----:B------:R-:W-:Y:S01]  /*d670*/  SGXT.U32 R8, R8, 0x2 ;  /* 0x000000020808781a */ /* 0x000fe20000000000 */
[----:B------:R-:W-:Y:S01]  /*d680*/  STL [R1+0x7b0], R27 ;  /* 0x0007b01b01007387 */ /* 0x000fe20000100800 */
[C---:B------:R-:W-:Y:S02]  /*d690*/  LOP3.LUT R6, R7.reuse, 0x4, RZ, 0xfc, !PT ;  /* 0x0000000407067812 */ /* 0x040fe400078efcff */
[----:B------:R-:W-:Y:S01]  /*d6a0*/  LOP3.LUT R7, R7, 0x8, RZ, 0xfc, !PT ;  /* 0x0000000807077812 */ /* 0x000fe200078efcff */
[----:B------:R-:W-:Y:S01]  /*d6b0*/  STL [R1+0x7c4], R27 ;  /* 0x0007c41b01007387 */ /* 0x000fe20000100800 */
[----:B------:R-:W-:Y:S01]  /*d6c0*/  LOP3.LUT R12, R8, 0xc, RZ, 0xfc, !PT ;  /* 0x0000000c080c7812 */ /* 0x000fe200078efcff */
[----:B------:R-:W-:Y:S01]  /*d6d0*/  IMAD R6, R6, UR8, RZ ;  /* 0x0000000806067c24 */ /* 0x000fe2000f8e02ff */
[----:B------:R-:W-:Y:S01]  /*d6e0*/  ISETP.GE.AND P5, PT, R7, UR12, PT ;  /* 0x0000000c07007c0c */ /* 0x000fe2000bfa6270 */
[----:B------:R-:W-:Y:S01]  /*d6f0*/  ULDC UR8, c[0x0][0x238] ;  /* 0x00008e0000087ab9 */ /* 0x000fe20000000800 */
[----:B------:R-:W-:Y:S01]  /*d700*/  LOP3.LUT R7, R8, 0x10, RZ, 0xfc, !PT ;  /* 0x0000001008077812 */ /* 0x000fe200078efcff */
[----:B------:R-:W-:Y:S01]  /*d710*/  IMAD R12, R12, UR8, RZ ;  /* 0x000000080c0c7c24 */ /* 0x000fe2000f8e02ff */
[----:B------:R-:W-:Y:S01]  /*d720*/  SHF.R.U32.HI R0, RZ, 0x4, R0 ;  /* 0x00000004ff007819 */ /* 0x000fe20000011600 */
[----:B------:R-:W-:Y:S01]  /*d730*/  ULDC UR8, c[0x0][0x238] ;  /* 0x00008e0000087ab9 */ /* 0x000fe20000000800 */
[----:B--2---:R-:W-:Y:S01]  /*d740*/  SHF.R.U32.HI R16, RZ, 0x4, R17 ;  /* 0x00000004ff107819 */ /* 0x004fe20000011611 */
[----:B------:R-:W-:Y:S01]  /*d750*/  STL [R1+0x7d0], R27 ;  /* 0x0007d01b01007387 */ /* 0x000fe20000100800 */
[----:B------:R-:W-:-:S02]  /*d760*/  SGXT.U32 R0, R0, 0x2 ;  /* 0x000000020000781a */ /* 0x000fc40000000000 */
[----:B------:R-:W-:Y:S01]  /*d770*/  SGXT.U32 R16, R16, 0x2 ;  /* 0x000000021010781a */ /* 0x000fe20000000000 */
[----:B------:R-:W-:Y:S01]  /*d780*/  STL [R1+0x7e4], R27 ;  /* 0x0007e41b01007387 */ /* 0x000fe20000100800 */
[----:B------:R-:W-:Y:S02]  /*d790*/  LOP3.LUT R0, R0, 0x4, RZ, 0xfc, !PT ;  /* 0x0000000400007812 */ /* 0x000fe400078efcff */
[----:B------:R-:W-:Y:S01]  /*d7a0*/  SHF.R.U32.HI R3, RZ, 0x4, R3 ;  /* 0x00000004ff037819 */ /* 0x000fe20000011603 */
[----:B------:R-:W-:Y:S01]  /*d7b0*/  STL [R1+0x7f0], R27 ;  /* 0x0007f01b01007387 */ /* 0x000fe20000100800 */
[----:B------:R-:W-:Y:S02]  /*d7c0*/  ISETP.GE.AND P4, PT, R0, UR12, PT ;  /* 0x0000000c00007c0c */ /* 0x000fe4000bf86270 */
[C---:B------:R-:W-:Y:S01]  /*d7d0*/  LOP3.LUT R0, R16.reuse, 0x1c, RZ, 0xfc, !PT ;  /* 0x0000001c10007812 */ /* 0x040fe200078efcff */
[----:B------:R-:W-:Y:S01]  /*d7e0*/  STL [R1+0x7fc], R27 ;  /* 0x0007fc1b01007387 */ /* 0x000fe20000100800 */
[----:B------:R-:W-:-:S02]  /*d7f0*/  LOP3.LUT R2, R16, 0x18, RZ, 0xfc, !PT ;  /* 0x0000001810027812 */ /* 0x000fc400078efcff */
[----:B------:R-:W-:Y:S01]  /*d800*/  SGXT.U32 R3, R3, 0x2 ;  /* 0x000000020303781a */ /* 0x000fe20000000000 */
[----:B------:R-:W-:Y:S01]  /*d810*/  STL [R1+0x808], R27 ;  /* 0x0008081b01007387 */ /* 0x000fe20000100800 */
[----:B------:R-:W-:Y:S02]  /*d820*/  ISETP.GE.AND P2, PT, R0, UR12, PT ;  /* 0x0000000c00007c0c */ /* 0x000fe4000bf46270 */
[----:B------:R-:W-:Y:S01]  /*d830*/  LOP3.LUT R0, R16, 0x20, RZ, 0xfc, !PT ;  /* 0x0000002010007812 */ /* 0x000fe200078efcff */
[----:B------:R-:W-:Y:S01]  /*d840*/  STL [R1+0x814], R27 ;  /* 0x0008141b01007387 */ /* 0x000fe20000100800 */
[----:B------:R-:W-:Y:S02]  /*d850*/  ISETP.GE.AND P3, PT, R2, UR12, PT ;  /* 0x0000000c02007c0c */ /* 0x000fe4000bf66270 */
[----:B------:R-:W-:Y:S01]  /*d860*/  LOP3.LUT R3, R3, 0xc, RZ, 0xfc, !PT ;  /* 0x0000000c03037812 */ /* 0x000fe200078efcff */
[----:B------:R-:W-:Y:S01]  /*d870*/  STL [R1+0x820], R27 ;  /* 0x0008201b01007387 */ /* 0x000fe20000100800 */
[----:B------:R-:W-:-:S02]  /*d880*/  ISETP.GE.AND P1, PT, R0, UR12, PT ;  /* 0x0000000c00007c0c */ /* 0x000fc4000bf26270 */
[----:B------:R-:W-:Y:S01]  /*d890*/  PRMT R0, RZ, 0x7610, R0 ;  /* 0x00007610ff007816 */ /* 0x000fe20000000000 */
[----:B------:R-:W-:Y:S01]  /*d8a0*/  STL [R1+0x82c], R27 ;  /* 0x00082c1b01007387 */ /* 0x000fe20000100800 */
[----:B------:R-:W-:Y:S02]  /*d8b0*/  PRMT R18, RZ, 0x7610, R18 ;  /* 0x00007610ff127816 */ /* 0x000fe40000000012 */
[----:B------:R-:W-:Y:S01]  /*d8c0*/  SHF.R.U32.HI R17, RZ, 0x4, R17 ;  /* 0x00000004ff117819 */ /* 0x000fe20000011611 */
[----:B------:R-:W-:Y:S03]  /*d8d0*/  STL [R1+0x838], R27 ;  /* 0x0008381b01007387 */ /* 0x000fe60000100800 */
[----:B------:R-:W-:Y:S01]  /*d8e0*/  SGXT.U32 R17, R17, 0x2 ;  /* 0x000000021111781a */ /* 0x000fe20000000000 */
[----:B------:R-:W-:Y:S03]  /*d8f0*/  STL [R1+0x844], R27 ;  /* 0x0008441b01007387 */ /* 0x000fe60000100800 */
[----:B------:R-:W-:Y:S01]  /*d900*/  LOP3.LUT R17, R17, 0x14, RZ, 0xfc, !PT ;  /* 0x0000001411117812 */ /* 0x000fe200078efcff */
[----:B------:R-:W-:Y:S01]  /*d910*/  STL [R1+0x850], R27 ;  /* 0x0008501b01007387 */ /* 0x000fe20000100800 */
[----:B------:R-:W-:-:S02]  /*d920*/  PRMT R10, RZ, 0x7610, R10 ;  /* 0x00007610ff0a7816 */ /* 0x000fc4000000000a */
[----:B------:R-:W-:Y:S01]  /*d930*/  PRMT R9, RZ, 0x7610, R9 ;  /* 0x00007610ff097816 */ /* 0x000fe20000000009 */
[----:B------:R-:W-:Y:S01]  /*d940*/  STL [R1+0x85c], R27 ;  /* 0x00085c1b01007387 */ /* 0x000fe20000100800 */
[----:B------:R-:W-:Y:S02]  /*d950*/  PRMT R11, RZ, 0x7610, R11 ;  /* 0x00007610ff0b7816 */ /* 0x000fe4000000000b */
[----:B------:R-:W-:Y:S01]  /*d960*/  PRMT R20, RZ, 0x7610, R20 ;  /* 0x00007610ff147816 */ /* 0x000fe20000000014 */
[----:B------:R-:W-:Y:S01]  /*d970*/  STL [R1+0x868], R27 ;  /* 0x0008681b01007387 */ /* 0x000fe20000100800 */
[----:B------:R-:W-:Y:S02]  /*d980*/  PRMT R22, RZ, 0x7610, R22 ;  /* 0x00007610ff167816 */ /* 0x000fe40000000016 */
[----:B------:R-:W-:Y:S01]  /*d990*/  PRMT R21, RZ, 0x7610, R21 ;  /* 0x00007610ff157816 */ /* 0x000fe20000000015 */
        /* <DEDUP_REMOVED lines=17> */
[----:B------:R-:W-:Y:S01]  /*dab0*/  STL [R1+0x794], R26 ;  /* 0x0007941a01007387 */ /* 0x000fe20000100800 */
[----:B----4-:R-:W-:-:S04]  /*dac0*/  IADD3 R4, P0, R6, R23, RZ ;  /* 0x0000001706047210 */ /* 0x010fc80007f1e0ff */
[----:B---3--:R-:W-:Y:S02]  /*dad0*/  LEA.HI.X.SX32 R5, R6, R29, 0x1, P0 ;  /* 0x0000001d06057211 */ /* 0x008fe400000f0eff */
[----:B------:R-:W-:Y:S02]  /*dae0*/  LOP3.LUT R6, R8, 0x8, RZ, 0xfc, !PT ;  /* 0x0000000808067812 */ /* 0x000fe400078efcff */
[----:B------:R-:W0:Y:S01]  /*daf0*/  S2R R8, SR_TID.X ;  /* 0x0000000000087919 */ /* 0x000e220000002100 */
[----:B------:R-:W-:Y:S02]  /*db00*/  ISETP.GE.AND P0, PT, R3, UR12, PT ;  /* 0x0000000c03007c0c */ /* 0x000fe4000bf06270 */
[----:B------:R-:W-:Y:S01]  /*db10*/  IMAD R6, R6, UR9, RZ ;  /* 0x0000000906067c24 */ /* 0x000fe2000f8e02ff */
[----:B------:R-:W-:Y:S01]  /*db20*/  ULDC UR9, c[0x0][0x238] ;  /* 0x00008e0000097ab9 */ /* 0x000fe20000000800 */
[----:B------:R-:W2:Y:S03]  /*db30*/  @!P4 LDG.E.U8 R19, desc[UR6][R4.64] ;  /* 0x000000060413c981 */ /* 0x000ea6000c1e1100 */
[----:B------:R-:W-:-:S04]  /*db40*/  IADD3 R2, P6, R6, R23, RZ ;  /* 0x0000001706027210 */ /* 0x000fc80007fde0ff */
[----:B------:R-:W-:Y:S02]  /*db50*/  LEA.HI.X.SX32 R3, R6, R29, 0x1, P6 ;  /* 0x0000001d06037211 */ /* 0x000fe400030f0eff */
[----:B------:R-:W-:Y:S02]  /*db60*/  IADD3 R6, P6, R12, R23, RZ ;  /* 0x000000170c067210 */ /* 0x000fe40007fde0ff */
[----:B------:R-:W-:Y:S01]  /*db70*/  ISETP.GE.AND P4, PT, R7, UR12, PT ;  /* 0x0000000c07007c0c */ /* 0x000fe2000bf86270 */
[----:B------:R1:W3:Y:S01]  /*db80*/  @!P5 LDG.E.U8 R0, desc[UR6][R2.64] ;  /* 0x000000060200d981 */ /* 0x0002e2000c1e1100 */
[----:B0-----:R-:W-:-:S04]  /*db90*/  SHF.R.U32.HI R8, RZ, 0x4, R8 ;  /* 0x00000004ff087819 */ /* 0x001fc80000011608 */
[----:B------:R-:W-:-:S04]  /*dba0*/  SGXT.U32 R8, R8, 0x2 ;  /* 0x000000020808781a */ /* 0x000fc80000000000 */
[----:B------:R-:W-:-:S05]  /*dbb0*/  LOP3.LUT R13, R8, 0x10, RZ, 0xfc, !PT ;  /* 0x00000010080d7812 */ /* 0x000fca00078efcff */
[----:B------:R-:W-:Y:S01]  /*dbc0*/  IMAD R13, R13, UR9, RZ ;  /* 0x000000090d0d7c24 */ /* 0x000fe2000f8e02ff */
[----:B------:R-:W-:Y:S01]  /*dbd0*/  LEA.HI.X.SX32 R7, R12, R29, 0x1, P6 ;  /* 0x0000001d0c077211 */ /* 0x000fe200030f0eff */
[----:B------:R-:W-:-:S03]  /*dbe0*/  ULDC UR9, c[0x0][0x238] ;  /* 0x00008e0000097ab9 */ /* 0x000fc60000000800 */
[----:B-1----:R-:W-:-:S04]  /*dbf0*/  IADD3 R2, P6, R13, R23, RZ ;  /* 0x000000170d027210 */ /* 0x002fc80007fde0ff */
[----:B------:R-:W-:Y:S02]  /*dc00*/  LEA.HI.X.SX32 R3, R13, R29, 0x1, P6 ;  /* 0x0000001d0d037211 */ /* 0x000fe400030f0eff */
[----:B------:R-:W0:Y:S01]  /*dc10*/  S2R R13, SR_TID.X ;  /* 0x00000000000d7919 */ /* 0x000e220000002100 */
[----:B------:R-:W-:Y:S02]  /*dc20*/  LOP3.LUT R12, R8, 0x18, RZ, 0xfc, !PT ;  /* 0x00000018080c7812 */ /* 0x000fe400078efcff */
[----:B------:R-:W-:Y:S01]  /*dc30*/  PRMT R5, RZ, 0x7610, R5 ;  /* 0x00007610ff057816 */ /* 0x000fe20000000005 */
[----:B------:R-:W4:Y:S02]  /*dc40*/  @!P4 LDG.E.U8 R18, desc[UR6][R2.64] ;  /* 0x000000060212c981 */ /* 0x000f24000c1e1100 */
[----:B------:R-:W-:Y:S01]  /*dc50*/  IMAD R12, R12, UR8, RZ ;  /* 0x000000080c0c7c24 */ /* 0x000fe2000f8e02ff */
[----:B------:R-:W-:Y:S01]  /*dc60*/  LOP3.LUT R4, R16, 0x24, RZ, 0xfc, !PT ;  /* 0x0000002410047812 */ /* 0x000fe200078efcff */
[----:B------:R-:W-:Y:S01]  /*dc70*/  ULDC UR8, c[0x0][0x238] ;  /* 0x00008e0000087ab9 */ /* 0x000fe20000000800 */
[----:B------:R1:W5:Y:S02]  /*dc80*/  @!P0 LDG.E.U8 R5, desc[UR6][R6.64] ;  /* 0x0000000606058981 */ /* 0x000364000c1e1100 */
[----:B-1----:R-:W-:-:S04]  /*dc90*/  IADD3 R6, P0, R12, R23, RZ ;  /* 0x000000170c067210 */ /* 0x002fc80007f1e0ff */
[----:B------:R-:W-:Y:S02]  /*dca0*/  LEA.HI.X.SX32 R7, R12, R29, 0x1, P0 ;  /* 0x0000001d0c077211 */ /* 0x000fe400000f0eff */
[----:B------:R-:W-:Y:S02]  /*dcb0*/  ISETP.GE.AND P5, PT, R4, UR12, PT ;  /* 0x0000000c04007c0c */ /* 0x000fe4000bfa6270 */
[----:B------:R-:W-:Y:S02]  /*dcc0*/  LOP3.LUT R8, R16, 0x14, RZ, 0xfc, !PT ;  /* 0x0000001410087812 */ /* 0x000fe400078efcff */
[--C-:B0-----:R-:W-:Y:S02]  /*dcd0*/  SHF.R.U32.HI R12, RZ, 0x4, R13.reuse ;  /* 0x00000004ff0c7819 */ /* 0x101fe4000001160d */
[----:B------:R-:W-:Y:S02]  /*dce0*/  SHF.R.U32.HI R13, RZ, 0x4, R13 ;  /* 0x00000004ff0d7819 */ /* 0x000fe4000001160d */
[----:B------:R-:W-:-:S02]  /*dcf0*/  SGXT.U32 R12, R12, 0x2 ;  /* 0x000000020c0c781a */ /* 0x000fc40000000000 */
[----:B------:R-:W-:Y:S02]  /*dd00*/  SGXT.U32 R13, R13, 0x2 ;  /* 0x000000020d0d781a */ /* 0x000fe40000000000 */
[----:B------:R-:W-:Y:S02]  /*dd10*/  PRMT R4, RZ, 0x7610, R4 ;  /* 0x00007610ff047816 */ /* 0x000fe40000000004 */
[----:B------:R-:W-:Y:S02]  /*dd20*/  ISETP.GE.AND P0, PT, R8, UR12, PT ;  /* 0x0000000c08007c0c */ /* 0x000fe4000bf06270 */
[----:B------:R-:W-:Y:S02]  /*dd30*/  LOP3.LUT R13, R13, 0x1c, RZ, 0xfc, !PT ;  /* 0x0000001c0d0d7812 */ /* 0x000fe400078efcff */
[C---:B------:R-:W-:Y:S01]  /*dd40*/  LOP3.LUT R2, R12.reuse, 0x20, RZ, 0xfc, !PT ;  /* 0x000000200c027812 */ /* 0x040fe200078efcff */
[----:B------:R0:W3:Y:S01]  /*dd50*/  @!P3 LDG.E.U8 R4, desc[UR6][R6.64] ;  /* 0x000000060604b981 */ /* 0x0000e2000c1e1100 */
[----:B------:R-:W-:Y:S01]  /*dd60*/  LOP3.LUT R8, R12, 0x24, RZ, 0xfc, !PT ;  /* 0x000000240c087812 */ /* 0x000fe200078efcff */
[----:B------:R-:W-:Y:S01]  /*dd70*/  IMAD R13, R13, UR11, RZ ;  /* 0x0000000b0d0d7c24 */ /* 0x000fe2000f8e02ff */
[----:B------:R-:W-:Y:S01]  /*dd80*/  PRMT R3, RZ, 0x7610, R3 ;  /* 0x00007610ff037816 */ /* 0x000fe20000000003 */
[----:B------:R-:W-:Y:S01]  /*dd90*/  IMAD R2, R2, UR9, RZ ;  /* 0x0000000902027c24 */ /* 0x000fe2000f8e02ff */
[----:B------:R-:W-:Y:S01]  /*dda0*/  ULDC UR11, c[0x0][0x238] ;  /* 0x00008e00000b7ab9 */ /* 0x000fe20000000800 */
[----:B------:R-:W-:Y:S01]  /*ddb0*/  IMAD R8, R8, UR8, RZ ;  /* 0x0000000808087c24 */ /* 0x000fe2000f8e02ff */
[----:B------:R-:W-:Y:S01]  /*ddc0*/  ULDC UR8, c[0x0][0x238] ;  /* 0x00008e0000087ab9 */ /* 0x000fe20000000800 */
[----:B0-----:R-:W-:-:S02]  /*ddd0*/  LOP3.LUT R7, R12, 0x1c, RZ, 0xfc, !PT ;  /* 0x0000001c0c077812 */ /* 0x001fc400078efcff */
[-C--:B------:R-:W-:Y:S02]  /*dde0*/  IADD3 R6, P6, R13, R23.reuse, RZ ;  /* 0x000000170d067210 */ /* 0x080fe40007fde0ff */
[-C--:B------:R-:W-:Y:S01]  /*ddf0*/  IADD3 R12, P4, R2, R23.reuse, RZ ;  /* 0x00000017020c7210 */ /* 0x080fe20007f9e0ff */
[----:B------:R-:W-:Y:S01]  /*de00*/  IMAD R7, R7, UR8, RZ ;  /* 0x0000000807077c24 */ /* 0x000fe2000f8e02ff */
[----:B------:R-:W-:Y:S01]  /*de10*/  IADD3 R14, P3, R8, R23, RZ ;  /* 0x00000017080e7210 */ /* 0x000fe20007f7e0ff */
[----:B------:R-:W-:Y:S01]  /*de20*/  ULDC UR8, c[0x0][0x238] ;  /* 0x00008e0000087ab9 */ /* 0x000fe20000000800 */
[-C--:B------:R-:W-:Y:S01]  /*de30*/  LEA.HI.X.SX32 R13, R2, R29.reuse, 0x1, P4 ;  /* 0x0000001d020d7211 */ /* 0x080fe200020f0eff */
[----:B------:R-:W-:Y:S01]  /*de40*/  IMAD R17, R17, UR8, RZ ;  /* 0x0000000811117c24 */ /* 0x000fe2000f8e02ff */
[-C--:B------:R-:W-:Y:S01]  /*de50*/  LEA.HI.X.SX32 R7, R7, R29.reuse, 0x1, P6 ;  /* 0x0000001d07077211 */ /* 0x080fe200030f0eff */
[----:B------:R-:W-:Y:S01]  /*de60*/  IMAD R2, R16, UR11, RZ ;  /* 0x0000000b10027c24 */ /* 0x000fe2000f8e02ff */
[----:B------:R-:W-:Y:S01]  /*de70*/  LEA.HI.X.SX32 R15, R8, R29, 0x1, P3 ;  /* 0x0000001d080f7211 */ /* 0x000fe200018f0eff */
[----:B------:R0:W5:Y:S01]  /*de80*/  @!P1 LDG.E.U8 R10, desc[UR6][R12.64] ;  /* 0x000000060c0a9981 */ /* 0x000162000c1e1100 */
[----:B------:R-:W-:-:S03]  /*de90*/  ISETP.GE.AND P3, PT, R16, UR12, PT ;  /* 0x0000000c10007c0c */ /* 0x000fc6000bf66270 */
[----:B------:R1:W3:Y:S01]  /*dea0*/  @!P2 LDG.E.U8 R3, desc[UR6][R6.64] ;  /* 0x000000060603a981 */ /* 0x0002e2000c1e1100 */
[----:B------:R-:W-:-:S03]  /*deb0*/  LOP3.LUT R8, R16, 0x30, RZ, 0xfc, !PT ;  /* 0x0000003010087812 */ /* 0x000fc600078efcff */
[----:B------:R1:W3:Y:S01]  /*dec0*/  @!P5 LDG.E.U8 R9, desc[UR6][R14.64] ;  /* 0x000000060e09d981 */ /* 0x0002e2000c1e1100 */
[C---:B0-----:R-:W-:Y:S02]  /*ded0*/  IADD3 R12, P2, R17.reuse, R23, RZ ;  /* 0x00000017110c7210 */ /* 0x041fe40007f5e0ff */
[----:B-1----:R-:W-:Y:S02]  /*dee0*/  LOP3.LUT R6, R16, 0x34, RZ, 0xfc, !PT ;  /* 0x0000003410067812 */ /* 0x002fe400078efcff */
[----:B------:R-:W-:Y:S02]  /*def0*/  LEA.HI.X.SX32 R13, R17, R29, 0x1, P2 ;  /* 0x0000001d110d7211 */ /* 0x000fe400010f0eff */
[----:B------:R-:W-:Y:S02]  /*df00*/  IADD3 R14, P4, R2, R23, RZ ;  /* 0x00000017020e7210 */ /* 0x000fe40007f9e0ff */
[C---:B------:R-:W-:Y:S01]  /*df10*/  ISETP.GE.AND P1, PT, R6.reuse, UR12, PT ;  /* 0x0000000c06007c0c */ /* 0x040fe2000bf26270 */
[----:B------:R-:W-:Y:S01]  /*df20*/  IMAD R6, R6, UR11, RZ ;  /* 0x0000000b06067c24 */ /* 0x000fe2000f8e02ff */
[----:B------:R-:W-:Y:S01]  /*df30*/  PRMT R7, RZ, 0x7610, R7 ;  /* 0x00007610ff077816 */ /* 0x000fe20000000007 */
[----:B------:R0:W3:Y:S01]  /*df40*/  @!P0 LDG.E.U8 R11, desc[UR6][R12.64] ;  /* 0x000000060c0b8981 */ /* 0x0000e2000c1e1100 */
[----:B------:R-:W-:Y:S01]  /*df50*/  LEA.HI.X.SX32 R15, R2, R29, 0x1, P4 ;  /* 0x0000001d020f7211 */ /* 0x000fe200020f0eff */
[C---:B------:R-:W-:Y:S01]  /*df60*/  IMAD R2, R8.reuse, UR11, RZ ;  /* 0x0000000b08027c24 */ /* 0x040fe2000f8e02ff */
[----:B------:R-:W-:-:S03]  /*df70*/  ISETP.GE.AND P2, PT, R8, UR12, PT ;  /* 0x0000000c08007c0c */ /* 0x000fc6000bf46270 */
[----:B------:R1:W3:Y:S01]  /*df80*/  @!P3 LDG.E.U8 R7, desc[UR6][R14.64] ;  /* 0x000000060e07b981 */ /* 0x0002e2000c1e1100 */
[----:B0-----:R-:W-:-:S04]  /*df90*/  IADD3 R12, P0, R6, R23, RZ ;  /* 0x00000017060c7210 */ /* 0x001fc80007f1e0ff */
[----:B------:R-:W-:Y:S02]  /*dfa0*/  LEA.HI.X.SX32 R13, R6, R29, 0x1, P0 ;  /* 0x0000001d060d7211 */ /* 0x000fe400000f0eff */
[C---:B-1----:R-:W-:Y:S02]  /*dfb0*/  IADD3 R14, P3, R2.reuse, R23, RZ ;  /* 0x00000017020e7210 */ /* 0x042fe40007f7e0ff */
[----:B------:R-:W-:Y:S02]  /*dfc0*/  PRMT R6, RZ, 0x7610, R6 ;  /* 0x00007610ff067816 */ /* 0x000fe40000000006 */
[----:B------:R-:W-:Y:S02]  /*dfd0*/  LEA.HI.X.SX32 R15, R2, R29, 0x1, P3 ;  /* 0x0000001d020f7211 */ /* 0x000fe400018f0eff */
[----:B------:R-:W-:-:S03]  /*dfe0*/  PRMT R8, RZ, 0x7610, R8 ;  /* 0x00007610ff087816 */ /* 0x000fc60000000008 */
[----:B------:R-:W3:Y:S04]  /*dff0*/  @!P2 LDG.E.U8 R6, desc[UR6][R14.64] ;  /* 0x000000060e06a981 */ /* 0x000ee8000c1e1100 */
[----:B------:R0:W3:Y:S01]  /*e000*/  @!P1 LDG.E.U8 R8, desc[UR6][R12.64] ;  /* 0x000000060c089981 */ /* 0x0000e2000c1e1100 */
[----:B------:R-:W1:Y:S01]  /*e010*/  S2R R17, SR_TID.X ;  /* 0x0000000000117919 */ /* 0x000e620000002100 */
[----:B------:R-:W-:-:S04]  /*e020*/  LOP3.LUT R16, R16, 0x2c, RZ, 0xfc, !PT ;  /* 0x0000002c10107812 */ /* 0x000fc800078efcff */
[C---:B------:R-:W-:Y:S01]  /*e030*/  ISETP.GE.AND P1, PT, R16.reuse, UR12, PT ;  /* 0x0000000c10007c0c */ /* 0x040fe2000bf26270 */
[----:B------:R-:W-:-:S05]  /*e040*/  IMAD R2, R16, UR11, RZ ;  /* 0x0000000b10027c24 */ /* 0x000fca000f8e02ff */
[----:B0-----:R-:W-:-:S04]  /*e050*/  IADD3 R12, P0, R2, R23, RZ ;  /* 0x00000017020c7210 */ /* 0x001fc80007f1e0ff */
[----:B------:R-:W-:-:S05]  /*e060*/  LEA.HI.X.SX32 R13, R2, R29, 0x1, P0 ;  /* 0x0000001d020d7211 */ /* 0x000fca00000f0eff */
[----:B------:R0:W3:Y:S01]  /*e070*/  @!P1 LDG.E.U8 R20, desc[UR6][R12.64] ;  /* 0x000000060c149981 */ /* 0x0000e2000c1e1100 */
[----:B-1----:R-:W-:-:S04]  /*e080*/  SHF.R.U32.HI R16, RZ, 0x4, R17 ;  /* 0x00000004ff107819 */ /* 0x002fc80000011611 */
[----:B------:R-:W-:-:S04]  /*e090*/  SGXT.U32 R16, R16, 0x2 ;  /* 0x000000021010781a */ /* 0x000fc80000000000 */
[C---:B------:R-:W-:Y:S02]  /*e0a0*/  LOP3.LUT R15, R16.reuse, 0x28, RZ, 0xfc, !PT ;  /* 0x00000028100f7812 */ /* 0x040fe400078efcff */
[----:B------:R-:W-:Y:S02]  /*e0b0*/  LOP3.LUT R14, R16, 0x38, RZ, 0xfc, !PT ;  /* 0x00000038100e7812 */ /* 0x000fe400078efcff */
[----:B------:R-:W-:Y:S02]  /*e0c0*/  SHF.R.U32.HI R17, RZ, 0x4, R17 ;  /* 0x00000004ff117819 */ /* 0x000fe40000011611 */
[C---:B------:R-:W-:Y:S01]  /*e0d0*/  ISETP.GE.AND P2, PT, R15.reuse, UR12, PT ;  /* 0x0000000c0f007c0c */ /* 0x040fe2000bf46270 */
[----:B------:R-:W-:Y:S02]  /*e0e0*/  IMAD R15, R15, UR11, RZ ;  /* 0x0000000b0f0f7c24 */ /* 0x000fe4000f8e02ff */
[C---:B------:R-:W-:Y:S02]  /*e0f0*/  IMAD R2, R14.reuse, UR11, RZ ;  /* 0x0000000b0e027c24 */ /* 0x040fe4000f8e02ff */
[----:B------:R-:W-:Y:S01]  /*e100*/  VIADD R17, R17, 0x3c ;  /* 0x0000003c11117836 */ /* 0x000fe20000000000 */
[----:B------:R-:W-:-:S02]  /*e110*/  ISETP.GE.AND P3, PT, R14, UR12, PT ;  /* 0x0000000c0e007c0c */ /* 0x000fc4000bf66270 */
[-C--:B0-----:R-:W-:Y:S02]  /*e120*/  IADD3 R12, P0, R15, R23.reuse, RZ ;  /* 0x000000170f0c7210 */ /* 0x081fe40007f1e0ff */
[C---:B------:R-:W-:Y:S02]  /*e130*/  IADD3 R14, P1, R2.reuse, R23, RZ ;  /* 0x00000017020e7210 */ /* 0x040fe40007f3e0ff */
[C---:B------:R-:W-:Y:S01]  /*e140*/  ISETP.GE.AND P4, PT, R17.reuse, UR12, PT ;  /* 0x0000000c11007c0c */ /* 0x040fe2000bf86270 */
[----:B------:R-:W-:Y:S01]  /*e150*/  IMAD R17, R17, UR11, RZ ;  /* 0x0000000b11117c24 */ /* 0x000fe2000f8e02ff */
[-C--:B------:R-:W-:Y:S02]  /*e160*/  LEA.HI.X.SX32 R13, R15, R29.reuse, 0x1, P0 ;  /* 0x0000001d0f0d7211 */ /* 0x080fe400000f0eff */
[----:B------:R-:W-:Y:S02]  /*e170*/  LEA.HI.X.SX32 R15, R2, R29, 0x1, P1 ;  /* 0x0000001d020f7211 */ /* 0x000fe400008f0eff */
[----:B------:R-:W0:Y:S01]  /*e180*/  S2R R2, SR_TID.X ;  /* 0x0000000000027919 */ /* 0x000e220000002100 */
[C---:B------:R-:W-:Y:S01]  /*e190*/  IADD3 R16, P0, R17.reuse, R23, RZ ;  /* 0x0000001711107210 */ /* 0x040fe20007f1e0ff */
[----:B------:R-:W1:Y:S01]  /*e1a0*/  S2UR UR9, SR_CgaCtaId ;  /* 0x00000000000979c3 */ /* 0x000e620000008800 */
[----:B------:R1:W3:Y:S02]  /*e1b0*/  @!P2 LDG.E.U8 R22, desc[UR6][R12.64] ;  /* 0x000000060c16a981 */ /* 0x0002e4000c1e1100 */
[----:B------:R-:W-:-:S02]  /*e1c0*/  LEA.HI.X.SX32 R17, R17, R29, 0x1, P0 ;  /* 0x0000001d11117211 */ /* 0x000fc400000f0eff */
[----:B------:R-:W3:Y:S01]  /*e1d0*/  @!P3 LDG.E.U8 R21, desc[UR6][R14.64] ;  /* 0x000000060e15b981 */ /* 0x000ee2000c1e1100 */
[----:B------:R-:W-:-:S03]  /*e1e0*/  UMOV UR8, 0x400 ;  /* 0x0000040000087882 */ /* 0x000fc60000000000 */
[----:B------:R-:W3:Y:S01]  /*e1f0*/  LDL.LU R23, [R1+0x920] ;  /* 0x0009200001177983 */ /* 0x000ee20000300800 */
[----:B-1----:R-:W-:-:S03]  /*e200*/  PRMT R12, RZ, 0x7610, R12 ;  /* 0x00007610ff0c7816 */ /* 0x002fc6000000000c */
[----:B------:R-:W3:Y:S04]  /*e210*/  LDL.LU R29, [R1+0x91c] ;  /* 0x00091c00011d7983 */ /* 0x000ee80000300800 */
[----:B------:R-:W3:Y:S01]  /*e220*/  @!P4 LDG.E.U8 R12, desc[UR6][R16.64] ;  /* 0x00000006100cc981 */ /* 0x000ee2000c1e1100 */
[----:B------:R-:W-:-:S03]  /*e230*/  ULEA UR8, UR9, UR8, 0x18 ;  /* 0x0000000809087291 */ /* 0x000fc6000f8ec03f */
[----:B------:R-:W-:Y:S01]  /*e240*/  ULDC UR9, c[0x0][0x23c] ;  /* 0x00008f0000097ab9 */ /* 0x000fe20000000800 */
[----:B0-----:R-:W-:Y:S01]  /*e250*/  LOP3.LUT R2, R2, 0x3f, RZ, 0xc0, !PT ;  /* 0x0000003f02027812 */ /* 0x001fe200078ec0ff */
[----:B------:R-:W-:Y:S03]  /*e260*/  BAR.SYNC.DEFER_BLOCKING 0x0 ;  /* 0x0000000000007b1d */ /* 0x000fe60000010000 */
[----:B------:R-:W-:-:S03]  /*e270*/  LOP3.LUT R13, R2, 0x8, RZ, 0x3c, !PT ;  /* 0x00000008020d7812 */ /* 0x000fc600078e3cff */
[----:B--2---:R-:W-:Y:S04]  /*e280*/  STS.U8 [R2+UR8+0x40], R19 ;  /* 0x0000401302007988 */ /* 0x004fe80008000008 */
[----:B----4-:R-:W-:Y:S04]  /*e290*/  STS.U8 [R2+UR8+0x100], R18 ;  /* 0x0001001202007988 */ /* 0x010fe80008000008 */
[----:B-----5:R-:W-:Y:S04]  /*e2a0*/  STS.U8 [R2+UR8+0x200], R10 ;  /* 0x0002000a02007988 */ /* 0x020fe80008000008 */
[----:B---3--:R-:W-:Y:S04]  /*e2b0*/  STS.U8 [R2+UR8+0x240], R9 ;  /* 0x0002400902007988 */ /* 0x008fe80008000008 */
[----:B------:R-:W-:Y:S04]  /*e2c0*/  STS.U8 [R2+UR8+0x140], R11 ;  /* 0x0001400b02007988 */ /* 0x000fe80008000008 */
[----:B------:R0:W-:Y:S04]  /*e2d0*/  STS.U8 [R2+UR8], R7 ;  /* 0x0000000702007988 */ /* 0x0001e80008000008 */
[----:B------:R1:W-:Y:S04]  /*e2e0*/  STS.U8 [R2+UR8+0x300], R6 ;  /* 0x0003000602007988 */ /* 0x0003e80008000008 */
[----:B------:R2:W-:Y:S04]  /*e2f0*/  STS.U8 [R2+UR8+0x340], R8 ;  /* 0x0003400802007988 */ /* 0x0005e80008000008 */
[----:B0-----:R-:W3:Y:S04]  /*e300*/  LDL R7, [R1+0x2b4] ;  /* 0x0002b40001077983 */ /* 0x001ee80000100800 */
[----:B-1----:R-:W4:Y:S04]  /*e310*/  LDL R6, [R1+0x5e4] ;  /* 0x0005e40001067983 */ /* 0x002f280000100800 */
[----:B------:R0:W-:Y:S01]  /*e320*/  STS.U8 [R13+UR8+0xc0], R5 ;  /* 0x0000c0050d007988 */ /* 0x0001e20008000008 */
[C---:B------:R-:W-:Y:S01]  /*e330*/  IMAD R18, R2.reuse, UR9, RZ ;  /* 0x0000000902127c24 */ /* 0x040fe2000f8e02ff */
[----:B------:R-:W-:-:S02]  /*e340*/  ISETP.GE.AND P0, PT, R2, UR12, PT ;  /* 0x0000000c02007c0c */ /* 0x000fc4000bf06270 */
[----:B------:R-:W5:Y:S04]  /*e350*/  LDL R9, [R1+0x2c4] ;  /* 0x0002c40001097983 */ /* 0x000f680000100800 */
[----:B--2---:R-:W2:Y:S04]  /*e360*/  LDL R8, [R1+0x2cc] ;  /* 0x0002cc0001087983 */ /* 0x004ea80000100800 */
[----:B0-----:R-:W5:Y:S04]  /*e370*/  LDL R5, [R1+0x5e0] ;  /* 0x0005e00001057983 */ /* 0x001f680000100800 */
[----:B------:R0:W-:Y:S04]  /*e380*/  STS.U8 [R13+UR8+0x80], R0 ;  /* 0x000080000d007988 */ /* 0x0001e80008000008 */
[----:B------:R4:W-:Y:S04]  /*e390*/  STS.U8 [R13+UR8+0x180], R4 ;  /* 0x000180040d007988 */ /* 0x0009e80008000008 */
[----:B------:R-:W-:Y:S04]  /*e3a0*/  STS.U8 [R13+UR8+0x1c0], R3 ;  /* 0x0001c0030d007988 */ /* 0x000fe80008000008 */
[----:B------:R-:W-:Y:S01]  /*e3b0*/  STS.U8 [R13+UR8+0x2c0], R20 ;  /* 0x0002c0140d007988 */ /* 0x000fe20008000008 */
[----:B0-----:R-:W-:-:S03]  /*e3c0*/  SHF.R.S32.HI R0, RZ, 0x1f, R18 ;  /* 0x0000001fff007819 */ /* 0x001fc60000011412 */
[----:B------:R-:W-:Y:S04]  /*e3d0*/  STS.U8 [R13+UR8+0x280], R22 ;  /* 0x000280160d007988 */ /* 0x000fe80008000008 */
[----:B------:R-:W-:Y:S04]  /*e3e0*/  STS.U8 [R13+UR8+0x380], R21 ;  /* 0x000380150d007988 */ /* 0x000fe80008000008 */
[----:B------:R-:W-:Y:S01]  /*e3f0*/  STS.U8 [R13+UR8+0x3c0], R12 ;  /* 0x0003c00c0d007988 */ /* 0x000fe20008000008 */
[----:B------:R-:W-:Y:S01]  /*e400*/  PRMT R23, RZ, 0x7610, R23 ;  /* 0x00007610ff177816 */ /* 0x000fe20000000017 */
[----:B------:R-:W-:Y:S01]  /*e410*/  BAR.SYNC.DEFER_BLOCKING 0x0 ;  /* 0x0000000000007b1d */ /* 0x000fe20000010000 */
[----:B----4-:R-:W-:-:S02]  /*e420*/  IADD3 R4, P2, R18, R6, RZ ;  /* 0x0000000612047210 */ /* 0x010fc40007f5e0ff */
[----:B---3--:R-:W-:-:S03]  /*e430*/  IADD3 R6, P1, R18, R7, RZ ;  /* 0x0000000712067210 */ /* 0x008fc60007f3e0ff */
[----:B------:R-:W3:Y:S01]  /*e440*/  LDL R7, [R1+0x2b0] ;  /* 0x0002b00001077983 */ /* 0x000ee20000100800 */
[----:B-----5:R-:W-:-:S05]  /*e450*/  IMAD.X R5, R0, 0x1, R5, P2 ;  /* 0x0000000100057824 */ /* 0x020fca00010e0605 */
[----:B------:R-:W4:Y:S01]  /*e460*/  @!P0 LDG.E.U8 R23, desc[UR6][R4.64] ;  /* 0x0000000604178981 */ /* 0x000f22000c1e1100 */
[----:B------:R-:W-:Y:S01]  /*e470*/  PRMT R29, RZ, 0x7610, R29 ;  /* 0x00007610ff1d7816 */ /* 0x000fe2000000001d */
[----:B---3--:R-:W-:-:S05]  /*e480*/  IMAD.X R7, R0, 0x1, R7, P1 ;  /* 0x0000000100077824 */ /* 0x008fca00008e0607 */
[----:B------:R0:W3:Y:S04]  /*e490*/  @!P0 LDG.E.U8 R29, desc[UR6][R6.64] ;  /* 0x00000006061d8981 */ /* 0x0000e8000c1e1100 */
[----:B----4-:R1:W-:Y:S04]  /*e4a0*/  STL [R1+0x25c], R23 ;  /* 0x00025c1701007387 */ /* 0x0103e80000100800 */
[----:B-1----:R-:W4:Y:S04]  /*e4b0*/  LDL.LU R23, [R1+0x918] ;  /* 0x0009180001177983 */ /* 0x002f280000300800 */
[----:B------:R-:W5:Y:S01]  /*e4c0*/  LDL R5, [R1+0x2bc] ;  /* 0x0002bc0001057983 */ /* 0x000f620000100800 */
[----:B0-----:R-:W-:-:S02]  /*e4d0*/  IADD3 R6, P2, R18, R9, RZ ;  /* 0x0000000912067210 */ /* 0x001fc40007f5e0ff */
[----:B-----5:R-:W-:Y:S02]  /*e4e0*/  IADD3 R4, P1, R18, R5, RZ ;  /* 0x0000000512047210 */ /* 0x020fe40007f3e0ff */
[----:B------:R-:W5:Y:S04]  /*e4f0*/  LDL R5, [R1+0x2b8] ;  /* 0x0002b80001057983 */ /* 0x000f680000100800 */
[----:B---3--:R0:W-:Y:S04]  /*e500*/  STL [R1+0x260], R29 ;  /* 0x0002601d01007387 */ /* 0x0081e80000100800 */
[----:B0-----:R-:W3:Y:S04]  /*e510*/  LDL.LU R29, [R1+0x914] ;  /* 0x00091400011d7983 */ /* 0x001ee80000300800 */
[----:B------:R-:W3:Y:S04]  /*e520*/  LDL R7, [R1+0x2c0] ;  /* 0x0002c00001077983 */ /* 0x000ee80000100800 */
[----:B------:R-:W3:Y:S01]  /*e530*/  LDL R9, [R1+0x2c8] ;  /* 0x0002c80001097983 */ /* 0x000ee20000100800 */
[----:B------:R-:W-:-:S02]  /*e540*/  PRMT R27, RZ, 0x7610, R27 ;  /* 0x00007610ff1b7816 */ /* 0x000fc4000000001b */
[----:B--2---:R-:W-:Y:S02]  /*e550*/  IADD3 R8, P3, R18, R8, RZ ;  /* 0x0000000812087210 */ /* 0x004fe40007f7e0ff */
[----:B----4-:R-:W-:Y:S01]  /*e560*/  PRMT R23, RZ, 0x7610, R23 ;  /* 0x00007610ff177816 */ /* 0x010fe20000000017 */
[----:B-----5:R-:W-:-:S05]  /*e570*/  IMAD.X R5, R0, 0x1, R5, P1 ;  /* 0x0000000100057824 */ /* 0x020fca00008e0605 */
[----:B------:R-:W2:Y:S01]  /*e580*/  @!P0 LDG.E.U8 R27, desc[UR6][R4.64] ;  /* 0x00000006041b8981 */ /* 0x000ea2000c1e1100 */
[----:B---3--:R-:W-:Y:S01]  /*e590*/  PRMT R29, RZ, 0x7610, R29 ;  /* 0x00007610ff1d7816 */ /* 0x008fe2000000001d */
[C---:B------:R-:W-:Y:S02]  /*e5a0*/  IMAD.X R7, R0.reuse, 0x1, R7, P2 ;  /* 0x0000000100077824 */ /* 0x040fe400010e0607 */
[----:B------:R-:W-:-:S03]  /*e5b0*/  IMAD.X R9, R0, 0x1, R9, P3 ;  /* 0x0000000100097824 */ /* 0x000fc600018e0609 */
[----:B------:R-:W3:Y:S04]  /*e5c0*/  @!P0 LDG.E.U8 R29, desc[UR6][R6.64] ;  /* 0x00000006061d8981 */ /* 0x000ee8000c1e1100 */
[----:B------:R-:W4:Y:S04]  /*e5d0*/  @!P0 LDG.E.U8 R23, desc[UR6][R8.64] ;  /* 0x0000000608178981 */ /* 0x000f28000c1e1100 */
[----:B--2---:R0:W-:Y:S04]  /*e5e0*/  STL [R1+0x254], R27 ;  /* 0x0002541b01007387 */ /* 0x0041e80000100800 */
[----:B0-----:R-:W2:Y:S04]  /*e5f0*/  LDL.LU R27, [R1+0x910] ;  /* 0x00091000011b7983 */ /* 0x001ea80000300800 */
[----:B------:R-:W5:Y:S04]  /*e600*/  LDL R5, [R1+0x2d4] ;  /* 0x0002d40001057983 */ /* 0x000f680000100800 */
[----:B---3--:R0:W-:Y:S04]  /*e610*/  STL [R1+0x258], R29 ;  /* 0x0002581d01007387 */ /* 0x0081e80000100800 */
[----:B0-----:R-:W3:Y:S04]  /*e620*/  LDL.LU R29, [R1+0x90c] ;  /* 0x00090c00011d7983 */ /* 0x001ee80000300800 */
[----:B------:R-:W2:Y:S04]  /*e630*/  LDL R7, [R1+0x2dc] ;  /* 0x0002dc0001077983 */ /* 0x000ea80000100800 */
[----:B----4-:R0:W-:Y:S04]  /*e640*/  STL [R1+0x250], R23 ;  /* 0x0002501701007387 */ /* 0x0101e80000100800 */
[----:B0-----:R-:W4:Y:S04]  /*e650*/  LDL.LU R23, [R1+0x908] ;  /* 0x0009080001177983 */ /* 0x001f280000300800 */
[----:B------:R-:W3:Y:S01]  /*e660*/  LDL R9, [R1+0x2e4] ;  /* 0x0002e40001097983 */ /* 0x000ee20000100800 */
[----:B-----5:R-:W-:-:S03]  /*e670*/  IADD3 R4, P1, R18, R5, RZ ;  /* 0x0000000512047210 */ /* 0x020fc60007f3e0ff */
[----:B------:R-:W5:Y:S01]  /*e680*/  LDL R5, [R1+0x2d0] ;  /* 0x0002d00001057983 */ /* 0x000f620000100800 */
[----:B--2---:R-:W-:-:S03]  /*e690*/  IADD3 R6, P2, R18, R7, RZ ;  /* 0x0000000712067210 */ /* 0x004fc60007f5e0ff */
[----:B------:R-:W2:Y:S01]  /*e6a0*/  LDL R7, [R1+0x2d8] ;  /* 0x0002d80001077983 */ /* 0x000ea20000100800 */
[----:B---3--:R-:W-:-:S03]  /*e6b0*/  IADD3 R8, P3, R18, R9, RZ ;  /* 0x0000000912087210 */ /* 0x008fc60007f7e0ff */
[----:B------:R-:W3:Y:S01]  /*e6c0*/  LDL R9, [R1+0x2e0] ;  /* 0x0002e00001097983 */ /* 0x000ee20000100800 */
[----:B------:R-:W-:Y:S02]  /*e6d0*/  PRMT R27, RZ, 0x7610, R27 ;  /* 0x00007610ff1b7816 */ /* 0x000fe4000000001b */
[----:B------:R-:W-:Y:S02]  /*e6e0*/  PRMT R29, RZ, 0x7610, R29 ;  /* 0x00007610ff1d7816 */ /* 0x000fe4000000001d */
[----:B----4-:R-:W-:Y:S01]  /*e6f0*/  PRMT R23, RZ, 0x7610, R23 ;  /* 0x00007610ff177816 */ /* 0x010fe20000000017 */
[----:B-----5:R-:W-:-:S05]  /*e700*/  IMAD.X R5, R0, 0x1, R5, P1 ;  /* 0x0000000100057824 */ /* 0x020fca00008e0605 */
[----:B------:R-:W4:Y:S01]  /*e710*/  @!P0 LDG.E.U8 R27, desc[UR6][R4.64] ;  /* 0x00000006041b8981 */ /* 0x000f22000c1e1100 */
[----:B--2---:R-:W-:-:S05]  /*e720*/  IMAD.X R7, R0, 0x1, R7, P2 ;  /* 0x0000000100077824 */ /* 0x004fca00010e0607 */
[----:B------:R-:W2:Y:S01]  /*e730*/  @!P0 LDG.E.U8 R29, desc[UR6][R6.64] ;  /* 0x00000006061d8981 */ /* 0x000ea2000c1e1100 */
[----:B---3--:R-:W-:-:S05]  /*e740*/  IMAD.X R9, R0, 0x1, R9, P3 ;  /* 0x0000000100097824 */ /* 0x008fca00018e0609 */
[----:B------:R-:W3:Y:S04]  /*e750*/  @!P0 LDG.E.U8 R23, desc[UR6][R8.64] ;  /* 0x0000000608178981 */ /* 0x000ee8000c1e1100 */
[----:B----4-:R0:W-:Y:S04]  /*e760*/  STL [R1+0x24c], R27 ;  /* 0x00024c1b01007387 */ /* 0x0101e80000100800 */
[----:B0-----:R-:W4:Y:S04]  /*e770*/  LDL.LU R27, [R1+0x904] ;  /* 0x00090400011b7983 */ /* 0x001f280000300800 */
[----:B------:R-:W5:Y:S04]  /*e780*/  LDL R5, [R1+0x2f4] ;  /* 0x0002f40001057983 */ /* 0x000f680000100800 */
[----:B--2---:R0:W-:Y:S04]  /*e790*/  STL [R1+0x244], R29 ;  /* 0x0002441d01007387 */ /* 0x0041e80000100800 */
[----:B0-----:R-:W2:Y:S04]  /*e7a0*/  LDL.LU R29, [R1+0x900] ;  /* 0x00090000011d7983 */ /* 0x001ea80000300800 */
[----:B------:R-:W4:Y:S04]  /*e7b0*/  LDL R7, [R1+0x2fc] ;  /* 0x0002fc0001077983 */ /* 0x000f280000100800 */
[----:B---3--:R0:W-:Y:S04]  /*e7c0*/  STL [R1+0x248], R23 ;  /* 0x0002481701007387 */ /* 0x0081e80000100800 */
[----:B0-----:R-:W3:Y:S04]  /*e7d0*/  LDL.LU R23, [R1+0x8fc] ;  /* 0x0008fc0001177983 */ /* 0x001ee80000300800 */
[----:B------:R-:W2:Y:S01]  /*e7e0*/  LDL R9, [R1+0x304] ;  /* 0x0003040001097983 */ /* 0x000ea20000100800 */
[----:B-----5:R-:W-:-:S03]  /*e7f0*/  IADD3 R4, P1, R18, R5, RZ ;  /* 0x0000000512047210 */ /* 0x020fc60007f3e0ff */
[----:B------:R-:W5:Y:S01]  /*e800*/  LDL R5, [R1+0x2f0] ;  /* 0x0002f00001057983 */ /* 0x000f620000100800 */
[----:B----4-:R-:W-:-:S03]  /*e810*/  IADD3 R6, P2, R18, R7, RZ ;  /* 0x0000000712067210 */ /* 0x010fc60007f5e0ff */
[----:B------:R-:W4:Y:S01]  /*e820*/  LDL R7, [R1+0x2f8] ;  /* 0x0002f80001077983 */ /* 0x000f220000100800 */
[----:B--2---:R-:W-:-:S03]  /*e830*/  IADD3 R8, P3, R18, R9, RZ ;  /* 0x0000000912087210 */ /* 0x004fc60007f7e0ff */
[----:B------:R-:W2:Y:S01]  /*e840*/  LDL R9, [R1+0x300] ;  /* 0x0003000001097983 */ /* 0x000ea20000100800 */
[----:B------:R-:W-:Y:S02]  /*e850*/  PRMT R27, RZ, 0x7610, R27 ;  /* 0x00007610ff1b7816 */ /* 0x000fe4000000001b */
[----:B------:R-:W-:Y:S02]  /*e860*/  PRMT R29, RZ, 0x7610, R29 ;  /* 0x00007610ff1d7816 */ /* 0x000fe4000000001d */
[----:B---3--:R-:W-:Y:S01]  /*e870*/  PRMT R23, RZ, 0x7610, R23 ;  /* 0x00007610ff177816 */ /* 0x008fe20000000017 */
[----:B-----5:R-:W-:-:S05]  /*e880*/  IMAD.X R5, R0, 0x1, R5, P1 ;  /* 0x0000000100057824 */ /* 0x020fca00008e0605 */
[----:B------:R-:W3:Y:S01]  /*e890*/  @!P0 LDG.E.U8 R27, desc[UR6][R4.64] ;  /* 0x00000006041b8981 */ /* 0x000ee2000c1e1100 */
[----:B----4-:R-:W-:-:S05]  /*e8a0*/  IMAD.X R7, R0, 0x1, R7, P2 ;  /* 0x0000000100077824 */ /* 0x010fca00010e0607 */
[----:B------:R-:W4:Y:S01]  /*e8b0*/  @!P0 LDG.E.U8 R29, desc[UR6][R6.64] ;  /* 0x00000006061d8981 */ /* 0x000f22000c1e1100 */
[----:B--2---:R-:W-:-:S05]  /*e8c0*/  IMAD.X R9, R0, 0x1, R9, P3 ;  /* 0x0000000100097824 */ /* 0x004fca00018e0609 */
[----:B------:R-:W2:Y:S04]  /*e8d0*/  @!P0 LDG.E.U8 R23, desc[UR6][R8.64] ;  /* 0x0000000608178981 */ /* 0x000ea8000c1e1100 */
[----:B---3--:R0:W-:Y:S04]  /*e8e0*/  STL [R1+0x238], R27 ;  /* 0x0002381b01007387 */ /* 0x0081e80000100800 */
[----:B0-----:R-:W3:Y:S04]  /*e8f0*/  LDL.LU R27, [R1+0x8f8] ;  /* 0x0008f800011b7983 */ /* 0x001ee80000300800 */
[----:B------:R-:W5:Y:S04]  /*e900*/  LDL R5, [R1+0x30c] ;  /* 0x00030c0001057983 */ /* 0x000f680000100800 */
[----:B----4-:R0:W-:Y:S04]  /*e910*/  STL [R1+0x23c], R29 ;  /* 0x00023c1d01007387 */ /* 0x0101e80000100800 */
[----:B0-----:R-:W4:Y:S04]  /*e920*/  LDL.LU R29, [R1+0x8f4] ;  /* 0x0008f400011d7983 */ /* 0x001f280000300800 */
[----:B------:R-:W3:Y:S04]  /*e930*/  LDL R7, [R1+0x314] ;  /* 0x0003140001077983 */ /* 0x000ee80000100800 */
[----:B--2---:R0:W-:Y:S04]  /*e940*/  STL [R1+0x240], R23 ;  /* 0x0002401701007387 */ /* 0x0041e80000100800 */
[----:B0-----:R-:W2:Y:S04]  /*e950*/  LDL.LU R23, [R1+0x8f0] ;  /* 0x0008f00001177983 */ /* 0x001ea80000300800 */
[----:B------:R-:W4:Y:S01]  /*e960*/  LDL R9, [R1+0x5dc] ;  /* 0x0005dc0001097983 */ /* 0x000f220000100800 */
[----:B-----5:R-:W-:-:S03]  /*e970*/  IADD3 R4, P1, R18, R5, RZ ;  /* 0x0000000512047210 */ /* 0x020fc60007f3e0ff */
[----:B------:R-:W5:Y:S01]  /*e980*/  LDL R5, [R1+0x308] ;  /* 0x0003080001057983 */ /* 0x000f620000100800 */
[----:B---3--:R-:W-:-:S03]  /*e990*/  IADD3 R6, P2, R18, R7, RZ ;  /* 0x0000000712067210 */ /* 0x008fc60007f5e0ff */
[----:B------:R-:W3:Y:S01]  /*e9a0*/  LDL R7, [R1+0x310] ;  /* 0x0003100001077983 */ /* 0x000ee20000100800 */
[----:B----4-:R-:W-:-:S03]  /*e9b0*/  IADD3 R8, P3, R18, R9, RZ ;  /* 0x0000000912087210 */ /* 0x010fc60007f7e0ff */
[----:B------:R-:W4:Y:S01]  /*e9c0*/  LDL R9, [R1+0x318] ;  /* 0x0003180001097983 */ /* 0x000f220000100800 */
[----:B------:R-:W-:Y:S02]  /*e9d0*/  PRMT R27, RZ, 0x7610, R27 ;  /* 0x00007610ff1b7816 */ /* 0x000fe4000000001b */
[----:B------:R-:W-:Y:S02]  /*e9e0*/  PRMT R29, RZ, 0x7610, R29 ;  /* 0x00007610ff1d7816 */ /* 0x000fe4000000001d */
[----:B--2---:R-:W-:Y:S01]  /*e9f0*/  PRMT R23, RZ, 0x7610, R23 ;  /* 0x00007610ff177816 */ /* 0x004fe20000000017 */
[----:B-----5:R-:W-:-:S05]  /*ea00*/  IMAD.X R5, R0, 0x1, R5, P1 ;  /* 0x0000000100057824 */ /* 0x020fca00008e0605 */
[----:B------:R-:W2:Y:S01]  /*ea10*/  @!P0 LDG.E.U8 R27, desc[UR6][R4.64] ;  /* 0x00000006041b8981 */ /* 0x000ea2000c1e1100 */
[----:B---3--:R-:W-:-:S05]  /*ea20*/  IMAD.X R7, R0, 0x1, R7, P2 ;  /* 0x0000000100077824 */ /* 0x008fca00010e0607 */
[----:B------:R-:W3:Y:S01]  /*ea30*/  @!P0 LDG.E.U8 R29, desc[UR6][R6.64] ;  /* 0x00000006061d8981 */ /* 0x000ee2000c1e1100 */
[----:B----4-:R-:W-:-:S05]  /*ea40*/  IMAD.X R9, R0, 0x1, R9, P3 ;  /* 0x0000000100097824 */ /* 0x010fca00018e0609 */
        /* <DEDUP_REMOVED lines=532> */
[----:B------:R-:W4:Y:S04]  /*10b90*/  LDL R5, [R1+0x55c] ;  /* 0x00055c0001057983 */ /* 0x000f280000100800 */
[----:B--2---:R0:W-:Y:S04]  /*10ba0*/  STL [R1+0x9c], R29 ;  /* 0x00009c1d01007387 */ /* 0x0041e80000100800 */
[----:B0-----:R-:W2:Y:S04]  /*10bb0*/  LDL.LU R29, [R1+0x7e0] ;  /* 0x0007e000011d7983 */ /* 0x001ea80000300800 */
[----:B------:R-:W2:Y:S04]  /*10bc0*/  LDL R7, [R1+0x54c] ;  /* 0x00054c0001077983 */ /* 0x000ea80000100800 */
[----:B---3--:R0:W-:Y:S04]  /*10bd0*/  STL [R1+0x94], R23 ;  /* 0x0000941701007387 */ /* 0x0081e80000100800 */
[----:B0-----:R-:W3:Y:S04]  /*10be0*/  LDL.LU R23, [R1+0x7dc] ;  /* 0x0007dc0001177983 */ /* 0x001ee80000300800 */
[----:B------:R-:W3:Y:S01]  /*10bf0*/  LDL R9, [R1+0x548] ;  /* 0x0005480001097983 */ /* 0x000ee20000100800 */
[----:B-----5:R-:W-:-:S02]  /*10c00*/  IADD3 R6, P2, R18, R4, RZ ;  /* 0x0000000412067210 */ /* 0x020fc40007f5e0ff */
[C---:B----4-:R-:W-:Y:S02]  /*10c10*/  IADD3 R4, P3, R18.reuse, R5, RZ ;  /* 0x0000000512047210 */ /* 0x050fe40007f7e0ff */
[----:B------:R-:W4:Y:S01]  /*10c20*/  LDL R5, [R1+0x558] ;  /* 0x0005580001057983 */ /* 0x000f220000100800 */
[----:B--2---:R-:W-:Y:S02]  /*10c30*/  PRMT R29, RZ, 0x7610, R29 ;  /* 0x00007610ff1d7816 */ /* 0x004fe4000000001d */
[----:B------:R-:W-:Y:S02]  /*10c40*/  IADD3 R8, P1, R18, R7, RZ ;  /* 0x0000000712087210 */ /* 0x000fe40007f3e0ff */
[----:B------:R-:W2:Y:S03]  /*10c50*/  LDL R7, [R1+0x550] ;  /* 0x0005500001077983 */ /* 0x000ea60000100800 */
[----:B---3--:R-:W-:-:S05]  /*10c60*/  IMAD.X R9, R0, 0x1, R9, P1 ;  /* 0x0000000100097824 */ /* 0x008fca00008e0609 */
[----:B------:R-:W3:Y:S01]  /*10c70*/  @!P0 LDG.E.U8 R29, desc[UR6][R8.64] ;  /* 0x00000006081d8981 */ /* 0x000ee2000c1e1100 */
[----:B------:R-:W-:Y:S02]  /*10c80*/  PRMT R3, RZ, 0x7610, R3 ;  /* 0x00007610ff037816 */ /* 0x000fe40000000003 */
[----:B------:R-:W-:Y:S01]  /*10c90*/  PRMT R23, RZ, 0x7610, R23 ;  /* 0x00007610ff177816 */ /* 0x000fe20000000017 */
[----:B----4-:R-:W-:-:S05]  /*10ca0*/  IMAD.X R5, R0, 0x1, R5, P3 ;  /* 0x0000000100057824 */ /* 0x010fca00018e0605 */
[----:B------:R-:W4:Y:S01]  /*10cb0*/  @!P0 LDG.E.U8 R23, desc[UR6][R4.64] ;  /* 0x0000000604178981 */ /* 0x000f22000c1e1100 */
[----:B--2---:R-:W-:-:S05]  /*10cc0*/  IMAD.X R7, R0, 0x1, R7, P2 ;  /* 0x0000000100077824 */ /* 0x004fca00010e0607 */
[----:B------:R-:W2:Y:S04]  /*10cd0*/  @!P0 LDG.E.U8 R3, desc[UR6][R6.64] ;  /* 0x0000000606038981 */ /* 0x000ea8000c1e1100 */
[----:B---3--:R0:W-:Y:S04]  /*10ce0*/  STL [R1+0x90], R29 ;  /* 0x0000901d01007387 */ /* 0x0081e80000100800 */
[----:B0-----:R-:W3:Y:S04]  /*10cf0*/  LDL.LU R29, [R1+0x7d8] ;  /* 0x0007d800011d7983 */ /* 0x001ee80000300800 */
[----:B------:R-:W5:Y:S04]  /*10d00*/  LDL R9, [R1+0x564] ;  /* 0x0005640001097983 */ /* 0x000f680000100800 */
[----:B------:R-:W3:Y:S04]  /*10d10*/  LDL R7, [R1+0x56c] ;  /* 0x00056c0001077983 */ /* 0x000ee80000100800 */
[----:B--2---:R-:W-:Y:S04]  /*10d20*/  STL [R1+0x78c], R3 ;  /* 0x00078c0301007387 */ /* 0x004fe80000100800 */
[----:B----4-:R0:W-:Y:S04]  /*10d30*/  STL [R1+0x8c], R23 ;  /* 0x00008c1701007387 */ /* 0x0101e80000100800 */
[----:B0-----:R-:W2:Y:S04]  /*10d40*/  LDL.LU R23, [R1+0x7d4] ;  /* 0x0007d40001177983 */ /* 0x001ea80000300800 */
[----:B------:R-:W4:Y:S01]  /*10d50*/  LDL R5, [R1+0x574] ;  /* 0x0005740001057983 */ /* 0x000f220000100800 */
[----:B-----5:R-:W-:-:S03]  /*10d60*/  IADD3 R8, P1, R18, R9, RZ ;  /* 0x0000000912087210 */ /* 0x020fc60007f3e0ff */
[----:B------:R-:W5:Y:S01]  /*10d70*/  LDL R9, [R1+0x560] ;  /* 0x0005600001097983 */ /* 0x000f620000100800 */
[----:B---3--:R-:W-:-:S03]  /*10d80*/  IADD3 R6, P2, R18, R7, RZ ;  /* 0x0000000712067210 */ /* 0x008fc60007f5e0ff */
[----:B------:R-:W3:Y:S01]  /*10d90*/  LDL R7, [R1+0x568] ;  /* 0x0005680001077983 */ /* 0x000ee20000100800 */
[----:B------:R-:W-:Y:S02]  /*10da0*/  PRMT R27, RZ, 0x7610, R27 ;  /* 0x00007610ff1b7816 */ /* 0x000fe4000000001b */
[----:B------:R-:W-:Y:S02]  /*10db0*/  PRMT R29, RZ, 0x7610, R29 ;  /* 0x00007610ff1d7816 */ /* 0x000fe4000000001d */
[----:B----4-:R-:W-:Y:S02]  /*10dc0*/  IADD3 R4, P3, R18, R5, RZ ;  /* 0x0000000512047210 */ /* 0x010fe40007f7e0ff */
[----:B------:R-:W4:Y:S01]  /*10dd0*/  LDL R5, [R1+0x570] ;  /* 0x0005700001057983 */ /* 0x000f220000100800 */
[C---:B-----5:R-:W-:Y:S02]  /*10de0*/  IMAD.X R9, R0.reuse, 0x1, R9, P1 ;  /* 0x0000000100097824 */ /* 0x060fe400008e0609 */
[----:B---3--:R-:W-:-:S03]  /*10df0*/  IMAD.X R7, R0, 0x1, R7, P2 ;  /* 0x0000000100077824 */ /* 0x008fc600010e0607 */
[----:B------:R-:W3:Y:S04]  /*10e00*/  @!P0 LDG.E.U8 R27, desc[UR6][R8.64] ;  /* 0x00000006081b8981 */ /* 0x000ee8000c1e1100 */
[----:B------:R-:W5:Y:S01]  /*10e10*/  @!P0 LDG.E.U8 R29, desc[UR6][R6.64] ;  /* 0x00000006061d8981 */ /* 0x000f62000c1e1100 */
[----:B--2---:R-:W-:Y:S01]  /*10e20*/  PRMT R23, RZ, 0x7610, R23 ;  /* 0x00007610ff177816 */ /* 0x004fe20000000017 */
[----:B----4-:R-:W-:-:S05]  /*10e30*/  IMAD.X R5, R0, 0x1, R5, P3 ;  /* 0x0000000100057824 */ /* 0x010fca00018e0605 */
[----:B------:R-:W2:Y:S04]  /*10e40*/  @!P0 LDG.E.U8 R23, desc[UR6][R4.64] ;  /* 0x0000000604178981 */ /* 0x000ea8000c1e1100 */
[----:B---3--:R0:W-:Y:S04]  /*10e50*/  STL [R1+0x84], R27 ;  /* 0x0000841b01007387 */ /* 0x0081e80000100800 */
[----:B0-----:R-:W3:Y:S04]  /*10e60*/  LDL.LU R27, [R1+0x7d0] ;  /* 0x0007d000011b7983 */ /* 0x001ee80000300800 */
[----:B------:R-:W4:Y:S04]  /*10e70*/  LDL R9, [R1+0x57c] ;  /* 0x00057c0001097983 */ /* 0x000f280000100800 */
[----:B-----5:R0:W-:Y:S04]  /*10e80*/  STL [R1+0x88], R29 ;  /* 0x0000881d01007387 */ /* 0x0201e80000100800 */
[----:B0-----:R-:W5:Y:S04]  /*10e90*/  LDL.LU R29, [R1+0x7cc] ;  /* 0x0007cc00011d7983 */ /* 0x001f680000300800 */
[----:B------:R-:W3:Y:S04]  /*10ea0*/  LDL R7, [R1+0x584] ;  /* 0x0005840001077983 */ /* 0x000ee80000100800 */
[----:B--2---:R0:W-:Y:S04]  /*10eb0*/  STL [R1+0x80], R23 ;  /* 0x0000801701007387 */ /* 0x0041e80000100800 */
[----:B0-----:R-:W2:Y:S04]  /*10ec0*/  LDL.LU R23, [R1+0x7c8] ;  /* 0x0007c80001177983 */ /* 0x001ea80000300800 */
[----:B------:R-:W2:Y:S01]  /*10ed0*/  LDL R5, [R1+0x58c] ;  /* 0x00058c0001057983 */ /* 0x000ea20000100800 */
[----:B----4-:R-:W-:-:S03]  /*10ee0*/  IADD3 R8, P1, R18, R9, RZ ;  /* 0x0000000912087210 */ /* 0x010fc60007f3e0ff */
[----:B------:R-:W4:Y:S01]  /*10ef0*/  LDL R9, [R1+0x578] ;  /* 0x0005780001097983 */ /* 0x000f220000100800 */
[----:B---3--:R-:W-:-:S03]  /*10f00*/  IADD3 R6, P2, R18, R7, RZ ;  /* 0x0000000712067210 */ /* 0x008fc60007f5e0ff */
[----:B------:R-:W3:Y:S01]  /*10f10*/  LDL R7, [R1+0x580] ;  /* 0x0005800001077983 */ /* 0x000ee20000100800 */
[----:B------:R-:W-:Y:S02]  /*10f20*/  PRMT R27, RZ, 0x7610, R27 ;  /* 0x00007610ff1b7816 */ /* 0x000fe4000000001b */
[----:B-----5:R-:W-:Y:S02]  /*10f30*/  PRMT R29, RZ, 0x7610, R29 ;  /* 0x00007610ff1d7816 */ /* 0x020fe4000000001d */
[----:B--2---:R-:W-:Y:S02]  /*10f40*/  IADD3 R4, P3, R18, R5, RZ ;  /* 0x0000000512047210 */ /* 0x004fe40007f7e0ff */
[----:B------:R-:W2:Y:S01]  /*10f50*/  LDL R5, [R1+0x588] ;  /* 0x0005880001057983 */ /* 0x000ea20000100800 */
[----:B----4-:R-:W-:-:S05]  /*10f60*/  IMAD.X R9, R0, 0x1, R9, P1 ;  /* 0x0000000100097824 */ /* 0x010fca00008e0609 */
[----:B------:R-:W4:Y:S01]  /*10f70*/  @!P0 LDG.E.U8 R27, desc[UR6][R8.64] ;  /* 0x00000006081b8981 */ /* 0x000f22000c1e1100 */
[----:B---3--:R-:W-:-:S05]  /*10f80*/  IMAD.X R7, R0, 0x1, R7, P2 ;  /* 0x0000000100077824 */ /* 0x008fca00010e0607 */
[----:B------:R-:W3:Y:S01]  /*10f90*/  @!P0 LDG.E.U8 R29, desc[UR6][R6.64] ;  /* 0x00000006061d8981 */ /* 0x000ee2000c1e1100 */
[----:B------:R-:W-:Y:S01]  /*10fa0*/  PRMT R23, RZ, 0x7610, R23 ;  /* 0x00007610ff177816 */ /* 0x000fe20000000017 */
[----:B--2---:R-:W-:-:S05]  /*10fb0*/  IMAD.X R5, R0, 0x1, R5, P3 ;  /* 0x0000000100057824 */ /* 0x004fca00018e0605 */
[----:B------:R-:W2:Y:S04]  /*10fc0*/  @!P0 LDG.E.U8 R23, desc[UR6][R4.64] ;  /* 0x0000000604178981 */ /* 0x000ea8000c1e1100 */
[----:B----4-:R0:W-:Y:S04]  /*10fd0*/  STL [R1+0x7c], R27 ;  /* 0x00007c1b01007387 */ /* 0x0101e80000100800 */
[----:B0-----:R-:W4:Y:S04]  /*10fe0*/  LDL.LU R27, [R1+0x7c4] ;  /* 0x0007c400011b7983 */ /* 0x001f280000300800 */
[----:B------:R-:W5:Y:S04]  /*10ff0*/  LDL R8, [R1+0x59c] ;  /* 0x00059c0001087983 */ /* 0x000f680000100800 */
[----:B------:R-:W4:Y:S04]  /*11000*/  LDL R9, [R1+0x5a4] ;  /* 0x0005a40001097983 */ /* 0x000f280000100800 */
[----:B---3--:R0:W-:Y:S04]  /*11010*/  STL [R1+0x74], R29 ;  /* 0x0000741d01007387 */ /* 0x0081e80000100800 */
[----:B0-----:R-:W3:Y:S04]  /*11020*/  LDL.LU R29, [R1+0x7c0] ;  /* 0x0007c000011d7983 */ /* 0x001ee80000300800 */
[----:B------:R-:W3:Y:S04]  /*11030*/  LDL R7, [R1+0x594] ;  /* 0x0005940001077983 */ /* 0x000ee80000100800 */
[----:B--2---:R0:W-:Y:S04]  /*11040*/  STL [R1+0x78], R23 ;  /* 0x0000781701007387 */ /* 0x0041e80000100800 */
[----:B0-----:R-:W2:Y:S04]  /*11050*/  LDL.LU R23, [R1+0x7bc] ;  /* 0x0007bc0001177983 */ /* 0x001ea80000300800 */
[----:B------:R-:W2:Y:S01]  /*11060*/  LDL R5, [R1+0x590] ;  /* 0x0005900001057983 */ /* 0x000ea20000100800 */
[----:B-----5:R-:W-:-:S02]  /*11070*/  IADD3 R6, P2, R18, R8, RZ ;  /* 0x0000000812067210 */ /* 0x020fc40007f5e0ff */
[C---:B----4-:R-:W-:Y:S02]  /*11080*/  IADD3 R8, P3, R18.reuse, R9, RZ ;  /* 0x0000000912087210 */ /* 0x050fe40007f7e0ff */
[----:B------:R-:W4:Y:S01]  /*11090*/  LDL R9, [R1+0x5a0] ;  /* 0x0005a00001097983 */ /* 0x000f220000100800 */
[----:B---3--:R-:W-:-:S03]  /*110a0*/  IADD3 R4, P1, R18, R7, RZ ;  /* 0x0000000712047210 */ /* 0x008fc60007f3e0ff */
[----:B------:R-:W3:Y:S01]  /*110b0*/  LDL R7, [R1+0x598] ;  /* 0x0005980001077983 */ /* 0x000ee20000100800 */
[----:B------:R-:W-:Y:S02]  /*110c0*/  PRMT R29, RZ, 0x7610, R29 ;  /* 0x00007610ff1d7816 */ /* 0x000fe4000000001d */
[----:B------:R-:W-:Y:S02]  /*110d0*/  PRMT R3, RZ, 0x7610, R3 ;  /* 0x00007610ff037816 */ /* 0x000fe40000000003 */
[----:B--2---:R-:W-:Y:S01]  /*110e0*/  PRMT R23, RZ, 0x7610, R23 ;  /* 0x00007610ff177816 */ /* 0x004fe20000000017 */
[----:B------:R-:W-:-:S05]  /*110f0*/  IMAD.X R5, R0, 0x1, R5, P1 ;  /* 0x0000000100057824 */ /* 0x000fca00008e0605 */
[----:B------:R-:W2:Y:S01]  /*11100*/  @!P0 LDG.E.U8 R29, desc[UR6][R4.64] ;  /* 0x00000006041d8981 */ /* 0x000ea2000c1e1100 */
[----:B----4-:R-:W-:-:S05]  /*11110*/  IMAD.X R9, R0, 0x1, R9, P3 ;  /* 0x0000000100097824 */ /* 0x010fca00018e0609 */
[----:B------:R-:W4:Y:S01]  /*11120*/  @!P0 LDG.E.U8 R23, desc[UR6][R8.64] ;  /* 0x0000000608178981 */ /* 0x000f22000c1e1100 */
[----:B---3--:R-:W-:-:S05]  /*11130*/  IMAD.X R7, R0, 0x1, R7, P2 ;  /* 0x0000000100077824 */ /* 0x008fca00010e0607 */
[----:B------:R-:W3:Y:S04]  /*11140*/  @!P0 LDG.E.U8 R3, desc[UR6][R6.64] ;  /* 0x0000000606038981 */ /* 0x000ee8000c1e1100 */
[----:B--2---:R0:W-:Y:S04]  /*11150*/  STL [R1+0x68], R29 ;  /* 0x0000681d01007387 */ /* 0x0041e80000100800 */
[----:B0-----:R-:W2:Y:S04]  /*11160*/  LDL.LU R29, [R1+0x7b8] ;  /* 0x0007b800011d7983 */ /* 0x001ea80000300800 */
[----:B------:R-:W5:Y:S04]  /*11170*/  LDL R7, [R1+0x5ac] ;  /* 0x0005ac0001077983 */ /* 0x000f680000100800 */
[----:B------:R-:W2:Y:S04]  /*11180*/  LDL R4, [R1+0x5b4] ;  /* 0x0005b40001047983 */ /* 0x000ea80000100800 */
[----:B------:R-:W2:Y:S04]  /*11190*/  LDL R5, [R1+0x5c4] ;  /* 0x0005c40001057983 */ /* 0x000ea80000100800 */
[----:B---3--:R-:W-:Y:S04]  /*111a0*/  STL [R1+0x790], R3 ;  /* 0x0007900301007387 */ /* 0x008fe80000100800 */
[----:B----4-:R0:W-:Y:S04]  /*111b0*/  STL [R1+0x70], R23 ;  /* 0x0000701701007387 */ /* 0x0101e80000100800 */
[----:B0-----:R-:W3:Y:S04]  /*111c0*/  LDL.LU R23, [R1+0x7b4] ;  /* 0x0007b40001177983 */ /* 0x001ee80000300800 */
[----:B------:R-:W4:Y:S01]  /*111d0*/  LDL R9, [R1+0x5a8] ;  /* 0x0005a80001097983 */ /* 0x000f220000100800 */
[----:B------:R-:W-:-:S02]  /*111e0*/  PRMT R27, RZ, 0x7610, R27 ;  /* 0x00007610ff1b7816 */ /* 0x000fc4000000001b */
[----:B-----5:R-:W-:Y:S02]  /*111f0*/  IADD3 R8, P1, R18, R7, RZ ;  /* 0x0000000712087210 */ /* 0x020fe40007f3e0ff */
[----:B------:R-:W5:Y:S03]  /*11200*/  LDL R7, [R1+0x5b0] ;  /* 0x0005b00001077983 */ /* 0x000f660000100800 */
[----:B----4-:R-:W-:-:S05]  /*11210*/  IMAD.X R9, R0, 0x1, R9, P1 ;  /* 0x0000000100097824 */ /* 0x010fca00008e0609 */
[----:B------:R-:W4:Y:S01]  /*11220*/  @!P0 LDG.E.U8 R27, desc[UR6][R8.64] ;  /* 0x00000006081b8981 */ /* 0x000f22000c1e1100 */
[C---:B--2---:R-:W-:Y:S02]  /*11230*/  IADD3 R6, P2, R18.reuse, R4, RZ ;  /* 0x0000000412067210 */ /* 0x044fe40007f5e0ff */
[----:B------:R-:W-:Y:S02]  /*11240*/  IADD3 R4, P3, R18, R5, RZ ;  /* 0x0000000512047210 */ /* 0x000fe40007f7e0ff */
[----:B------:R-:W2:Y:S01]  /*11250*/  LDL R5, [R1+0x5c0] ;  /* 0x0005c00001057983 */ /* 0x000ea20000100800 */
[----:B---3--:R-:W-:-:S03]  /*11260*/  PRMT R23, RZ, 0x7610, R23 ;  /* 0x00007610ff177816 */ /* 0x008fc60000000017 */
[----:B----4-:R0:W-:Y:S04]  /*11270*/  STL [R1+0x64], R27 ;  /* 0x0000641b01007387 */ /* 0x0101e80000100800 */
[----:B0-----:R-:W3:Y:S01]  /*11280*/  LDL.LU R27, [R1+0x7b0] ;  /* 0x0007b000011b7983 */ /* 0x001ee20000300800 */
[C---:B--2---:R-:W-:Y:S01]  /*11290*/  IMAD.X R5, R0.reuse, 0x1, R5, P3 ;  /* 0x0000000100057824 */ /* 0x044fe200018e0605 */
[----:B------:R-:W-:Y:S01]  /*112a0*/  PRMT R29, RZ, 0x7610, R29 ;  /* 0x00007610ff1d7816 */ /* 0x000fe2000000001d */
[----:B-----5:R-:W-:-:S03]  /*112b0*/  IMAD.X R7, R0, 0x1, R7, P2 ;  /* 0x0000000100077824 */ /* 0x020fc600010e0607 */
[----:B------:R0:W2:Y:S01]  /*112c0*/  @!P0 LDG.E.U8 R23, desc[UR6][R4.64] ;  /* 0x0000000604178981 */ /* 0x0000a2000c1e1100 */
[----:B------:R-:W-:-:S03]  /*112d0*/  IADD3 R8, P3, R18, UR22, RZ ;  /* 0x0000001612087c10 */ /* 0x000fc6000ff7e0ff */
[----:B------:R1:W4:Y:S01]  /*112e0*/  @!P0 LDG.E.U8 R29, desc[UR6][R6.64] ;  /* 0x00000006061d8981 */ /* 0x000322000c1e1100 */
[----:B------:R-:W-:Y:S02]  /*112f0*/  PRMT R28, RZ, 0x7610, R28 ;  /* 0x00007610ff1c7816 */ /* 0x000fe4000000001c */
[C---:B0-----:R-:W-:Y:S02]  /*11300*/  IADD3 R4, P1, R18.reuse, UR14, RZ ;  /* 0x0000000e12047c10 */ /* 0x041fe4000ff3e0ff */
[----:B-1----:R-:W-:Y:S02]  /*11310*/  IADD3 R6, P2, R18, UR21, RZ ;  /* 0x0000001512067c10 */ /* 0x002fe4000ff5e0ff */
[C---:B------:R-:W-:Y:S02]  /*11320*/  IADD3.X R5, R0.reuse, UR38, RZ, P1, !PT ;  /* 0x0000002600057c10 */ /* 0x040fe40008ffe4ff */
[----:B------:R-:W-:Y:S02]  /*11330*/  IADD3.X R7, R0, UR45, RZ, P2, !PT ;  /* 0x0000002d00077c10 */ /* 0x000fe400097fe4ff */
[----:B------:R-:W-:-:S02]  /*11340*/  PRMT R24, RZ, 0x7610, R24 ;  /* 0x00007610ff187816 */ /* 0x000fc40000000018 */
[----:B------:R-:W-:Y:S01]  /*11350*/  IADD3.X R9, R0, UR46, RZ, P3, !PT ;  /* 0x0000002e00097c10 */ /* 0x000fe20009ffe4ff */
[----:B------:R-:W5:Y:S04]  /*11360*/  @!P0 LDG.E.U8 R28, desc[UR6][R6.64] ;  /* 0x00000006061c8981 */ /* 0x000f68000c1e1100 */
[----:B------:R-:W5:Y:S01]  /*11370*/  @!P0 LDG.E.U8 R24, desc[UR6][R8.64] ;  /* 0x0000000608188981 */ /* 0x000f62000c1e1100 */
[----:B---3--:R-:W-:-:S06]  /*11380*/  PRMT R27, RZ, 0x7610, R27 ;  /* 0x00007610ff1b7816 */ /* 0x008fcc000000001b */
[----:B------:R-:W3:Y:S04]  /*11390*/  @!P0 LDG.E.U8 R27, desc[UR6][R4.64] ;  /* 0x00000006041b8981 */ /* 0x000ee8000c1e1100 */
[----:B----4-:R0:W-:Y:S04]  /*113a0*/  STL [R1+0x60], R29 ;  /* 0x0000601d01007387 */ /* 0x0101e80000100800 */
[----:B0-----:R-:W4:Y:S04]  /*113b0*/  LDL.LU R29, [R1+0x7ac] ;  /* 0x0007ac00011d7983 */ /* 0x001f280000300800 */
[----:B--2---:R0:W-:Y:S04]  /*113c0*/  STL [R1+0x58], R23 ;  /* 0x0000581701007387 */ /* 0x0041e80000100800 */
[----:B0-----:R-:W2:Y:S04]  /*113d0*/  LDL.LU R23, [R1+0x7a8] ;  /* 0x0007a80001177983 */ /* 0x001ea80000300800 */
[----:B---3--:R0:W-:Y:S04]  /*113e0*/  STL [R1+0x48], R27 ;  /* 0x0000481b01007387 */ /* 0x0081e80000100800 */
[----:B0-----:R-:W3:Y:S04]  /*113f0*/  LDL.LU R27, [R1+0x7a4] ;  /* 0x0007a400011b7983 */ /* 0x001ee80000300800 */
[----:B-----5:R0:W-:Y:S04]  /*11400*/  STL [R1+0x4c], R28 ;  /* 0x00004c1c01007387 */ /* 0x0201e80000100800 */
[----:B0-----:R-:W5:Y:S04]  /*11410*/  LDL.LU R28, [R1+0x7a0] ;  /* 0x0007a000011c7983 */ /* 0x001f680000300800 */
[----:B------:R0:W-:Y:S04]  /*11420*/  STL [R1+0x50], R24 ;  /* 0x0000501801007387 */ /* 0x0001e80000100800 */
[----:B0-----:R-:W5:Y:S04]  /*11430*/  LDL.LU R24, [R1+0x79c] ;  /* 0x00079c0001187983 */ /* 0x001f680000300800 */
[----:B------:R-:W4:Y:S01]  /*11440*/  LDL R9, [R1+0x5d4] ;  /* 0x0005d40001097983 */ /* 0x000f220000100800 */
[----:B------:R-:W-:-:S02]  /*11450*/  IADD3 R6, P2, R18, UR30, RZ ;  /* 0x0000001e12067c10 */ /* 0x000fc4000ff5e0ff */
[C---:B----4-:R-:W-:Y:S02]  /*11460*/  IADD3 R8, P3, R18.reuse, R9, RZ ;  /* 0x0000000912087210 */ /* 0x050fe40007f7e0ff */
[----:B------:R-:W4:Y:S01]  /*11470*/  LDL R9, [R1+0x5d0] ;  /* 0x0005d00001097983 */ /* 0x000f220000100800 */
[----:B------:R-:W-:Y:S02]  /*11480*/  IADD3 R4, P1, R18, UR29, RZ ;  /* 0x0000001d12047c10 */ /* 0x000fe4000ff3e0ff */
[----:B------:R-:W-:Y:S02]  /*11490*/  PRMT R16, RZ, 0x7610, R16 ;  /* 0x00007610ff107816 */ /* 0x000fe40000000010 */
[C---:B------:R-:W-:Y:S02]  /*114a0*/  IADD3.X R7, R0.reuse, UR54, RZ, P2, !PT ;  /* 0x0000003600077c10 */ /* 0x040fe400097fe4ff */
[----:B------:R-:W-:Y:S02]  /*114b0*/  PRMT R15, RZ, 0x7610, R15 ;  /* 0x00007610ff0f7816 */ /* 0x000fe4000000000f */
[----:B------:R-:W-:Y:S01]  /*114c0*/  PRMT R25, RZ, 0x7610, R25 ;  /* 0x00007610ff197816 */ /* 0x000fe20000000019 */
[----:B------:R0:W2:Y:S01]  /*114d0*/  @!P0 LDG.E.U8 R16, desc[UR6][R6.64] ;  /* 0x0000000606108981 */ /* 0x0000a2000c1e1100 */
[----:B------:R-:W-:-:S02]  /*114e0*/  IADD3.X R5, R0, UR53, RZ, P1, !PT ;  /* 0x0000003500057c10 */ /* 0x000fc40008ffe4ff */
[----:B------:R-:W-:-:S03]  /*114f0*/  PRMT R14, RZ, 0x7610, R14 ;  /* 0x00007610ff0e7816 */ /* 0x000fc6000000000e */
[----:B------:R-:W3:Y:S01]  /*11500*/  @!P0 LDG.E.U8 R25, desc[UR6][R4.64] ;  /* 0x0000000604198981 */ /* 0x000ee2000c1e1100 */
[----:B0-----:R-:W-:Y:S02]  /*11510*/  IADD3 R6, P2, R18, UR19, RZ ;  /* 0x0000001312067c10 */ /* 0x001fe4000ff5e0ff */
[----:B------:R-:W-:Y:S02]  /*11520*/  PRMT R13, RZ, 0x7610, R13 ;  /* 0x00007610ff0d7816 */ /* 0x000fe4000000000d */
[----:B------:R-:W-:-:S05]  /*11530*/  IADD3.X R7, R0, UR43, RZ, P2, !PT ;  /* 0x0000002b00077c10 */ /* 0x000fca00097fe4ff */
[----:B------:R-:W5:Y:S01]  /*11540*/  @!P0 LDG.E.U8 R14, desc[UR6][R6.64] ;  /* 0x00000006060e8981 */ /* 0x000f62000c1e1100 */
[----:B----4-:R-:W-:-:S05]  /*11550*/  IMAD.X R9, R0, 0x1, R9, P3 ;  /* 0x0000000100097824 */ /* 0x010fca00018e0609 */
[----:B------:R0:W4:Y:S02]  /*11560*/  @!P0 LDG.E.U8 R15, desc[UR6][R8.64] ;  /* 0x00000006080f8981 */ /* 0x000124000c1e1100 */
[----:B0-----:R-:W-:-:S04]  /*11570*/  IADD3 R8, P3, R18, UR27, RZ ;  /* 0x0000001b12087c10 */ /* 0x001fc8000ff7e0ff */
[----:B------:R-:W-:-:S05]  /*11580*/  IADD3.X R9, R0, UR51, RZ, P3, !PT ;  /* 0x0000003300097c10 */ /* 0x000fca0009ffe4ff */
[----:B------:R-:W5:Y:S04]  /*11590*/  @!P0 LDG.E.U8 R13, desc[UR6][R8.64] ;  /* 0x00000006080d8981 */ /* 0x000f68000c1e1100 */
[----:B---3--:R0:W-:Y:S04]  /*115a0*/  STL [R1+0x3c], R25 ;  /* 0x00003c1901007387 */ /* 0x0081e80000100800 */
[----:B0-----:R-:W3:Y:S04]  /*115b0*/  LDL.LU R25, [R1+0x798] ;  /* 0x0007980001197983 */ /* 0x001ee80000300800 */
[----:B--2---:R0:W-:Y:S04]  /*115c0*/  STL [R1+0x40], R16 ;  /* 0x0000401001007387 */ /* 0x0041e80000100800 */
[----:B0-----:R-:W2:Y:S04]  /*115d0*/  LDL R16, [R1+0x5cc] ;  /* 0x0005cc0001107983 */ /* 0x001ea80000100800 */
[----:B----4-:R0:W-:Y:S04]  /*115e0*/  STL [R1+0x44], R15 ;  /* 0x0000440f01007387 */ /* 0x0101e80000100800 */
[----:B0-----:R-:W4:Y:S04]  /*115f0*/  LDL R15, [R1+0x5bc] ;  /* 0x0005bc00010f7983 */ /* 0x001f280000100800 */
[----:B-----5:R0:W-:Y:S04]  /*11600*/  STL [R1+0x34], R14 ;  /* 0x0000340e01007387 */ /* 0x0201e80000100800 */
[----:B0-----:R-:W5:Y:S04]  /*11610*/  LDL R14, [R1+0x5c8] ;  /* 0x0005c800010e7983 */ /* 0x001f680000100800 */
[----:B------:R0:W-:Y:S04]  /*11620*/  STL [R1+0x38], R13 ;  /* 0x0000380d01007387 */ /* 0x0001e80000100800 */
[----:B0-----:R-:W3:Y:S01]  /*11630*/  LDL R13, [R1+0x5b8] ;  /* 0x0005b800010d7983 */ /* 0x001ee20000100800 */
[----:B------:R-:W-:-:S02]  /*11640*/  IADD3 R4, P1, R18, UR13, RZ ;  /* 0x0000000d12047c10 */ /* 0x000fc4000ff3e0ff */
[----:B------:R-:W-:Y:S02]  /*11650*/  PRMT R3, RZ, 0x7610, R3 ;  /* 0x00007610ff037816 */ /* 0x000fe40000000003 */
[----:B------:R-:W-:Y:S02]  /*11660*/  IADD3.X R5, R0, UR37, RZ, P1, !PT ;  /* 0x0000002500057c10 */ /* 0x000fe40008ffe4ff */
[----:B------:R-:W-:-:S03]  /*11670*/  IADD3 R8, P1, R18, UR28, RZ ;  /* 0x0000001c12087c10 */ /* 0x000fc6000ff3e0ff */
[----:B------:R0:W5:Y:S01]  /*11680*/  @!P0 LDG.E.U8 R3, desc[UR6][R4.64] ;  /* 0x0000000604038981 */ /* 0x000162000c1e1100 */
[----:B------:R-:W-:Y:S02]  /*11690*/  PRMT R26, RZ, 0x7610, R26 ;  /* 0x00007610ff1a7816 */ /* 0x000fe4000000001a */
[----:B------:R-:W-:Y:S02]  /*116a0*/  IADD3.X R9, R0, UR52, RZ, P1, !PT ;  /* 0x0000003400097c10 */ /* 0x000fe40008ffe4ff */
[----:B------:R-:W-:Y:S02]  /*116b0*/  PRMT R17, RZ, 0x7610, R17 ;  /* 0x00007610ff117816 */ /* 0x000fe40000000011 */
[C---:B------:R-:W-:Y:S01]  /*116c0*/  IADD3 R6, P2, R18.reuse, UR35, RZ ;  /* 0x0000002312067c10 */ /* 0x040fe2000ff5e0ff */
[----:B------:R1:W5:Y:S01]  /*116d0*/  @!P0 LDG.E.U8 R26, desc[UR6][R8.64] ;  /* 0x00000006081a8981 */ /* 0x000362000c1e1100 */
[----:B0-----:R-:W-:-:S04]  /*116e0*/  IADD3 R4, P3, R18, UR36, RZ ;  /* 0x0000002412047c10 */ /* 0x001fc8000ff7e0ff */
[----:B------:R-:W-:Y:S02]  /*116f0*/  IADD3.X R5, R0, UR60, RZ, P3, !PT ;  /* 0x0000003c00057c10 */ /* 0x000fe40009ffe4ff */
[----:B------:R-:W-:Y:S02]  /*11700*/  PRMT R2, RZ, 0x7610, R2 ;  /* 0x00007610ff027816 */ /* 0x000fe40000000002 */
[----:B-1----:R-:W-:Y:S01]  /*11710*/  IADD3 R8, P3, R18, UR20, RZ ;  /* 0x0000001412087c10 */ /* 0x002fe2000ff7e0ff */
[----:B------:R4:W5:Y:S01]  /*11720*/  @!P0 LDG.E.U8 R17, desc[UR6][R4.64] ;  /* 0x0000000604118981 */ /* 0x000962000c1e1100 */
[C---:B------:R-:W-:Y:S02]  /*11730*/  IADD3.X R7, R0.reuse, UR59, RZ, P2, !PT ;  /* 0x0000003b00077c10 */ /* 0x040fe400097fe4ff */
[----:B------:R-:W-:Y:S02]  /*11740*/  PRMT R29, RZ, 0x7610, R29 ;  /* 0x00007610ff1d7816 */ /* 0x000fe4000000001d */
[----:B------:R-:W-:Y:S01]  /*11750*/  IADD3.X R9, R0, UR44, RZ, P3, !PT ;  /* 0x0000002c00097c10 */ /* 0x000fe20009ffe4ff */
[----:B------:R2:W5:Y:S01]  /*11760*/  @!P0 LDG.E.U8 R2, desc[UR6][R6.64] ;  /* 0x0000000606028981 */ /* 0x000562000c1e1100 */
[----:B------:R-:W-:-:S03]  /*11770*/  PRMT R12, RZ, 0x7610, R12 ;  /* 0x00007610ff0c7816 */ /* 0x000fc6000000000c */
[----:B------:R-:W5:Y:S01]  /*11780*/  @!P0 LDG.E.U8 R29, desc[UR6][R8.64] ;  /* 0x00000006081d8981 */ /* 0x000f62000c1e1100 */
[----:B----4-:R-:W-:-:S05]  /*11790*/  IADD3 R4, P1, R18, R15, RZ ;  /* 0x0000000f12047210 */ /* 0x010fca0007f3e0ff */
[----:B---3--:R-:W-:-:S05]  /*117a0*/  IMAD.X R5, R0, 0x1, R13, P1 ;  /* 0x0000000100057824 */ /* 0x008fca00008e060d */
[----:B------:R0:W3:Y:S01]  /*117b0*/  @!P0 LDG.E.U8 R12, desc[UR6][R4.64] ;  /* 0x00000006040c8981 */ /* 0x0000e2000c1e1100 */
[----:B--2---:R-:W-:Y:S02]  /*117c0*/  IADD3 R6, P2, R18, R16, RZ ;  /* 0x0000001012067210 */ /* 0x004fe40007f5e0ff */
[----:B------:R-:W-:-:S03]  /*117d0*/  PRMT R11, RZ, 0x7610, R11 ;  /* 0x00007610ff0b7816 */ /* 0x000fc6000000000b */
[----:B-----5:R-:W-:Y:S01]  /*117e0*/  IMAD.X R7, R0, 0x1, R14, P2 ;  /* 0x0000000100077824 */ /* 0x020fe200010e060e */
[----:B------:R1:W-:Y:S01]  /*117f0*/  STL [R1+0x20], R26 ;  /* 0x0000201a01007387 */ /* 0x0003e20000100800 */
[C---:B0-----:R-:W-:Y:S02]  /*11800*/  IADD3 R4, P1, R18.reuse, UR17, RZ ;  /* 0x0000001112047c10 */ /* 0x041fe4000ff3e0ff */
[----:B------:R-:W-:Y:S01]  /*11810*/  PRMT R27, RZ, 0x7610, R27 ;  /* 0x00007610ff1b7816 */ /* 0x000fe2000000001b */
[----:B------:R0:W2:Y:S04]  /*11820*/  @!P0 LDG.E.U8 R11, desc[UR6][R6.64] ;  /* 0x00000006060b8981 */ /* 0x0000a8000c1e1100 */
[----:B-1----:R-:W4:Y:S04]  /*11830*/  LDL.LU R26, [R1+0x794] ;  /* 0x00079400011a7983 */ /* 0x002f280000300800 */
[----:B------:R-:W-:Y:S04]  /*11840*/  STL [R1+0x28], R2 ;  /* 0x0000280201007387 */ /* 0x000fe80000100800 */
[----:B------:R1:W-:Y:S01]  /*11850*/  STL [R1+0x788], R29 ;  /* 0x0007881d01007387 */ /* 0x0003e20000100800 */
[----:B0-----:R-:W-:-:S03]  /*11860*/  IADD3 R6, P2, R18, UR25, RZ ;  /* 0x0000001912067c10 */ /* 0x001fc6000ff5e0ff */
[----:B-1----:R-:W5:Y:S01]  /*11870*/  LDL R29, [R1+0x2a8] ;  /* 0x0002a800011d7983 */ /* 0x002f620000100800 */
[----:B------:R-:W-:Y:S02]  /*11880*/  PRMT R9, RZ, 0x7610, R9 ;  /* 0x00007610ff097816 */ /* 0x000fe40000000009 */
[----:B------:R-:W-:Y:S02]  /*11890*/  PRMT R23, RZ, 0x7610, R23 ;  /* 0x00007610ff177816 */ /* 0x000fe40000000017 */
[C---:B------:R-:W-:Y:S02]  /*118a0*/  IADD3.X R5, R0.reuse, UR41, RZ, P1, !PT ;  /* 0x0000002900057c10 */ /* 0x040fe40008ffe4ff */
[----:B------:R-:W-:Y:S02]  /*118b0*/  IADD3.X R7, R0, UR49, RZ, P2, !PT ;  /* 0x0000003100077c10 */ /* 0x000fe400097fe4ff */
[----:B------:R-:W-:Y:S01]  /*118c0*/  PRMT R10, RZ, 0x7610, R10 ;  /* 0x00007610ff0a7816 */ /* 0x000fe2000000000a */
[----:B------:R-:W2:Y:S04]  /*118d0*/  @!P0 LDG.E.U8 R9, desc[UR6][R4.64] ;  /* 0x0000000604098981 */ /* 0x000ea8000c1e1100 */
[----:B------:R0:W4:Y:S01]  /*118e0*/  @!P0 LDG.E.U8 R23, desc[UR6][R6.64] ;  /* 0x0000000606178981 */ /* 0x000122000c1e1100 */
[----:B------:R-:W-:-:S02]  /*118f0*/  PRMT R28, RZ, 0x7610, R28 ;  /* 0x00007610ff1c7816 */ /* 0x000fc4000000001c */
[----:B------:R-:W-:Y:S02]  /*11900*/  PRMT R24, RZ, 0x7610, R24 ;  /* 0x00007610ff187816 */ /* 0x000fe40000000018 */
[----:B0-----:R-:W-:-:S04]  /*11910*/  IADD3 R6, P2, R18, UR26, RZ ;  /* 0x0000001a12067c10 */ /* 0x001fc8000ff5e0ff */
[----:B------:R-:W-:-:S05]  /*11920*/  IADD3.X R7, R0, UR50, RZ, P2, !PT ;  /* 0x0000003200077c10 */ /* 0x000fca00097fe4ff */
[----:B------:R-:W5:Y:S01]  /*11930*/  @!P0 LDG.E.U8 R24, desc[UR6][R6.64] ;  /* 0x0000000606188981 */ /* 0x000f62000c1e1100 */
[----:B------:R-:W-:-:S03]  /*11940*/  PRMT R22, RZ, 0x7610, R22 ;  /* 0x00007610ff167816 */ /* 0x000fc60000000016 */
[----:B---3--:R0:W-:Y:S02]  /*11950*/  STL [R1+0x24], R12 ;  /* 0x0000240c01007387 */ /* 0x0081e40000100800 */
[----:B0-----:R-:W-:-:S04]  /*11960*/  IADD3 R12, P3, R18, UR33, RZ ;  /* 0x00000021120c7c10 */ /* 0x001fc8000ff7e0ff */
[----:B------:R-:W-:-:S05]  /*11970*/  IADD3.X R13, R0, UR57, RZ, P3, !PT ;  /* 0x00000039000d7c10 */ /* 0x000fca0009ffe4ff */
[----:B------:R0:W3:Y:S01]  /*11980*/  @!P0 LDG.E.U8 R27, desc[UR6][R12.64] ;  /* 0x000000060c1b8981 */ /* 0x0000e2000c1e1100 */
[C---:B------:R-:W-:Y:S02]  /*11990*/  IADD3 R4, P3, R18.reuse, UR34, RZ ;  /* 0x0000002212047c10 */ /* 0x040fe4000ff7e0ff */
[----:B0-----:R-:W-:-:S04]  /*119a0*/  IADD3 R12, P1, R18, UR18, RZ ;  /* 0x00000012120c7c10 */ /* 0x001fc8000ff3e0ff */
[C---:B------:R-:W-:Y:S02]  /*119b0*/  IADD3.X R13, R0.reuse, UR42, RZ, P1, !PT ;  /* 0x0000002a000d7c10 */ /* 0x040fe40008ffe4ff */
[----:B------:R-:W-:-:S03]  /*119c0*/  IADD3.X R5, R0, UR10, RZ, P3, !PT ;  /* 0x0000000a00057c10 */ /* 0x000fc60009ffe4ff */
[----:B------:R0:W5:Y:S01]  /*119d0*/  @!P0 LDG.E.U8 R10, desc[UR6][R12.64] ;  /* 0x000000060c0a8981 */ /* 0x000162000c1e1100 */
[----:B------:R-:W-:-:S03]  /*119e0*/  IADD3 R6, P3, R18, UR23, RZ ;  /* 0x0000001712067c10 */ /* 0x000fc6000ff7e0ff */
[----:B------:R1:W5:Y:S01]  /*119f0*/  @!P0 LDG.E.U8 R28, desc[UR6][R4.64] ;  /* 0x00000006041c8981 */ /* 0x000362000c1e1100 */
[C---:B------:R-:W-:Y:S02]  /*11a00*/  IADD3 R14, P1, R18.reuse, UR15, RZ ;  /* 0x0000000f120e7c10 */ /* 0x040fe4000ff3e0ff */
[----:B0-----:R-:W-:Y:S02]  /*11a10*/  IADD3 R12, P2, R18, UR16, RZ ;  /* 0x00000010120c7c10 */ /* 0x001fe4000ff5e0ff */
[----:B-1----:R-:W-:Y:S02]  /*11a20*/  PRMT R5, RZ, 0x7610, R5 ;  /* 0x00007610ff057816 */ /* 0x002fe40000000005 */
[C---:B------:R-:W-:Y:S02]  /*11a30*/  IADD3.X R13, R0.reuse, UR40, RZ, P2, !PT ;  /* 0x00000028000d7c10 */ /* 0x040fe400097fe4ff */
[----:B------:R-:W-:Y:S02]  /*11a40*/  PRMT R4, RZ, 0x7610, R4 ;  /* 0x00007610ff047816 */ /* 0x000fe40000000004 */
[C---:B------:R-:W-:Y:S01]  /*11a50*/  IADD3.X R7, R0.reuse, UR47, RZ, P3, !PT ;  /* 0x0000002f00077c10 */ /* 0x040fe20009ffe4ff */
[----:B------:R0:W5:Y:S01]  /*11a60*/  @!P0 LDG.E.U8 R5, desc[UR6][R12.64] ;  /* 0x000000060c058981 */ /* 0x000162000c1e1100 */
[----:B------:R-:W-:-:S03]  /*11a70*/  IADD3.X R15, R0, UR39, RZ, P1, !PT ;  /* 0x00000027000f7c10 */ /* 0x000fc60008ffe4ff */
[----:B------:R1:W5:Y:S04]  /*11a80*/  @!P0 LDG.E.U8 R22, desc[UR6][R6.64] ;  /* 0x0000000606168981 */ /* 0x000368000c1e1100 */
[----:B------:R-:W5:Y:S01]  /*11a90*/  @!P0 LDG.E.U8 R4, desc[UR6][R14.64] ;  /* 0x000000060e048981 */ /* 0x000f62000c1e1100 */
[----:B0-----:R-:W-:Y:S02]  /*11aa0*/  IADD3 R12, P1, R18, UR24, RZ ;  /* 0x00000018120c7c10 */ /* 0x001fe4000ff3e0ff */
[----:B-1----:R-:W-:Y:S02]  /*11ab0*/  PRMT R6, RZ, 0x7610, R6 ;  /* 0x00007610ff067816 */ /* 0x002fe40000000006 */
[----:B------:R-:W-:-:S05]  /*11ac0*/  IADD3.X R13, R0, UR48, RZ, P1, !PT ;  /* 0x00000030000d7c10 */ /* 0x000fca0008ffe4ff */
[----:B------:R-:W5:Y:S04]  /*11ad0*/  @!P0 LDG.E.U8 R6, desc[UR6][R12.64] ;  /* 0x000000060c068981 */ /* 0x000f68000c1e1100 */
[----:B--2---:R0:W-:Y:S04]  /*11ae0*/  STL [R1+0x768], R9 ;  /* 0x0007680901007387 */ /* 0x0041e80000100800 */
[----:B0-----:R-:W2:Y:S04]  /*11af0*/  LDL R9, [R1+0x2e8] ;  /* 0x0002e80001097983 */ /* 0x001ea80000100800 */
[----:B----4-:R0:W-:Y:S04]  /*11b00*/  STL [R1+0x76c], R23 ;  /* 0x00076c1701007387 */ /* 0x0101e80000100800 */
[----:B0-----:R-:W4:Y:S04]  /*11b10*/  LDL R23, [R1+0x320] ;  /* 0x0003200001177983 */ /* 0x001f280000100800 */
[----:B------:R-:W-:Y:S04]  /*11b20*/  STL [R1+0x2c], R17 ;  /* 0x00002c1101007387 */ /* 0x000fe80000100800 */
[----:B---3--:R0:W-:Y:S04]  /*11b30*/  STL [R1+0x770], R27 ;  /* 0x0007701b01007387 */ /* 0x0081e80000100800 */
[----:B0-----:R-:W3:Y:S04]  /*11b40*/  LDL R27, [R1+0x2ac] ;  /* 0x0002ac00011b7983 */ /* 0x001ee80000100800 */
[----:B-----5:R0:W-:Y:S04]  /*11b50*/  STL [R1+0x774], R28 ;  /* 0x0007741c01007387 */ /* 0x0201e80000100800 */
[----:B0-----:R-:W5:Y:S04]  /*11b60*/  LDL R28, [R1+0x2ec] ;  /* 0x0002ec00011c7983 */ /* 0x001f680000100800 */
[----:B------:R0:W-:Y:S04]  /*11b70*/  STL [R1+0x778], R24 ;  /* 0x0007781801007387 */ /* 0x0001e80000100800 */
[----:B0-----:R-:W2:Y:S04]  /*11b80*/  LDL R24, [R1+0x324] ;  /* 0x0003240001187983 */ /* 0x001ea80000100800 */
[----:B------:R0:W-:Y:S04]  /*11b90*/  STL [R1+0x77c], R10 ;  /* 0x00077c0a01007387 */ /* 0x0001e80000100800 */
[----:B0-----:R-:W4:Y:S04]  /*11ba0*/  LDL R10, [R1+0x468] ;  /* 0x00046800010a7983 */ /* 0x001f280000100800 */
[----:B------:R0:W-:Y:S04]  /*11bb0*/  STL [R1+0x740], R4 ;  /* 0x0007400401007387 */ /* 0x0001e80000100800 */
[----:B0-----:R-:W3:Y:S04]  /*11bc0*/  LDL R4, [R1+0x4a8] ;  /* 0x0004a80001047983 */ /* 0x001ee80000100800 */
[----:B------:R0:W-:Y:S04]  /*11bd0*/  STL [R1+0x744], R5 ;  /* 0x0007440501007387 */ /* 0x0001e80000100800 */
[----:B0-----:R-:W5:Y:S04]  /*11be0*/  LDL R5, [R1+0x4e8] ;  /* 0x0004e80001057983 */ /* 0x001f680000100800 */
[----:B------:R0:W-:Y:S04]  /*11bf0*/  STL [R1+0x748], R22 ;  /* 0x0007481601007387 */ /* 0x0001e80000100800 */
[----:B------:R-:W2:Y:S04]  /*11c00*/  LDL R13, [R1+0x4ec] ;  /* 0x0004ec00010d7983 */ /* 0x000ea80000100800 */
[----:B0-----:R-:W4:Y:S04]  /*11c10*/  LDL R22, [R1+0x46c] ;  /* 0x00046c0001167983 */ /* 0x001f280000100800 */
[----:B------:R0:W-:Y:S04]  /*11c20*/  STL [R1+0x74c], R6 ;  /* 0x00074c0601007387 */ /* 0x0001e80000100800 */
[----:B0-----:R-:W3:Y:S01]  /*11c30*/  LDL R6, [R1+0x4ac] ;  /* 0x0004ac0001067983 */ /* 0x001ee20000100800 */
[----:B------:R-:W-:-:S02]  /*11c40*/  IADD3 R14, P3, R18, UR32, RZ ;  /* 0x00000020120e7c10 */ /* 0x000fc4000ff7e0ff */
[----:B------:R-:W-:Y:S02]  /*11c50*/  PRMT R8, RZ, 0x7610, R8 ;  /* 0x00007610ff087816 */ /* 0x000fe40000000008 */
[----:B------:R-:W-:Y:S02]  /*11c60*/  IADD3.X R15, R0, UR56, RZ, P3, !PT ;  /* 0x00000038000f7c10 */ /* 0x000fe40009ffe4ff */
[----:B------:R-:W-:-:S03]  /*11c70*/  IADD3 R16, P2, R18, UR31, RZ ;  /* 0x0000001f12107c10 */ /* 0x000fc6000ff5e0ff */
[----:B------:R3:W4:Y:S01]  /*11c80*/  @!P0 LDG.E.U8 R8, desc[UR6][R14.64] ;  /* 0x000000060e088981 */ /* 0x000722000c1e1100 */
[----:B------:R-:W-:Y:S02]  /*11c90*/  IADD3.X R17, R0, UR55, RZ, P2, !PT ;  /* 0x0000003700117c10 */ /* 0x000fe400097fe4ff */
[----:B------:R-:W-:Y:S02]  /*11ca0*/  PRMT R7, RZ, 0x7610, R7 ;  /* 0x00007610ff077816 */ /* 0x000fe40000000007 */
[----:B------:R-:W-:Y:S02]  /*11cb0*/  PRMT R20, RZ, 0x7610, R20 ;  /* 0x00007610ff147816 */ /* 0x000fe40000000014 */
[----:B------:R-:W-:Y:S02]  /*11cc0*/  PRMT R21, RZ, 0x7610, R21 ;  /* 0x00007610ff157816 */ /* 0x000fe40000000015 */
[----:B------:R4:W4:Y:S01]  /*11cd0*/  @!P0 LDG.E.U8 R7, desc[UR6][R16.64] ;  /* 0x0000000610078981 */ /* 0x000922000c1e1100 */
[----:B------:R-:W-:-:S02]  /*11ce0*/  PRMT R19, RZ, 0x7610, R19 ;  /* 0x00007610ff137816 */ /* 0x000fc40000000013 */
[----:B------:R-:W-:Y:S02]  /*11cf0*/  PRMT R26, RZ, 0x7610, R26 ;  /* 0x00007610ff1a7816 */ /* 0x000fe4000000001a */
[----:B------:R-:W-:Y:S02]  /*11d00*/  PRMT R25, RZ, 0x7610, R25 ;  /* 0x00007610ff197816 */ /* 0x000fe40000000019 */
[----:B--2---:R-:W-:-:S05]  /*11d10*/  IADD3 R12, P3, R18, R13, RZ ;  /* 0x0000000d120c7210 */ /* 0x004fca0007f7e0ff */
[----:B-----5:R-:W-:-:S05]  /*11d20*/  IMAD.X R13, R0, 0x1, R5, P3 ;  /* 0x00000001000d7824 */ /* 0x020fca00018e0605 */
[----:B------:R0:W2:Y:S01]  /*11d30*/  @!P0 LDG.E.U8 R20, desc[UR6][R12.64] ;  /* 0x000000060c148981 */ /* 0x0000a2000c1e1100 */
[----:B---3--:R-:W-:-:S05]  /*11d40*/  IADD3 R14, P2, R18, R6, RZ ;  /* 0x00000006120e7210 */ /* 0x008fca0007f5e0ff */
[----:B------:R-:W-:-:S05]  /*11d50*/  IMAD.X R15, R0, 0x1, R4, P2 ;  /* 0x00000001000f7824 */ /* 0x000fca00010e0604 */
[----:B------:R1:W3:Y:S01]  /*11d60*/  @!P0 LDG.E.U8 R21, desc[UR6][R14.64] ;  /* 0x000000060e158981 */ /* 0x0002e2000c1e1100 */
[----:B----4-:R-:W-:-:S05]  /*11d70*/  IADD3 R16, P1, R18, R22, RZ ;  /* 0x0000001612107210 */ /* 0x010fca0007f3e0ff */
[----:B------:R-:W-:Y:S01]  /*11d80*/  IMAD.X R17, R0, 0x1, R10, P1 ;  /* 0x0000000100117824 */ /* 0x000fe200008e060a */
[C---:B0-----:R-:W-:Y:S02]  /*11d90*/  IADD3 R12, P3, R18.reuse, R24, RZ ;  /* 0x00000018120c7210 */ /* 0x041fe40007f7e0ff */
[----:B-1----:R-:W-:Y:S02]  /*11da0*/  IADD3 R14, P2, R18, R28, RZ ;  /* 0x0000001c120e7210 */ /* 0x002fe40007f5e0ff */
[----:B------:R0:W4:Y:S01]  /*11db0*/  @!P0 LDG.E.U8 R19, desc[UR6][R16.64] ;  /* 0x0000000610138981 */ /* 0x000122000c1e1100 */
[C---:B------:R-:W-:Y:S02]  /*11dc0*/  IMAD.X R13, R0.reuse, 0x1, R23, P3 ;  /* 0x00000001000d7824 */ /* 0x040fe400018e0617 */
[----:B------:R-:W-:-:S05]  /*11dd0*/  IMAD.X R15, R0, 0x1, R9, P2 ;  /* 0x00000001000f7824 */ /* 0x000fca00010e0609 */
[----:B------:R-:W5:Y:S01]  /*11de0*/  @!P0 LDG.E.U8 R26, desc[UR6][R14.64] ;  /* 0x000000060e1a8981 */ /* 0x000f62000c1e1100 */
[----:B0-----:R-:W-:Y:S02]  /*11df0*/  IADD3 R16, P1, R18, R27, RZ ;  /* 0x0000001b12107210 */ /* 0x001fe40007f3e0ff */
[----:B------:R-:W-:-:S03]  /*11e00*/  PRMT R18, RZ, 0x7610, R18 ;  /* 0x00007610ff127816 */ /* 0x000fc60000000012 */
[----:B------:R-:W-:-:S03]  /*11e10*/  IMAD.X R17, R0, 0x1, R29, P1 ;  /* 0x0000000100117824 */ /* 0x000fc600008e061d */
[----:B------:R0:W5:Y:S04]  /*11e20*/  @!P0 LDG.E.U8 R18, desc[UR6][R12.64] ;  /* 0x000000060c128981 */ /* 0x000168000c1e1100 */
[----:B------:R-:W5:Y:S04]  /*11e30*/  @!P0 LDG.E.U8 R25, desc[UR6][R16.64] ;  /* 0x0000000610198981 */ /* 0x000f68000c1e1100 */
[----:B------:R-:W-:Y:S04]  /*11e40*/  STL [R1+0x750], R8 ;  /* 0x0007500801007387 */ /* 0x000fe80000100800 */
[----:B------:R-:W-:Y:S01]  /*11e50*/  STL [R1+0x754], R7 ;  /* 0x0007540701007387 */ /* 0x000fe20000100800 */
[----:B------:R-:W1:Y:S01]  /*11e60*/  S2UR UR58, SR_CgaCtaId ;  /* 0x00000000003a79c3 */ /* 0x000e620000008800 */
[----:B------:R-:W-:-:S02]  /*11e70*/  UMOV UR9, 0x400 ;  /* 0x0000040000097882 */ /* 0x000fc40000000000 */
[----:B-1----:R-:W-:Y:S01]  /*11e80*/  ULEA UR9, UR58, UR9, 0x18 ;  /* 0x000000093a097291 */ /* 0x002fe2000f8ec03f */
[----:B--2---:R-:W-:Y:S04]  /*11e90*/  STL [R1+0x730], R20 ;  /* 0x0007301401007387 */ /* 0x004fe80000100800 */
[----:B---3--:R1:W-:Y:S02]  /*11ea0*/  STL [R1+0x734], R21 ;  /* 0x0007341501007387 */ /* 0x0083e40000100800 */
[----:B-1----:R-:W1:Y:S02]  /*11eb0*/  S2R R21, SR_TID.X ;  /* 0x0000000000157919 */ /* 0x002e640000002100 */
[----:B----4-:R-:W-:Y:S01]  /*11ec0*/  STL [R1+0x738], R19 ;  /* 0x0007381301007387 */ /* 0x010fe20000100800 */
[--C-:B-1----:R-:W-:Y:S01]  /*11ed0*/  SHF.R.U32.HI R0, RZ, 0x2, R21.reuse ;  /* 0x00000002ff007819 */ /* 0x102fe20000011615 */
[C---:B0-----:R-:W-:Y:S01]  /*11ee0*/  IMAD.SHL.U32 R13, R21.reuse, 0x40, RZ ;  /* 0x00000040150d7824 */ /* 0x041fe200078e00ff */
[----:B------:R-:W-:Y:S01]  /*11ef0*/  SHF.R.S32.HI R12, RZ, 0x1, R21 ;  /* 0x00000001ff0c7819 */ /* 0x000fe20000011415 */
[----:B------:R-:W-:Y:S01]  /*11f00*/  IMAD.SHL.U32 R14, R21, 0x8, RZ ;  /* 0x00000008150e7824 */ /* 0x000fe200078e00ff */
[----:B------:R-:W-:-:S02]  /*11f10*/  SGXT.U32 R0, R0, 0x3 ;  /* 0x000000030000781a */ /* 0x000fc40000000000 */
[----:B------:R-:W-:Y:S02]  /*11f20*/  SGXT R12, R12, 0x1 ;  /* 0x000000010c0c781a */ /* 0x000fe40000000200 */
[----:B------:R-:W-:Y:S02]  /*11f30*/  LOP3.LUT R13, R13, 0x1c0, RZ, 0xc0, !PT ;  /* 0x000001c00d0d7812 */ /* 0x000fe400078ec0ff */
[----:B------:R-:W-:Y:S02]  /*11f40*/  LOP3.LUT R12, R0, 0x88, R12, 0xf8, !PT ;  /* 0x00000088000c7812 */ /* 0x000fe400078ef80c */
[----:B------:R-:W-:Y:S01]  /*11f50*/  LOP3.LUT R0, R13, 0x30, R14, 0xf8, !PT ;  /* 0x000000300d007812 */ /* 0x000fe200078ef80e */
[C---:B------:R-:W-:Y:S02]  /*11f60*/  IMAD.SHL.U32 R13, R21.reuse, 0x2, RZ ;  /* 0x00000002150d7824 */ /* 0x040fe400078e00ff */
[C---:B------:R-:W-:Y:S02]  /*11f70*/  IMAD.SHL.U32 R14, R21.reuse, 0x10, RZ ;  /* 0x00000010150e7824 */ /* 0x040fe400078e00ff */
[----:B------:R-:W-:Y:S01]  /*11f80*/  IMAD.SHL.U32 R15, R21, 0x40, RZ ;  /* 0x00000040150f7824 */ /* 0x000fe200078e00ff */
[----:B------:R-:W-:-:S02]  /*11f90*/  LOP3.LUT R0, R0, 0x30, R13, 0x78, !PT ;  /* 0x0000003000007812 */ /* 0x000fc400078e780d */
[----:B------:R-:W-:Y:S02]  /*11fa0*/  LOP3.LUT R13, R14, 0x200, RZ, 0xc0, !PT ;  /* 0x000002000e0d7812 */ /* 0x000fe400078ec0ff */
[----:B------:R-:W-:Y:S01]  /*11fb0*/  LOP3.LUT R12, R12, 0x40, R15, 0xf8, !PT ;  /* 0x000000400c0c7812 */ /* 0x000fe200078ef80f */
[----:B-----5:R-:W-:Y:S01]  /*11fc0*/  STL [R1+0x73c], R18 ;  /* 0x00073c1201007387 */ /* 0x020fe20000100800 */
[----:B------:R-:W-:-:S03]  /*11fd0*/  IADD3 R0, R0, UR9, R13 ;  /* 0x0000000900007c10 */ /* 0x000fc6000fffe00d */
[----:B------:R-:W0:Y:S04]  /*11fe0*/  LDS.U8 R15, [R12+UR8] ;  /* 0x000000080c0f7984 */ /* 0x000e280008000000 */
[----:B------:R-:W-:Y:S04]  /*11ff0*/  STL [R1+0x758], R26 ;  /* 0x0007581a01007387 */ /* 0x000fe80000100800 */
[----:B------:R-:W1:Y:S04]  /*12000*/  LDS.U8 R14, [R12+UR8+0x10] ;  /* 0x000010080c0e7984 */ /* 0x000e680008000000 */
[----:B------:R-:W-:Y:S04]  /*12010*/  STL [R1+0x75c], R25 ;  /* 0x00075c1901007387 */ /* 0x000fe80000100800 */
[----:B------:R-:W2:Y:S04]  /*12020*/  LDS.U8 R5, [R12+UR8+0x20] ;  /* 0x000020080c057984 */ /* 0x000ea80008000000 */
[----:B------:R-:W-:Y:S04]  /*12030*/  STL [R1+0x780], R21 ;  /* 0x0007801501007387 */ /* 0x000fe80000100800 */
[----:B------:R-:W-:Y:S04]  /*12040*/  STL [R1+0x760], R0 ;  /* 0x0007600001007387 */ /* 0x000fe80000100800 */
[----:B------:R-:W3:Y:S04]  /*12050*/  LDS.U8 R4, [R12+UR8+0x30] ;  /* 0x000030080c047984 */ /* 0x000ee80008000000 */
[----:B------:R-:W4:Y:S01]  /*12060*/  LDS.U8 R0, [R12+UR8+0x100] ;  /* 0x000100080c007984 */ /* 0x000f220008000000 */
[----:B------:R-:W5:Y:S03]  /*12070*/  S2R R2, SR_TID.X ;  /* 0x0000000000027919 */ /* 0x000f660000002100 */
[----:B0-----:R-:W-:Y:S04]  /*12080*/  STL [R1+0x764], R15 ;  /* 0x0007640f01007387 */ /* 0x001fe80000100800 */
[----:B------:R-:W-:Y:S04]  /*12090*/  LDS.U8 R17, [R12+UR8+0x110] ;  /* 0x000110080c117984 */ /* 0x000fe80008000000 */
[----:B-1----:R-:W-:Y:S04]  /*120a0*/  STL [R1+0x784], R14 ;  /* 0x0007840e01007387 */ /* 0x002fe80000100800 */
[----:B--2---:R-:W-:Y:S04]  /*120b0*/  STL [R1+0x1bc], R5 ;  /* 0x0001bc0501007387 */ /* 0x004fe80000100800 */
[----:B------:R-:W0:Y:S04]  /*120c0*/  LDS.U8 R5, [R12+UR8+0x120] ;  /* 0x000120080c057984 */ /* 0x000e280008000000 */
[----:B---3--:R-:W-:Y:S04]  /*120d0*/  STL [R1+0x1b8], R4 ;  /* 0x0001b80401007387 */ /* 0x008fe80000100800 */
[----:B----4-:R-:W-:Y:S04]  /*120e0*/  STL [R1+0x54], R0 ;  /* 0x0000540001007387 */ /* 0x010fe80000100800 */
[----:B------:R-:W1:Y:S04]  /*120f0*/  LDS.U8 R4, [R12+UR8+0x130] ;  /* 0x000130080c047984 */ /* 0x000e680008000000 */
[----:B------:R-:W2:Y:S04]  /*12100*/  LDS.U8 R0, [R12+UR8+0x200] ;  /* 0x000200080c007984 */ /* 0x000ea80008000000 */
[----:B0-----:R-:W-:Y:S04]  /*12110*/  STL [R1+0x1cc], R5 ;  /* 0x0001cc0501007387 */ /* 0x001fe80000100800 */
[----:B------:R-:W3:Y:S04]  /*12120*/  LDL.LU R10, [R1+0x25c] ;  /* 0x00025c00010a7983 */ /* 0x000ee80000300800 */
[----:B------:R-:W-:Y:S04]  /*12130*/  LDS.U8 R5, [R12+UR8+0x310] ;  /* 0x000310080c057984 */ /* 0x000fe80008000000 */
[----:B-1----:R-:W-:Y:S04]  /*12140*/  STL [R1+0x1c8], R4 ;  /* 0x0001c80401007387 */ /* 0x002fe80000100800 */
[----:B------:R-:W0:Y:S04]  /*12150*/  LDS.U8 R4, [R12+UR8+0x210] ;  /* 0x000210080c047984 */ /* 0x000e280008000000 */
[----:B--2---:R-:W-:Y:S04]  /*12160*/  STL [R1+0x268], R0 ;  /* 0x0002680001007387 */ /* 0x004fe80000100800 */
[----:B------:R-:W1:Y:S04]  /*12170*/  LDS.U8 R0, [R12+UR8+0x220] ;  /* 0x000220080c007984 */ /* 0x000e680008000000 */
[----:B------:R-:W2:Y:S04]  /*12180*/  LDL.LU R24, [R1+0x44] ;  /* 0x0000440001187983 */ /* 0x000ea80000300800 */
[----:B0-----:R-:W-:Y:S04]  /*12190*/  STL [R1+0x264], R4 ;  /* 0x0002640401007387 */ /* 0x001fe80000100800 */
[----:B------:R-:W0:Y:S04]  /*121a0*/  LDS.U8 R4, [R12+UR8+0x230] ;  /* 0x000230080c047984 */ /* 0x000e280008000000 */
[----:B-1----:R-:W-:Y:S04]  /*121b0*/  STL [R1+0x28c], R0 ;  /* 0x00028c0001007387 */ /* 0x002fe80000100800 */
[----:B------:R-:W1:Y:S04]  /*121c0*/  LDS.U8 R0, [R12+UR8+0x300] ;  /* 0x000300080c007984 */ /* 0x000e680008000000 */
[----:B0-----:R-:W-:Y:S04]  /*121d0*/  STL [R1+0x288], R4 ;  /* 0x0002880401007387 */ /* 0x001fe80000100800 */
[----:B------:R-:W0:Y:S04]  /*121e0*/  LDS.U8 R4, [R12+UR8+0x320] ;  /* 0x000320080c047984 */ /* 0x000e280008000000 */
[----:B-1----:R-:W-:Y:S04]  /*121f0*/  STL [R1+0x278], R0 ;  /* 0x0002780001007387 */ /* 0x002fe80000100800 */
[----:B------:R-:W1:Y:S01]  /*12200*/  LDS.U8 R0, [R12+UR8+0x330] ;  /* 0x000330080c007984 */ /* 0x000e620008000000 */
[----:B------:R-:W-:-:S03]  /*12210*/  LOP3.LUT R13, R12, 0x8, RZ, 0x3c, !PT ;  /* 0x000000080c0d7812 */ /* 0x000fc600078e3cff */
[----:B------:R-:W-:Y:S04]  /*12220*/  STL [R1+0x274], R5 ;  /* 0x0002740501007387 */ /* 0x000fe80000100800 */
[----:B------:R-:W-:Y:S04]  /*12230*/  LDS.U8 R5, [R13+UR8+0x30] ;  /* 0x000030080d057984 */ /* 0x000fe80008000000 */
[----:B------:R-:W-:Y:S04]  /*12240*/  LDS.U8 R16, [R13+UR8] ;  /* 0x000000080d107984 */ /* 0x000fe80008000000 */
[----:B------:R-:W-:Y:S04]  /*12250*/  LDS.U8 R12, [R13+UR8+0x10] ;  /* 0x000010080d0c7984 */ /* 0x000fe80008000000 */
[----:B0-----:R-:W-:Y:S04]  /*12260*/  STL [R1+0x2a0], R4 ;  /* 0x0002a00401007387 */ /* 0x001fe80000100800 */
[----:B------:R-:W-:Y:S04]  /*12270*/  LDS.U8 R4, [R13+UR8+0x100] ;  /* 0x000100080d047984 */ /* 0x000fe80008000000 */
[----:B-1----:R-:W-:Y:S04]  /*12280*/  STL [R1+0x290], R0 ;  /* 0x0002900001007387 */ /* 0x002fe80000100800 */
[----:B------:R-:W0:Y:S04]  /*12290*/  LDS.U8 R0, [R13+UR8+0x20] ;  /* 0x000020080d007984 */ /* 0x000e280008000000 */
[----:B0-----:R-:W-:Y:S04]  /*122a0*/  STL [R1+0x1c4], R0 ;  /* 0x0001c40001007387 */ /* 0x001fe80000100800 */
[----:B------:R-:W0:Y:S04]  /*122b0*/  LDS.U8 R0, [R13+UR8+0x110] ;  /* 0x000110080d007984 */ /* 0x000e280008000000 */
[----:B------:R-:W-:Y:S04]  /*122c0*/  STL [R1+0x1c0], R5 ;  /* 0x0001c00501007387 */ /* 0x000fe80000100800 */
[----:B------:R-:W4:Y:S04]  /*122d0*/  LDL.LU R28, [R1+0x40] ;  /* 0x00004000011c7983 */ /* 0x000f280000300800 */
[----:B------:R-:W1:Y:S04]  /*122e0*/  LDS.U8 R5, [R13+UR8+0x120] ;  /* 0x000120080d057984 */ /* 0x000e680008000000 */
[----:B------:R-:W-:Y:S04]  /*122f0*/  STL [R1+0xb0], R4 ;  /* 0x0000b00401007387 */ /* 0x000fe80000100800 */
[----:B------:R-:W5:Y:S04]  /*12300*/  LDS.U8 R4, [R13+UR8+0x130] ;  /* 0x000130080d047984 */ /* 0x000f680008000000 */
[----:B0-----:R-:W-:Y:S04]  /*12310*/  STL [R1+0x5c], R0 ;  /* 0x00005c0001007387 */ /* 0x001fe80000100800 */
[----:B------:R-:W0:Y:S04]  /*12320*/  LDS.U8 R0, [R13+UR8+0x200] ;  /* 0x000200080d007984 */ /* 0x000e280008000000 */
[----:B-1----:R-:W-:Y:S04]  /*12330*/  STL [R1+0x1e0], R5 ;  /* 0x0001e00501007387 */ /* 0x002fe80000100800 */
[----:B------:R-:W4:Y:S04]  /*12340*/  LDL.LU R29, [R1+0x3c] ;  /* 0x00003c00011d7983 */ /* 0x000f280000300800 */
[----:B-----5:R-:W-:Y:S04]  /*12350*/  STL [R1+0x1dc], R4 ;  /* 0x0001dc0401007387 */ /* 0x020fe80000100800 */
[----:B------:R-:W1:Y:S04]  /*12360*/  LDS.U8 R4, [R13+UR8+0x210] ;  /* 0x000210080d047984 */ /* 0x000e680008000000 */
[----:B------:R-:W-:Y:S04]  /*12370*/  LDS.U8 R5, [R13+UR8+0x310] ;  /* 0x000310080d057984 */ /* 0x000fe80008000000 */
[----:B0-----:R-:W-:Y:S04]  /*12380*/  STL [R1+0x270], R0 ;  /* 0x0002700001007387 */ /* 0x001fe80000100800 */
[----:B------:R-:W0:Y:S04]  /*12390*/  LDS.U8 R0, [R13+UR8+0x220] ;  /* 0x000220080d007984 */ /* 0x000e280008000000 */
[----:B------:R-:W5:Y:S04]  /*123a0*/  LDL.LU R27, [R1+0x50] ;  /* 0x00005000011b7983 */ /* 0x000f680000300800 */
[----:B-1----:R-:W-:Y:S04]  /*123b0*/  STL [R1+0x26c], R4 ;  /* 0x00026c0401007387 */ /* 0x002fe80000100800 */
[----:B------:R-:W5:Y:S04]  /*123c0*/  LDL.LU R23, [R1+0x4c] ;  /* 0x00004c0001177983 */ /* 0x000f680000300800 */
[----:B------:R-:W1:Y:S04]  /*123d0*/  LDS.U8 R4, [R13+UR8+0x230] ;  /* 0x000230080d047984 */ /* 0x000e680008000000 */
[----:B0-----:R-:W-:Y:S04]  /*123e0*/  STL [R1+0x29c], R0 ;  /* 0x00029c0001007387 */ /* 0x001fe80000100800 */
[----:B------:R-:W5:Y:S04]  /*123f0*/  LDL.LU R9, [R1+0x48] ;  /* 0x0000480001097983 */ /* 0x000f680000300800 */
[----:B------:R-:W0:Y:S04]  /*12400*/  LDS.U8 R0, [R13+UR8+0x300] ;  /* 0x000300080d007984 */ /* 0x000e280008000000 */
[----:B-1----:R-:W-:Y:S04]  /*12410*/  STL [R1+0x298], R4 ;  /* 0x0002980401007387 */ /* 0x002fe80000100800 */
[----:B------:R-:W1:Y:S04]  /*12420*/  LDS.U8 R4, [R13+UR8+0x320] ;  /* 0x000320080d047984 */ /* 0x000e680008000000 */
[----:B0-----:R-:W-:Y:S04]  /*12430*/  STL [R1+0x280], R0 ;  /* 0x0002800001007387 */ /* 0x001fe80000100800 */
[----:B------:R-:W0:Y:S04]  /*12440*/  LDS.U8 R0, [R13+UR8+0x330] ;  /* 0x000330080d007984 */ /* 0x000e280008000000 */
[----:B------:R-:W-:Y:S04]  /*12450*/  STL [R1+0x27c], R5 ;  /* 0x00027c0501007387 */ /* 0x000fe80000100800 */
[----:B-1----:R-:W-:Y:S01]  /*12460*/  STL [R1+0x2a4], R4 ;  /* 0x0002a40401007387 */ /* 0x002fe20000100800 */
[----:B------:R-:W-:Y:S01]  /*12470*/  LOP3.LUT R2, R2, 0x3f, RZ, 0xc0, !PT ;  /* 0x0000003f02027812 */ /* 0x000fe200078ec0ff */
[----:B------:R-:W-:Y:S06]  /*12480*/  BAR.SYNC.DEFER_BLOCKING 0x0 ;  /* 0x0000000000007b1d */ /* 0x000fec0000010000 */
[----:B0-----:R0:W-:Y:S04]  /*12490*/  STL [R1+0x294], R0 ;  /* 0x0002940001007387 */ /* 0x0011e80000100800 */
[----:B------:R-:W5:Y:S04]  /*124a0*/  LDL.LU R13, [R1+0x68] ;  /* 0x00006800010d7983 */ /* 0x000f680000300800 */
        /* <DEDUP_REMOVED lines=14> */
[----:B---3--:R0:W-:Y:S04]  /*12590*/  STS.U8 [R2+UR8], R10 ;  /* 0x0000000a02007988 */ /* 0x0081e80008000008 */
[----:B------:R-:W3:Y:S04]  /*125a0*/  LDL.LU R4, [R1+0x1f0] ;  /* 0x0001f00001047983 */ /* 0x000ee80000300800 */
[----:B--2---:R-:W-:Y:S04]  /*125b0*/  STS.U8 [R2+UR8+0x40], R24 ;  /* 0x0000401802007988 */ /* 0x004fe80008000008 */
[----:B0-----:R-:W2:Y:S04]  /*125c0*/  LDL.LU R10, [R1+0x20c] ;  /* 0x00020c00010a7983 */ /* 0x001ea80000300800 */
[----:B------:R-:W-:Y:S04]  /*125d0*/  STS.U8 [R2+UR8+0x640], R3 ;  /* 0x0006400302007988 */ /* 0x000fe80008000008 */
[----:B----4-:R-:W-:Y:S04]  /*125e0*/  STS.U8 [R2+UR8+0x200], R28 ;  /* 0x0002001c02007988 */ /* 0x010fe80008000008 */
[----:B------:R0:W-:Y:S04]  /*125f0*/  STS.U8 [R2+UR8+0x240], R29 ;  /* 0x0002401d02007988 */ /* 0x0001e80008000008 */
[----:B0-----:R-:W4:Y:S04]  /*12600*/  LDL.LU R29, [R1+0x208] ;  /* 0x00020800011d7983 */ /* 0x001f280000300800 */
[----:B------:R-:W2:Y:S04]  /*12610*/  LDL.LU R24, [R1+0x220] ;  /* 0x0002200001187983 */ /* 0x000ea80000300800 */
[----:B------:R-:W2:Y:S04]  /*12620*/  LDL.LU R28, [R1+0x22c] ;  /* 0x00022c00011c7983 */ /* 0x000ea80000300800 */
[----:B-----5:R0:W-:Y:S04]  /*12630*/  STS.U8 [R2+UR8+0x400], R27 ;  /* 0x0004001b02007988 */ /* 0x0201e80008000008 */
[----:B0-----:R-:W5:Y:S04]  /*12640*/  LDL.LU R27, [R1+0x248] ;  /* 0x00024800011b7983 */ /* 0x001f680000300800 */
[----:B------:R0:W-:Y:S04]  /*12650*/  STS.U8 [R2+UR8+0x440], R23 ;  /* 0x0004401702007988 */ /* 0x0001e80008000008 */
[----:B0-----:R-:W5:Y:S04]  /*12660*/  LDL.LU R23, [R1+0x244] ;  /* 0x0002440001177983 */ /* 0x001f680000300800 */
[----:B------:R0:W-:Y:S04]  /*12670*/  STS.U8 [R2+UR8+0x600], R9 ;  /* 0x0006000902007988 */ /* 0x0001e80008000008 */
[----:B0-----:R-:W5:Y:S04]  /*12680*/  LDL.LU R9, [R1+0x2c] ;  /* 0x00002c0001097983 */ /* 0x001f680000300800 */
[----:B------:R-:W3:Y:S04]  /*12690*/  LDL.LU R3, [R1+0x790] ;  /* 0x0007900001037983 */ /* 0x000ee80000300800 */
[----:B------:R-:W-:Y:S04]  /*126a0*/  STS.U8 [R2+UR8+0x1600], R22 ;  /* 0x0016001602007988 */ /* 0x000fe80008000008 */
[----:B------:R-:W-:Y:S04]  /*126b0*/  STS.U8 [R2+UR8+0x1800], R5 ;  /* 0x0018000502007988 */ /* 0x000fe80008000008 */
[----:B----4-:R-:W-:Y:S04]  /*126c0*/  STS.U8 [R2+UR8+0x1a40], R29 ;  /* 0x001a401d02007988 */ /* 0x010fe80008000008 */
[----:B---3--:R0:W-:Y:S04]  /*126d0*/  STS.U8 [R2+UR8+0x800], R3 ;  /* 0x0008000302007988 */ /* 0x0081e80008000008 */
[----:B0-----:R-:W3:Y:S04]  /*126e0*/  LDL.LU R3, [R1+0x78c] ;  /* 0x00078c0001037983 */ /* 0x001ee80000300800 */
[----:B------:R-:W4:Y:S04]  /*126f0*/  LDL.LU R22, [R1+0x28] ;  /* 0x0000280001167983 */ /* 0x000f280000300800 */
[----:B------:R-:W4:Y:S04]  /*12700*/  LDL.LU R5, [R1+0x20] ;  /* 0x0000200001057983 */ /* 0x000f280000300800 */
[----:B------:R-:W4:Y:S04]  /*12710*/  LDL.LU R29, [R1+0x38] ;  /* 0x00003800011d7983 */ /* 0x000f280000300800 */
[----:B------:R0:W-:Y:S04]  /*12720*/  STS.U8 [R2+UR8+0x1840], R4 ;  /* 0x0018400402007988 */ /* 0x0001e80008000008 */
[----:B------:R1:W-:Y:S04]  /*12730*/  STS.U8 [R2+UR8+0xa00], R14 ;  /* 0x000a000e02007988 */ /* 0x0003e80008000008 */
[----:B------:R5:W-:Y:S04]  /*12740*/  STS.U8 [R2+UR8+0xe00], R21 ;  /* 0x000e001502007988 */ /* 0x000be80008000008 */
[----:B0-----:R-:W4:Y:S04]  /*12750*/  LDL.LU R4, [R1+0x34] ;  /* 0x0000340001047983 */ /* 0x001f280000300800 */
[----:B-1----:R-:W4:Y:S04]  /*12760*/  LDL.LU R14, [R1+0x58] ;  /* 0x00005800010e7983 */ /* 0x002f280000300800 */
[----:B--2---:R0:W-:Y:S04]  /*12770*/  STS.U8 [R2+UR8+0x1a00], R10 ;  /* 0x001a000a02007988 */ /* 0x0041e80008000008 */
[----:B-----5:R-:W2:Y:S04]  /*12780*/  LDL.LU R21, [R1+0x78] ;  /* 0x0000780001157983 */ /* 0x020ea80000300800 */
[----:B------:R1:W-:Y:S04]  /*12790*/  STS.U8 [R2+UR8+0x1c00], R24 ;  /* 0x001c001802007988 */ /* 0x0003e80008000008 */
[----:B0-----:R-:W5:Y:S04]  /*127a0*/  LDL.LU R10, [R1+0x74] ;  /* 0x00007400010a7983 */ /* 0x001f680000300800 */
[----:B------:R0:W-:Y:S04]  /*127b0*/  STS.U8 [R2+UR8+0x1c40], R28 ;  /* 0x001c401c02007988 */ /* 0x0001e80008000008 */
[----:B-1----:R-:W5:Y:S04]  /*127c0*/  LDL.LU R24, [R1+0x90] ;  /* 0x0000900001187983 */ /* 0x002f680000300800 */
[----:B------:R1:W-:Y:S04]  /*127d0*/  STS.U8 [R2+UR8+0x1e00], R27 ;  /* 0x001e001b02007988 */ /* 0x0003e80008000008 */
[----:B0-----:R-:W5:Y:S04]  /*127e0*/  LDL.LU R28, [R1+0x94] ;  /* 0x00009400011c7983 */ /* 0x001f680000300800 */
[----:B------:R-:W-:Y:S04]  /*127f0*/  STS.U8 [R2+UR8+0x840], R13 ;  /* 0x0008400d02007988 */ /* 0x000fe80008000008 */
        /* <DEDUP_REMOVED lines=10> */
[----:B------:R0:W-:Y:S04]  /*128a0*/  STS.U8 [R2+UR8+0x1e40], R23 ;  /* 0x001e401702007988 */ /* 0x0001e80008000008 */
[----:B-1----:R-:W5:Y:S04]  /*128b0*/  LDL.LU R27, [R1+0xb8] ;  /* 0x0000b800011b7983 */ /* 0x002f680000300800 */
[----:B0-----:R-:W5:Y:S04]  /*128c0*/  LDL.LU R23, [R1+0xb4] ;  /* 0x0000b40001177983 */ /* 0x001f680000300800 */
[----:B---3--:R0:W-:Y:S02]  /*128d0*/  STS.U8 [R2+UR8+0xa40], R3 ;  /* 0x000a400302007988 */ /* 0x0081e40008000008 */
[----:B0-----:R-:W-:-:S05]  /*128e0*/  LOP3.LUT R3, R2, 0x10, RZ, 0x3c, !PT ;  /* 0x0000001002037812 */ /* 0x001fca00078e3cff */
[----:B------:R0:W-:Y:S04]  /*128f0*/  STS.U8 [R3+UR8+0x80], R9 ;  /* 0x0000800903007988 */ /* 0x0001e80008000008 */
[----:B0-----:R-:W3:Y:S04]  /*12900*/  LDL.LU R9, [R1+0xd0] ;  /* 0x0000d00001097983 */ /* 0x001ee80000300800 */
[----:B------:R-:W3:Y:S04]  /*12910*/  LDL.LU R2, [R1+0x158] ;  /* 0x0001580001027983 */ /* 0x000ee80000300800 */
        /* <DEDUP_REMOVED lines=10> */
[----:B----4-:R0:W-:Y:S04]  /*129c0*/  STS.U8 [R3+UR8+0xc0], R22 ;  /* 0x0000c01603007988 */ /* 0x0101e80008000008 */
[----:B------:R-:W4:Y:S04]  /*129d0*/  LDL.LU R6, [R1+0x234] ;  /* 0x0002340001067983 */ /* 0x000f280000300800 */
[----:B------:R1:W-:Y:S04]  /*129e0*/  STS.U8 [R3+UR8+0x280], R5 ;  /* 0x0002800503007988 */ /* 0x0003e80008000008 */
[----:B0-----:R-:W4:Y:S04]  /*129f0*/  LDL.LU R22, [R1+0x230] ;  /* 0x0002300001167983 */ /* 0x001f280000300800 */
[----:B------:R0:W-:Y:S04]  /*12a00*/  STS.U8 [R3+UR8+0x2c0], R29 ;  /* 0x0002c01d03007988 */ /* 0x0001e80008000008 */
[----:B-1----:R-:W4:Y:S04]  /*12a10*/  LDL.LU R5, [R1+0x24c] ;  /* 0x00024c0001057983 */ /* 0x002f280000300800 */
[----:B0-----:R-:W5:Y:S04]  /*12a20*/  LDL.LU R29, [R1+0x788] ;  /* 0x00078800011d7983 */ /* 0x001f680000300800 */
[----:B------:R-:W-:Y:S04]  /*12a30*/  STS.U8 [R3+UR8+0x4c0], R4 ;  /* 0x0004c00403007988 */ /* 0x000fe80008000008 */
[----:B------:R-:W-:Y:S04]  /*12a40*/  STS.U8 [R3+UR8+0x680], R11 ;  /* 0x0006800b03007988 */ /* 0x000fe80008000008 */
[----:B------:R-:W-:Y:S04]  /*12a50*/  STS.U8 [R3+UR8+0x6c0], R14 ;  /* 0x0006c00e03007988 */ /* 0x000fe80008000008 */
[----:B--2---:R-:W-:Y:S04]  /*12a60*/  STS.U8 [R3+UR8+0x880], R21 ;  /* 0x0008801503007988 */ /* 0x004fe80008000008 */
[----:B-----5:R0:W-:Y:S04]  /*12a70*/  STS.U8 [R3+UR8+0x480], R29 ;  /* 0x0004801d03007988 */ /* 0x0201e80008000008 */
[----:B0-----:R-:W2:Y:S04]  /*12a80*/  LDL.LU R29, [R1+0x15c] ;  /* 0x00015c00011d7983 */ /* 0x001ea80000300800 */
[----:B------:R-:W5:Y:S04]  /*12a90*/  LDL.LU R4, [R1+0x250] ;  /* 0x0002500001047983 */ /* 0x000f680000300800 */
[----:B------:R-:W5:Y:S04]  /*12aa0*/  LDL.LU R11, [R1+0xd4] ;  /* 0x0000d400010b7983 */ /* 0x000f680000300800 */
[----:B------:R-:W5:Y:S04]  /*12ab0*/  LDL.LU R14, [R1+0x784] ;  /* 0x00078400010e7983 */ /* 0x000f680000300800 */
[----:B------:R-:W5:Y:S04]  /*12ac0*/  LDL.LU R21, [R1+0x780] ;  /* 0x0007800001157983 */ /* 0x000f680000300800 */
[----:B------:R0:W-:Y:S04]  /*12ad0*/  STS.U8 [R3+UR8+0x8c0], R10 ;  /* 0x0008c00a03007988 */ /* 0x0001e80008000008 */
[----:B------:R1:W-:Y:S04]  /*12ae0*/  STS.U8 [R3+UR8+0xa80], R24 ;  /* 0x000a801803007988 */ /* 0x0003e80008000008 */
[----:B------:R3:W-:Y:S04]  /*12af0*/  STS.U8 [R3+UR8+0xac0], R28 ;  /* 0x000ac01c03007988 */ /* 0x0007e80008000008 */
[----:B0-----:R-:W5:Y:S04]  /*12b00*/  LDL.LU R10, [R1+0x77c] ;  /* 0x00077c00010a7983 */ /* 0x001f680000300800 */
[----:B-1----:R-:W5:Y:S04]  /*12b10*/  LDL.LU R24, [R1+0x778] ;  /* 0x0007780001187983 */ /* 0x002f680000300800 */
[----:B---3--:R-:W3:Y:S04]  /*12b20*/  LDL.LU R28, [R1+0x774] ;  /* 0x00077400011c7983 */ /* 0x008ee80000300800 */
[----:B------:R0:W-:Y:S04]  /*12b30*/  STS.U8 [R3+UR8+0xc80], R27 ;  /* 0x000c801b03007988 */ /* 0x0001e80008000008 */
[----:B------:R1:W-:Y:S04]  /*12b40*/  STS.U8 [R3+UR8+0xcc0], R23 ;  /* 0x000cc01703007988 */ /* 0x0003e80008000008 */
[----:B0-----:R-:W3:Y:S04]  /*12b50*/  LDL.LU R27, [R1+0x770] ;  /* 0x00077000011b7983 */ /* 0x001ee80000300800 */
[----:B-1----:R-:W3:Y:S04]  /*12b60*/  LDL.LU R23, [R1+0x76c] ;  /* 0x00076c0001177983 */ /* 0x002ee80000300800 */
[----:B------:R0:W-:Y:S04]  /*12b70*/  STS.U8 [R3+UR8+0xe80], R9 ;  /* 0x000e800903007988 */ /* 0x0001e80008000008 */
[----:B------:R1:W-:Y:S04]  /*12b80*/  STS.U8 [R3+UR8+0x12c0], R15 ;  /* 0x0012c00f03007988 */ /* 0x0003e80008000008 */
[----:B------:R-:W-:Y:S04]  /*12b90*/  STS.U8 [R3+UR8+0x1280], R13 ;  /* 0x0012800d03007988 */ /* 0x000fe80008000008 */
[----:B0-----:R-:W3:Y:S04]  /*12ba0*/  LDL.LU R9, [R1+0x768] ;  /* 0x0007680001097983 */ /* 0x001ee80000300800 */
[----:B-1----:R-:W3:Y:S04]  /*12bb0*/  LDL.LU R15, [R1+0x24] ;  /* 0x00002400010f7983 */ /* 0x002ee80000300800 */
[----:B------:R-:W-:Y:S04]  /*12bc0*/  STS.U8 [R3+UR8+0x1480], R0 ;  /* 0x0014800003007988 */ /* 0x000fe80008000008 */
[----:B------:R-:W-:Y:S04]  /*12bd0*/  STS.U8 [R3+UR8+0x14c0], R25 ;  /* 0x0014c01903007988 */ /* 0x000fe80008000008 */
[----:B------:R-:W-:Y:S04]  /*12be0*/  STS.U8 [R3+UR8+0x1680], R26 ;  /* 0x0016801a03007988 */ /* 0x000fe80008000008 */
[----:B------:R-:W-:Y:S04]  /*12bf0*/  STS.U8 [R3+UR8+0x1a80], R7 ;  /* 0x001a800703007988 */ /* 0x000fe80008000008 */
[----:B------:R-:W-:Y:S04]  /*12c00*/  STS.U8 [R3+UR8+0x1ac0], R8 ;  /* 0x001ac00803007988 */ /* 0x000fe80008000008 */
[----:B----4-:R-:W-:Y:S04]  /*12c10*/  STS.U8 [R3+UR8+0x1c80], R6 ;  /* 0x001c800603007988 */ /* 0x010fe80008000008 */
[----:B------:R-:W-:Y:S04]  /*12c20*/  STS.U8 [R3+UR8+0x1cc0], R22 ;  /* 0x001cc01603007988 */ /* 0x000fe80008000008 */
[----:B------:R-:W-:Y:S04]  /*12c30*/  STS.U8 [R3+UR8+0x1e80], R5 ;  /* 0x001e800503007988 */ /* 0x000fe80008000008 */
[----:B------:R-:W-:Y:S04]  /*12c40*/  STS.U8 [R3+UR8+0x10c0], R2 ;  /* 0x0010c00203007988 */ /* 0x000fe80008000008 */
[----:B------:R-:W-:Y:S04]  /*12c50*/  STS.U8 [R3+UR8+0x16c0], R18 ;  /* 0x0016c01203007988 */ /* 0x000fe80008000008 */
[----:B------:R-:W-:Y:S04]  /*12c60*/  STS.U8 [R3+UR8+0x1880], R19 ;  /* 0x0018801303007988 */ /* 0x000fe80008000008 */
[----:B------:R-:W-:Y:S04]  /*12c70*/  STS.U8 [R3+UR8+0x18c0], R20 ;  /* 0x0018c01403007988 */ /* 0x000fe80008000008 */
[----:B--2---:R0:W-:Y:S04]  /*12c80*/  STS.U8 [R3+UR8+0x1080], R29 ;  /* 0x0010801d03007988 */ /* 0x0041e80008000008 */
[----:B0-----:R-:W2:Y:S04]  /*12c90*/  LDL.LU R29, [R1+0x60] ;  /* 0x00006000011d7983 */ /* 0x001ea80000300800 */
[----:B------:R-:W4:Y:S04]  /*12ca0*/  LDL.LU R13, [R1+0x7c] ;  /* 0x00007c00010d7983 */ /* 0x000f280000300800 */
[----:B------:R-:W4:Y:S04]  /*12cb0*/  LDL.LU R0, [R1+0x80] ;  /* 0x0000800001007983 */ /* 0x000f280000300800 */
[----:B------:R-:W4:Y:S04]  /*12cc0*/  LDL.LU R25, [R1+0x9c] ;  /* 0x00009c0001197983 */ /* 0x000f280000300800 */
[----:B-----5:R0:W-:Y:S04]  /*12cd0*/  STS.U8 [R3+UR8+0xec0], R11 ;  /* 0x000ec00b03007988 */ /* 0x0201e80008000008 */
[----:B------:R-:W5:Y:S04]  /*12ce0*/  LDL.LU R26, [R1+0x98] ;  /* 0x00009800011a7983 */ /* 0x000f680000300800 */
[----:B------:R-:W5:Y:S01]  /*12cf0*/  LDL.LU R7, [R1+0xc0] ;  /* 0x0000c00001077983 */ /* 0x000f620000300800 */
[----:B0-----:R-:W-:-:S03]  /*12d00*/  LOP3.LUT R11, R21, 0x3f, RZ, 0xc0, !PT ;  /* 0x0000003f150b7812 */ /* 0x001fc600078ec0ff */
[----:B------:R-:W5:Y:S04]  /*12d10*/  LDL.LU R8, [R1+0xbc] ;  /* 0x0000bc0001087983 */ /* 0x000f680000300800 */
[----:B------:R-:W5:Y:S01]  /*12d20*/  LDL.LU R6, [R1+0xdc] ;  /* 0x0000dc0001067983 */ /* 0x000f620000300800 */
[----:B------:R-:W-:-:S03]  /*12d30*/  LOP3.LUT R2, R11, 0x20, RZ, 0x3c, !PT ;  /* 0x000000200b027812 */ /* 0x000fc600078e3cff */
[----:B------:R-:W5:Y:S04]  /*12d40*/  LDL.LU R22, [R1+0xd8] ;  /* 0x0000d80001167983 */ /* 0x000f680000300800 */
[----:B------:R0:W-:Y:S04]  /*12d50*/  STS.U8 [R3+UR8+0x1ec0], R4 ;  /* 0x001ec00403007988 */ /* 0x0001e80008000008 */
        /* <DEDUP_REMOVED lines=8> */
[----:B---3--:R0:W-:Y:S04]  /*12de0*/  STS.U8 [R2+UR8+0x100], R28 ;  /* 0x0001001c02007988 */ /* 0x0081e80008000008 */
[----:B------:R1:W-:Y:S04]  /*12df0*/  STS.U8 [R2+UR8+0x140], R27 ;  /* 0x0001401b02007988 */ /* 0x0003e80008000008 */
[----:B------:R3:W-:Y:S04]  /*12e00*/  STS.U8 [R2+UR8+0x300], R24 ;  /* 0x0003001802007988 */ /* 0x0007e80008000008 */
[----:B0-----:R-:W5:Y:S04]  /*12e10*/  LDL.LU R28, [R1+0x23c] ;  /* 0x00023c00011c7983 */ /* 0x001f680000300800 */
[----:B-1----:R-:W5:Y:S04]  /*12e20*/  LDL.LU R27, [R1+0x240] ;  /* 0x00024000011b7983 */ /* 0x002f680000300800 */
[----:B---3--:R-:W3:Y:S04]  /*12e30*/  LDL.LU R24, [R1+0x1d8] ;  /* 0x0001d80001187983 */ /* 0x008ee80000300800 */
[----:B------:R0:W-:Y:S04]  /*12e40*/  STS.U8 [R2+UR8+0x340], R23 ;  /* 0x0003401702007988 */ /* 0x0001e80008000008 */
[----:B------:R1:W-:Y:S04]  /*12e50*/  STS.U8 [R2+UR8+0x500], R10 ;  /* 0x0005000a02007988 */ /* 0x0003e80008000008 */
[----:B------:R1:W-:Y:S04]  /*12e60*/  STS.U8 [R2+UR8+0x540], R9 ;  /* 0x0005400902007988 */ /* 0x0003e80008000008 */
[----:B0-----:R-:W3:Y:S04]  /*12e70*/  LDL.LU R23, [R1+0x1a0] ;  /* 0x0001a00001177983 */ /* 0x001ee80000300800 */
[----:B-1----:R-:W3:Y:S04]  /*12e80*/  LDL.LU R10, [R1+0x19c] ;  /* 0x00019c00010a7983 */ /* 0x002ee80000300800 */
[----:B------:R-:W3:Y:S04]  /*12e90*/  LDL.LU R9, [R1+0x17c] ;  /* 0x00017c0001097983 */ /* 0x000ee80000300800 */
[----:B------:R0:W-:Y:S04]  /*12ea0*/  STS.U8 [R2+UR8+0x700], R15 ;  /* 0x0007000f02007988 */ /* 0x0001e80008000008 */
[----:B0-----:R-:W3:Y:S04]  /*12eb0*/  LDL.LU R15, [R1+0x764] ;  /* 0x00076400010f7983 */ /* 0x001ee80000300800 */
[----:B--2---:R0:W-:Y:S04]  /*12ec0*/  STS.U8 [R2+UR8+0x740], R29 ;  /* 0x0007401d02007988 */ /* 0x0041e80008000008 */
[----:B----4-:R1:W-:Y:S04]  /*12ed0*/  STS.U8 [R2+UR8+0x900], R13 ;  /* 0x0009000d02007988 */ /* 0x0103e80008000008 */
[----:B0-----:R-:W2:Y:S04]  /*12ee0*/  LDL.LU R29, [R1+0x258] ;  /* 0x00025800011d7983 */ /* 0x001ea80000300800 */
[----:B-1----:R-:W4:Y:S04]  /*12ef0*/  LDL.LU R13, [R1+0x254] ;  /* 0x00025400010d7983 */ /* 0x002f280000300800 */
[----:B------:R0:W-:Y:S04]  /*12f00*/  STS.U8 [R2+UR8+0x940], R0 ;  /* 0x0009400002007988 */ /* 0x0001e80008000008 */
[----:B------:R1:W-:Y:S04]  /*12f10*/  STS.U8 [R2+UR8+0xb00], R25 ;  /* 0x000b001902007988 */ /* 0x0003e80008000008 */
[----:B-----5:R5:W-:Y:S04]  /*12f20*/  STS.U8 [R2+UR8+0xb40], R26 ;  /* 0x000b401a02007988 */ /* 0x020be80008000008 */
[----:B0-----:R-:W4:Y:S04]  /*12f30*/  LDL.LU R0, [R1+0x760] ;  /* 0x0007600001007983 */ /* 0x001f280000300800 */
[----:B-1----:R-:W4:Y:S04]  /*12f40*/  LDL.LU R25, [R1+0x75c] ;  /* 0x00075c0001197983 */ /* 0x002f280000300800 */
[----:B-----5:R-:W5:Y:S04]  /*12f50*/  LDL.LU R26, [R1+0x758] ;  /* 0x00075800011a7983 */ /* 0x020f680000300800 */
[----:B------:R0:W-:Y:S04]  /*12f60*/  STS.U8 [R2+UR8+0xd00], R7 ;  /* 0x000d000702007988 */ /* 0x0001e80008000008 */
[----:B------:R1:W-:Y:S04]  /*12f70*/  STS.U8 [R2+UR8+0xd40], R8 ;  /* 0x000d400802007988 */ /* 0x0003e80008000008 */
[----:B------:R1:W-:Y:S04]  /*12f80*/  STS.U8 [R2+UR8+0xf00], R6 ;  /* 0x000f000602007988 */ /* 0x0003e80008000008 */
[----:B0-----:R-:W5:Y:S04]  /*12f90*/  LDL.LU R7, [R1+0x754] ;  /* 0x0007540001077983 */ /* 0x001f680000300800 */
[----:B-1----:R-:W5:Y:S04]  /*12fa0*/  LDL.LU R8, [R1+0x750] ;  /* 0x0007500001087983 */ /* 0x002f680000300800 */
[----:B------:R-:W5:Y:S04]  /*12fb0*/  LDL.LU R6, [R1+0x74c] ;  /* 0x00074c0001067983 */ /* 0x000f680000300800 */
        /* <DEDUP_REMOVED lines=11> */
[----:B------:R0:W-:Y:S04]  /*13070*/  STS.U8 [R2+UR8+0x1b40], R20 ;  /* 0x001b401402007988 */ /* 0x0001e80008000008 */
[----:B------:R-:W5:Y:S04]  /*13080*/  LDL.LU R21, [R1+0x88] ;  /* 0x0000880001157983 */ /* 0x000f680000300800 */
[----:B0-----:R-:W5:Y:S04]  /*13090*/  LDL.LU R20, [R1+0x84] ;  /* 0x0000840001147983 */ /* 0x001f680000300800 */
[----:B------:R0:W-:Y:S02]  /*130a0*/  STS.U8 [R2+UR8+0x1300], R11 ;  /* 0x0013000b02007988 */ /* 0x0001e40008000008 */
[----:B0-----:R-:W0:Y:S02]  /*130b0*/  S2R R11, SR_TID.X ;  /* 0x00000000000b7919 */ /* 0x001e240000002100 */
[----:B---3--:R1:W-:Y:S04]  /*130c0*/  STS.U8 [R2+UR8+0x1540], R23 ;  /* 0x0015401702007988 */ /* 0x0083e80008000008 */
[----:B------:R3:W-:Y:S04]  /*130d0*/  STS.U8 [R2+UR8+0x1700], R24 ;  /* 0x0017001802007988 */ /* 0x0007e80008000008 */
[----:B------:R0:W-:Y:S04]  /*130e0*/  STS.U8 [R2+UR8+0x1d00], R27 ;  /* 0x001d001b02007988 */ /* 0x0001e80008000008 */
[----:B-1----:R-:W5:Y:S04]  /*130f0*/  LDL.LU R23, [R1+0x184] ;  /* 0x0001840001177983 */ /* 0x002f680000300800 */
[----:B---3--:R-:W3:Y:S04]  /*13100*/  LDL.LU R24, [R1+0x190] ;  /* 0x0001900001187983 */ /* 0x008ee80000300800 */
[----:B------:R-:W-:Y:S04]  /*13110*/  STS.U8 [R2+UR8+0x1340], R9 ;  /* 0x0013400902007988 */ /* 0x000fe80008000008 */
[----:B------:R-:W-:Y:S01]  /*13120*/  STS.U8 [R2+UR8+0x1500], R10 ;  /* 0x0015000a02007988 */ /* 0x000fe20008000008 */
[----:B0-----:R-:W-:-:S03]  /*13130*/  LOP3.LUT R11, R11, 0x3f, RZ, 0xc0, !PT ;  /* 0x0000003f0b0b7812 */ /* 0x001fc600078ec0ff */
[----:B------:R0:W-:Y:S04]  /*13140*/  STS.U8 [R2+UR8+0x1740], R3 ;  /* 0x0017400302007988 */ /* 0x0001e80008000008 */
[----:B------:R-:W-:Y:S04]  /*13150*/  STS.U8 [R2+UR8+0x1d40], R28 ;  /* 0x001d401c02007988 */ /* 0x000fe80008000008 */
[----:B------:R-:W3:Y:S01]  /*13160*/  LDL.LU R27, [R1+0x1a8] ;  /* 0x0001a800011b7983 */ /* 0x000ee20000300800 */
[----:B0-----:R-:W-:-:S03]  /*13170*/  LOP3.LUT R3, R11, 0x30, RZ, 0x3c, !PT ;  /* 0x000000300b037812 */ /* 0x001fc600078e3cff */
[----:B--2---:R-:W-:Y:S04]  /*13180*/  STS.U8 [R2+UR8+0x1f00], R29 ;  /* 0x001f001d02007988 */ /* 0x004fe80008000008 */
[----:B----4-:R0:W-:Y:S04]  /*13190*/  STS.U8 [R2+UR8+0x1f40], R13 ;  /* 0x001f400d02007988 */ /* 0x0101e80008000008 */
[----:B0-----:R-:W2:Y:S04]  /*131a0*/  LDL.LU R2, [R1+0x1ec] ;  /* 0x0001ec0001027983 */ /* 0x001ea80000300800 */
[----:B------:R-:W4:Y:S04]  /*131b0*/  LDL.LU R11, [R1+0x1e8] ;  /* 0x0001e800010b7983 */ /* 0x000f280000300800 */
[----:B------:R-:W4:Y:S04]  /*131c0*/  LDL.LU R9, [R1+0x204] ;  /* 0x0002040001097983 */ /* 0x000f280000300800 */
[----:B------:R-:W4:Y:S04]  /*131d0*/  LDL.LU R10, [R1+0x210] ;  /* 0x00021000010a7983 */ /* 0x000f280000300800 */
[----:B------:R-:W4:Y:S04]  /*131e0*/  LDL.LU R28, [R1+0x228] ;  /* 0x00022800011c7983 */ /* 0x000f280000300800 */
[----:B------:R-:W4:Y:S04]  /*131f0*/  LDL.LU R29, [R1+0x238] ;  /* 0x00023800011d7983 */ /* 0x000f280000300800 */
[----:B------:R-:W4:Y:S04]  /*13200*/  LDL.LU R13, [R1+0x260] ;  /* 0x00026000010d7983 */ /* 0x000f280000300800 */
[----:B-----5:R-:W-:Y:S04]  /*13210*/  STS.U8 [R3+UR8+0x1c0], R7 ;  /* 0x0001c00703007988 */ /* 0x020fe80008000008 */
[----:B------:R0:W-:Y:S04]  /*13220*/  STS.U8 [R3+UR8+0x180], R8 ;  /* 0x0001800803007988 */ /* 0x0001e80008000008 */
[----:B------:R1:W-:Y:S04]  /*13230*/  STS.U8 [R3+UR8+0x380], R6 ;  /* 0x0003800603007988 */ /* 0x0003e80008000008 */
[----:B0-----:R-:W5:Y:S04]  /*13240*/  LDL.LU R8, [R1+0x1a4] ;  /* 0x0001a40001087983 */ /* 0x001f680000300800 */
[----:B------:R-:W5:Y:S04]  /*13250*/  LDL.LU R7, [R1+0x16c] ;  /* 0x00016c0001077983 */ /* 0x000f680000300800 */
[----:B-1----:R-:W5:Y:S04]  /*13260*/  LDL.LU R6, [R1+0x154] ;  /* 0x0001540001067983 */ /* 0x002f680000300800 */
        /* <DEDUP_REMOVED lines=8> */
[----:B0-----:R-:W5:Y:S04]  /*132f0*/  LDL.LU R18, [R1+0x73c] ;  /* 0x00073c0001127983 */ /* 0x001f680000300800 */
[----:B-1----:R-:W5:Y:S04]  /*13300*/  LDL.LU R19, [R1+0x738] ;  /* 0x0007380001137983 */ /* 0x002f680000300800 */
[----:B------:R0:W-:Y:S04]  /*13310*/  STS.U8 [R3+UR8+0x980], R21 ;  /* 0x0009801503007988 */ /* 0x0001e80008000008 */
[----:B------:R1:W-:Y:S04]  /*13320*/  STS.U8 [R3+UR8+0x9c0], R20 ;  /* 0x0009c01403007988 */ /* 0x0003e80008000008 */
[----:B0-----:R-:W5:Y:S04]  /*13330*/  LDL.LU R21, [R1+0x734] ;  /* 0x0007340001157983 */ /* 0x001f680000300800 */
[----:B-1----:R-:W5:Y:S04]  /*13340*/  LDL.LU R20, [R1+0x730] ;  /* 0x0007300001147983 */ /* 0x002f680000300800 */
[----:B------:R-:W-:Y:S04]  /*13350*/  STS.U8 [R3+UR8+0x1dc0], R26 ;  /* 0x001dc01a03007988 */ /* 0x000fe80008000008 */
[----:B------:R-:W-:Y:S04]  /*13360*/  STS.U8 [R3+UR8+0x1fc0], R25 ;  /* 0x001fc01903007988 */ /* 0x000fe80008000008 */
[----:B------:R0:W-:Y:S04]  /*13370*/  STS.U8 [R3+UR8+0x1380], R23 ;  /* 0x0013801703007988 */ /* 0x0001e80008000008 */
[----:B---3--:R1:W-:Y:S04]  /*13380*/  STS.U8 [R3+UR8+0x13c0], R24 ;  /* 0x0013c01803007988 */ /* 0x0083e80008000008 */
[----:B0-----:R-:W3:Y:S04]  /*13390*/  LDL.LU R23, [R1+0x54] ;  /* 0x0000540001177983 */ /* 0x001ee80000300800 */
[----:B-1----:R-:W3:Y:S04]  /*133a0*/  LDL.LU R24, [R1+0xb0] ;  /* 0x0000b00001187983 */ /* 0x002ee80000300800 */
[----:B------:R0:W-:Y:S04]  /*133b0*/  STS.U8 [R3+UR8+0x1580], R27 ;  /* 0x0015801b03007988 */ /* 0x0001e80008000008 */
[----:B0-----:R-:W3:Y:S04]  /*133c0*/  LDL.LU R27, [R1+0x5c] ;  /* 0x00005c00011b7983 */ /* 0x001ee80000300800 */
[----:B--2---:R-:W-:Y:S04]  /*133d0*/  STS.U8 [R3+UR8+0x1780], R2 ;  /* 0x0017800203007988 */ /* 0x004fe80008000008 */
[----:B----4-:R-:W-:Y:S04]  /*133e0*/  STS.U8 [R3+UR8+0x17c0], R11 ;  /* 0x0017c00b03007988 */ /* 0x010fe80008000008 */
[----:B------:R-:W-:Y:S04]  /*133f0*/  STS.U8 [R3+UR8+0x1980], R9 ;  /* 0x0019800903007988 */ /* 0x000fe80008000008 */
[----:B------:R-:W-:Y:S04]  /*13400*/  STS.U8 [R3+UR8+0x19c0], R10 ;  /* 0x0019c00a03007988 */ /* 0x000fe80008000008 */
[----:B------:R-:W-:Y:S04]  /*13410*/  STS.U8 [R3+UR8+0x1b80], R28 ;  /* 0x001b801c03007988 */ /* 0x000fe80008000008 */
[----:B------:R-:W-:Y:S04]  /*13420*/  STS.U8 [R3+UR8+0x1d80], R29 ;  /* 0x001d801d03007988 */ /* 0x000fe80008000008 */
[----:B------:R-:W-:Y:S04]  /*13430*/  STS.U8 [R3+UR8+0x1f80], R13 ;  /* 0x001f800d03007988 */ /* 0x000fe80008000008 */
[----:B-----5:R-:W-:Y:S04]  /*13440*/  STS.U8 [R3+UR8+0x15c0], R8 ;  /* 0x0015c00803007988 */ /* 0x020fe80008000008 */
        /* <DEDUP_REMOVED lines=8> */
[----:B------:R-:W-:Y:S01]  /*134d0*/  STS.U8 [R3+UR8+0xd80], R20 ;  /* 0x000d801403007988 */ /* 0x000fe20008000008 */
[----:B------:R-:W-:Y:S06]  /*134e0*/  BAR.SYNC.DEFER_BLOCKING 0x0 ;  /* 0x0000000000007b1d */ /* 0x000fec0000010000 */
[----:B------:R-:W0:Y:S04]  /*134f0*/  LDSM.16.M88.4 R4, [R0] ;  /* 0x000000000004783b */ /* 0x000e280000000200 */
[----:B------:R-:W-:Y:S01]  /*13500*/  LDSM.16.M88.4 R8, [R0+0x800] ;  /* 0x000800000008783b */ /* 0x000fe20000000200 */
[----:B0-----:R-:W-:-:S03]  /*13510*/  IMAD.MOV.U32 R28, RZ, RZ, R4 ;  /* 0x000000ffff1c7224 */ /* 0x001fc600078e0004 */
[----:B------:R-:W-:Y:S01]  /*13520*/  STL.64 [R1+0x68], R6 ;  /* 0x0000680601007387 */ /* 0x000fe20000100a00 */
[----:B------:R-:W-:-:S03]  /*13530*/  IMAD.MOV.U32 R29, RZ, RZ, R5 ;  /* 0x000000ffff1d7224 */ /* 0x000fc600078e0005 */
[----:B------:R-:W0:Y:S04]  /*13540*/  LDSM.16.M88.4 R4, [R0+0x400] ;  /* 0x000400000004783b */ /* 0x000e280000000200 */
[----:B0-----:R-:W-:Y:S04]  /*13550*/  STL.64 [R1+0x70], R4 ;  /* 0x0000700401007387 */ /* 0x001fe80000100a00 */
[----:B------:R0:W-:Y:S04]  /*13560*/  STL.64 [R1+0x78], R6 ;  /* 0x0000780601007387 */ /* 0x0001e80000100a00 */
[----:B------:R-:W-:Y:S04]  /*13570*/  STL.64 [R1+0x80], R8 ;  /* 0x0000800801007387 */ /* 0x000fe80000100a00 */
[----:B------:R-:W-:Y:S01]  /*13580*/  STL.64 [R1+0x88], R10 ;  /* 0x0000880a01007387 */ /* 0x000fe20000100a00 */
[----:B0-----:R-:W-:-:S02]  /*13590*/  IMAD.MOV.U32 R7, RZ, RZ, R8 ;  /* 0x000000ffff077224 */ /* 0x001fc400078e0008 */
[----:B------:R-:W-:Y:S02]  /*135a0*/  IMAD.MOV.U32 R6, RZ, RZ, R9 ;  /* 0x000000ffff067224 */ /* 0x000fe400078e0009 */
[----:B------:R-:W0:Y:S04]  /*135b0*/  LDSM.16.M88.4 R8, [R0+0xc00] ;  /* 0x000c00000008783b */ /* 0x000e280000000200 */
[----:B0-----:R-:W-:Y:S04]  /*135c0*/  STL.64 [R1+0x90], R8 ;  /* 0x0000900801007387 */ /* 0x001fe80000100a00 */
[----:B------:R-:W-:Y:S04]  /*135d0*/  STL.64 [R1+0x98], R10 ;  /* 0x0000980a01007387 */ /* 0x000fe80000100a00 */
[----:B------:R-:W0:Y:S04]  /*135e0*/  LDSM.16.M88.4 R8, [R0+0x1000] ;  /* 0x001000000008783b */ /* 0x000e280000000200 */
[----:B0-----:R-:W-:Y:S04]  /*135f0*/  STL.64 [R1+0xa0], R8 ;  /* 0x0000a00801007387 */ /* 0x001fe80000100a00 */
[----:B------:R-:W-:Y:S04]  /*13600*/  STL.64 [R1+0xa8], R10 ;  /* 0x0000a80a01007387 */ /* 0x000fe80000100a00 */
[----:B------:R-:W0:Y:S04]  /*13610*/  LDSM.16.M88.4 R8, [R0+0x1400] ;  /* 0x001400000008783b */ /* 0x000e280000000200 */
[----:B0-----:R-:W-:Y:S04]  /*13620*/  STL.64 [R1+0xd0], R8 ;  /* 0x0000d00801007387 */ /* 0x001fe80000100a00 */
[----:B------:R-:W-:Y:S04]  /*13630*/  STL.64 [R1+0xd8], R10 ;  /* 0x0000d80a01007387 */ /* 0x000fe80000100a00 */
[----:B------:R-:W0:Y:S04]  /*13640*/  LDSM.16.M88.4 R8, [R0+0x1800] ;  /* 0x001800000008783b */ /* 0x000e280000000200 */
[----:B0-----:R0:W-:Y:S04]  /*13650*/  STL.64 [R1+0xc0], R8 ;  /* 0x0000c00801007387 */ /* 0x0011e80000100a00 */
[----:B------:R1:W-:Y:S04]  /*13660*/  STL.64 [R1+0xc8], R10 ;  /* 0x0000c80a01007387 */ /* 0x0003e80000100a00 */
[----:B0-----:R-:W2:Y:S04]  /*13670*/  LDL.LU.64 R8, [R1+0x120] ;  /* 0x0001200001087983 */ /* 0x001ea80000300a00 */
[----:B-1----:R-:W2:Y:S01]  /*13680*/  LDL.LU.64 R10, [R1+0x128] ;  /* 0x00012800010a7983 */ /* 0x002ea20000300a00 */
[----:B------:R-:W-:-:S02]  /*13690*/  IMAD.MOV.U32 R20, RZ, RZ, R4 ;  /* 0x000000ffff147224 */ /* 0x000fc400078e0004 */
[----:B---3--:R-:W-:Y:S02]  /*136a0*/  IMAD R3, R17, 0x100, R23 ;  /* 0x0000010011037824 */ /* 0x008fe400078e0217 */
[----:B------:R-:W-:Y:S02]  /*136b0*/  IMAD R4, R12, 0x100, R16 ;  /* 0x000001000c047824 */ /* 0x000fe400078e0210 */
[----:B------:R-:W0:Y:S01]  /*136c0*/  LDSM.16.M88.4 R16, [R0+0x1c00] ;  /* 0x001c00000010783b */ /* 0x000e220000000200 */
[----:B------:R-:W-:Y:S02]  /*136d0*/  IMAD.MOV.U32 R13, RZ, RZ, R5 ;  /* 0x000000ffff0d7224 */ /* 0x000fe400078e0005 */
[----:B------:R-:W-:Y:S02]  /*136e0*/  IMAD R2, R14, 0x100, R15 ;  /* 0x000001000e027824 */ /* 0x000fe400078e020f */
[----:B------:R-:W-:Y:S01]  /*136f0*/  IMAD R5, R27, 0x100, R24 ;  /* 0x000001001b057824 */ /* 0x000fe200078e0218 */
[----:B------:R-:W-:-:S02]  /*13700*/  F2FP.F16.E4M3.UNPACK_B R26, R3 ;  /* 0x00000003ff1a723e */ /* 0x000fc400020006ff */
[----:B------:R-:W-:Y:S02]  /*13710*/  F2FP.F16.E4M3.UNPACK_B R24, R2 ;  /* 0x00000002ff18723e */ /* 0x000fe400020006ff */
[----:B------:R-:W-:Y:S02]  /*13720*/  F2FP.F16.E4M3.UNPACK_B R25, R4 ;  /* 0x00000004ff19723e */ /* 0x000fe400020006ff */
[----:B------:R-:W-:Y:S02]  /*13730*/  F2FP.F16.E4M3.UNPACK_B R27, R5 ;  /* 0x00000005ff1b723e */ /* 0x000fe400020006ff */
[----:B------:R-:W-:Y:S02]  /*13740*/  F2FP.F16.E4M3.UNPACK_B R2, R28 ;  /* 0x0000001cff02723e */ /* 0x000fe400020006ff */
[----:B------:R-:W-:Y:S02]  /*13750*/  F2FP.F16.E4M3.UNPACK_B R3, R29 ;  /* 0x0000001dff03723e */ /* 0x000fe400020006ff */
[----:B------:R-:W-:-:S02]  /*13760*/  F2FP.F16.E4M3.UNPACK_B R4, R20 ;  /* 0x00000014ff04723e */ /* 0x000fc400020006ff */
[----:B------:R-:W-:Y:S01]  /*13770*/  F2FP.F16.E4M3.UNPACK_B R5, R13 ;  /* 0x0000000dff05723e */ /* 0x000fe200020006ff */
[----:B0-----:R0:W-:Y:S04]  /*13780*/  STL.64 [R1+0xb0], R16 ;  /* 0x0000b01001007387 */ /* 0x0011e80000100a00 */
[----:B------:R1:W-:Y:S04]  /*13790*/  STL.64 [R1+0xb8], R18 ;  /* 0x0000b81201007387 */ /* 0x0003e80000100a00 */
[----:B0-----:R-:W3:Y:S04]  /*137a0*/  LDL.LU.64 R16, [R1+0x110] ;  /* 0x0001100001107983 */ /* 0x001ee80000300a00 */
[----:B-1----:R-:W3:Y:S04]  /*137b0*/  LDL.LU.64 R18, [R1+0x118] ;  /* 0x0001180001127983 */ /* 0x002ee80000300a00 */
[----:B------:R0:W-:Y:S01]  /*137c0*/  STL [R1+0x718], R28 ;  /* 0x0007181c01007387 */ /* 0x0001e20000100800 */
[----:B--2---:R-:W-:Y:S03]  /*137d0*/  HMMA.16816.F32 R20, R24, R2, R8 ;  /* 0x000000021814723c */ /* 0x004fe60000001808 */
[----:B------:R-:W2:Y:S04]  /*137e0*/  LDL.LU.64 R8, [R1+0x100] ;  /* 0x0001000001087983 */ /* 0x000ea80000300a00 */
[----:B------:R-:W2:Y:S04]  /*137f0*/  LDL.LU.64 R10, [R1+0x108] ;  /* 0x00010800010a7983 */ /* 0x000ea80000300a00 */
[----:B------:R-:W4:Y:S01]  /*13800*/  LDL.LU.64 R12, [R1+0xf0] ;  /* 0x0000f000010c7983 */ /* 0x000f220000300a00 */
[----:B------:R-:W-:-:S03]  /*13810*/  IMAD.MOV.U32 R3, RZ, RZ, R6 ;  /* 0x000000ffff037224 */ /* 0x000fc600078e0006 */
[----:B------:R-:W4:Y:S01]  /*13820*/  LDL.LU.64 R14, [R1+0xf8] ;  /* 0x0000f800010e7983 */ /* 0x000f220000300a00 */
[----:B------:R-:W-:-:S03]  /*13830*/  IMAD.MOV.U32 R2, RZ, RZ, R7 ;  /* 0x000000ffff027224 */ /* 0x000fc600078e0007 */
[----:B0-----:R-:W5:Y:S04]  /*13840*/  LDL.LU R28, [R1+0x1bc] ;  /* 0x0001bc00011c7983 */ /* 0x001f680000300800 */
[----:B------:R-:W5:Y:S04]  /*13850*/  LDL.LU R0, [R1+0x1b8] ;  /* 0x0001b80001007983 */ /* 0x000f680000300800 */
[----:B------:R-:W5:Y:S04]  /*13860*/  LDL.LU R6, [R1+0x1c8] ;  /* 0x0001c80001067983 */ /* 0x000f680000300800 */
[----:B------:R-:W5:Y:S04]  /*13870*/  LDL.LU R7, [R1+0x1dc] ;  /* 0x0001dc0001077983 */ /* 0x000f680000300800 */
[----:B------:R0:W-:Y:S04]  /*13880*/  STL.64 [R1+0x700], R22 ;  /* 0x0007001601007387 */ /* 0x0001e80000100a00 */
[----:B0-----:R-:W4:Y:S04]  /*13890*/  LDL R22, [R1+0x90] ;  /* 0x0000900001167983 */ /* 0x001f280000100800 */
[----:B------:R-:W5:Y:S01]  /*138a0*/  LDL R23, [R1+0x94] ;  /* 0x0000940001177983 */ /* 0x000f620000100800 */
[----:B------:R-:W-:-:S02]  /*138b0*/  F2FP.F16.E4M3.UNPACK_B R2, R2 ;  /* 0x00000002ff02723e */ /* 0x000fc400020006ff */
[----:B------:R-:W-:Y:S01]  /*138c0*/  F2FP.F16.E4M3.UNPACK_B R3, R3 ;  /* 0x00000003ff03723e */ /* 0x000fe200020006ff */
[----:B---3--:R-:W-:Y:S01]  /*138d0*/  HMMA.16816.F32 R16, R24, R4, R16 ;  /* 0x000000041810723c */ /* 0x008fe20000001810 */
[----:B------:R-:W-:-:S15]  /*138e0*/  STL.64 [R1+0x6f8], R20 ;  /* 0x0006f81401007387 */ /* 0x000fde0000100a00 */
[----:B------:R-:W-:-:S07]  /*138f0*/  NOP ;  /* 0x0000000000007918 */ /* 0x000fce0000000000 */
[----:B------:R0:W-:Y:S04]  /*13900*/  STL.64 [R1+0x710], R18 ;  /* 0x0007101201007387 */ /* 0x0001e80000100a00 */
[----:B0-----:R-:W3:Y:S04]  /*13910*/  LDL R18, [R1+0xa0] ;  /* 0x0000a00001127983 */ /* 0x001ee80000100800 */
[----:B------:R-:W3:Y:S04]  /*13920*/  LDL R19, [R1+0xa4] ;  /* 0x0000a40001137983 */ /* 0x000ee80000100800 */
[----:B------:R-:W-:Y:S01]  /*13930*/  STL.64 [R1+0x708], R16 ;  /* 0x0007081001007387 */ /* 0x000fe20000100a00 */
[----:B--2---:R-:W-:-:S15]  /*13940*/  HMMA.16816.F32 R8, R24, R2, R8 ;  /* 0x000000021808723c */ /* 0x004fde0000001808 */
[----:B------:R-:W-:-:S08]  /*13950*/  NOP ;  /* 0x0000000000007918 */ /* 0x000fd00000000000 */
[----:B------:R-:W-:Y:S04]  /*13960*/  STL.64 [R1+0x728], R10 ;  /* 0x0007280a01007387 */ /* 0x000fe80000100a00 */
[----:B------:R0:W-:Y:S04]  /*13970*/  STL.64 [R1+0x720], R8 ;  /* 0x0007200801007387 */ /* 0x0001e80000100a00 */
[----:B0-----:R-:W2:Y:S01]  /*13980*/  LDL.LU.64 R8, [R1+0x10] ;  /* 0x0000100001087983 */ /* 0x001ea20000300a00 */
[----:B----4-:R-:W-:-:S03]  /*13990*/  F2FP.F16.E4M3.UNPACK_B R4, R22 ;  /* 0x00000016ff04723e */ /* 0x010fc600020006ff */
[----:B------:R-:W2:Y:S01]  /*139a0*/  LDL.LU.64 R10, [R1+0x18] ;  /* 0x00001800010a7983 */ /* 0x000ea20000300a00 */
[----:B-----5:R-:W-:-:S03]  /*139b0*/  F2FP.F16.E4M3.UNPACK_B R5, R23 ;  /* 0x00000017ff05723e */ /* 0x020fc600020006ff */
[----:B------:R-:W4:Y:S04]  /*139c0*/  LDL.LU.64 R20, [R1] ;  /* 0x0000000001147983 */ /* 0x000f280000300a00 */
[----:B------:R-:W4:Y:S01]  /*139d0*/  LDL.LU.64 R22, [R1+0x8] ;  /* 0x0000080001167983 */ /* 0x000f220000300a00 */
[----:B------:R-:W-:Y:S03]  /*139e0*/  HMMA.16816.F32 R12, R24, R4, R12 ;  /* 0x00000004180c723c */ /* 0x000fe6000000180c */
[----:B------:R-:W5:Y:S04]  /*139f0*/  LDL R4, [R1+0xd0] ;  /* 0x0000d00001047983 */ /* 0x000f680000100800 */
[----:B------:R-:W4:Y:S04]  /*13a00*/  LDL R5, [R1+0xd4] ;  /* 0x0000d40001057983 */ /* 0x000f280000100800 */
[----:B------:R-:W4:Y:S01]  /*13a10*/  LDL.LU.64 R16, [R1+0x130] ;  /* 0x0001300001107983 */ /* 0x000f220000300a00 */
[----:B---3--:R-:W-:-:S02]  /*13a20*/  F2FP.F16.E4M3.UNPACK_B R2, R18 ;  /* 0x00000012ff02723e */ /* 0x008fc400020006ff */
[----:B------:R-:W-:Y:S02]  /*13a30*/  F2FP.F16.E4M3.UNPACK_B R3, R19 ;  /* 0x00000013ff03723e */ /* 0x000fe400020006ff */
[----:B------:R-:W3:Y:S07]  /*13a40*/  LDL.LU.64 R18, [R1+0x138] ;  /* 0x0001380001127983 */ /* 0x000eee0000300a00 */
[----:B------:R0:W-:Y:S04]  /*13a50*/  STL [R1+0x6f4], R12 ;  /* 0x0006f40c01007387 */ /* 0x0001e80000100800 */
[----:B0-----:R-:W3:Y:S04]  /*13a60*/  LDL R12, [R1+0xc4] ;  /* 0x0000c400010c7983 */ /* 0x001ee80000100800 */
[----:B------:R0:W-:Y:S04]  /*13a70*/  STL [R1+0x6f0], R13 ;  /* 0x0006f00d01007387 */ /* 0x0001e80000100800 */
[----:B0-----:R-:W3:Y:S04]  /*13a80*/  LDL R13, [R1+0xc0] ;  /* 0x0000c000010d7983 */ /* 0x001ee80000100800 */
[----:B------:R0:W-:Y:S04]  /*13a90*/  STL [R1+0x6ec], R14 ;  /* 0x0006ec0e01007387 */ /* 0x0001e80000100800 */
[----:B0-----:R-:W3:Y:S04]  /*13aa0*/  LDL.LU R14, [R1+0x1e0] ;  /* 0x0001e000010e7983 */ /* 0x001ee80000300800 */
[----:B------:R0:W-:Y:S04]  /*13ab0*/  STL [R1+0x6e8], R15 ;  /* 0x0006e80f01007387 */ /* 0x0001e80000100800 */
[----:B0-----:R-:W3:Y:S01]  /*13ac0*/  LDL.LU R15, [R1+0x1c0] ;  /* 0x0001c000010f7983 */ /* 0x001ee20000300800 */
[----:B--2---:R-:W-:Y:S01]  /*13ad0*/  HMMA.16816.F32 R8, R24, R2, R8 ;  /* 0x000000021808723c */ /* 0x004fe20000001808 */
[----:B-----5:R-:W-:-:S02]  /*13ae0*/  F2FP.F16.E4M3.UNPACK_B R4, R4 ;  /* 0x00000004ff04723e */ /* 0x020fc400020006ff */
[----:B----4-:R-:W-:-:S07]  /*13af0*/  F2FP.F16.E4M3.UNPACK_B R5, R5 ;  /* 0x00000005ff05723e */ /* 0x010fce00020006ff */
[----:B------:R-:W-:-:S13]  /*13b00*/  HMMA.16816.F32 R20, R24, R4, R20 ;  /* 0x000000041814723c */ /* 0x000fda0000001814 */
[----:B------:R-:W-:Y:S04]  /*13b10*/  STL.64 [R1+0x10], R8 ;  /* 0x0000100801007387 */ /* 0x000fe80000100a00 */
[----:B------:R0:W-:Y:S04]  /*13b20*/  STL.64 [R1+0x18], R10 ;  /* 0x0000180a01007387 */ /* 0x0001e80000100a00 */
[----:B0-----:R-:W2:Y:S04]  /*13b30*/  LDL.LU.64 R10, [R1+0x728] ;  /* 0x00072800010a7983 */ /* 0x001ea80000300a00 */
[----:B------:R-:W2:Y:S04]  /*13b40*/  LDL.LU.64 R8, [R1+0x720] ;  /* 0x0007200001087983 */ /* 0x000ea80000300a00 */
[----:B------:R0:W-:Y:S04]  /*13b50*/  STL.64 [R1+0x30], R20 ;  /* 0x0000301401007387 */ /* 0x0001e80000100a00 */
[----:B------:R-:W4:Y:S04]  /*13b60*/  LDL.LU R4, [R1+0x1cc] ;  /* 0x0001cc0001047983 */ /* 0x000f280000300800 */
[----:B------:R-:W5:Y:S01]  /*13b70*/  LDL.LU R5, [R1+0x1c4] ;  /* 0x0001c40001057983 */ /* 0x000f620000300800 */
[----:B------:R-:W-:-:S03]  /*13b80*/  IMAD R0, R0, 0x100, R28 ;  /* 0x0000010000007824 */ /* 0x000fc600078e021c */
[----:B0-----:R-:W2:Y:S01]  /*13b90*/  LDL.LU.64 R20, [R1+0x140] ;  /* 0x0001400001147983 */ /* 0x001ea20000300a00 */
[----:B---3--:R-:W-:Y:S02]  /*13ba0*/  F2FP.F16.E4M3.UNPACK_B R3, R12 ;  /* 0x0000000cff03723e */ /* 0x008fe400020006ff */
[----:B------:R-:W-:-:S07]  /*13bb0*/  F2FP.F16.E4M3.UNPACK_B R2, R13 ;  /* 0x0000000dff02723e */ /* 0x000fce00020006ff */
[----:B------:R-:W-:Y:S01]  /*13bc0*/  HMMA.16816.F32 R16, R24, R2, R16 ;  /* 0x000000021810723c */ /* 0x000fe20000001810 */
[----:B------:R-:W-:Y:S02]  /*13bd0*/  IMAD.MOV.U32 R12, RZ, RZ, R22 ;  /* 0x000000ffff0c7224 */ /* 0x000fe400078e0016 */
[----:B------:R-:W-:Y:S02]  /*13be0*/  IMAD.MOV.U32 R13, RZ, RZ, R23 ;  /* 0x000000ffff0d7224 */ /* 0x000fe400078e0017 */
[----:B------:R-:W2:Y:S01]  /*13bf0*/  LDL.LU.64 R22, [R1+0x148] ;  /* 0x0001480001167983 */ /* 0x000ea20000300a00 */
[----:B------:R-:W-:-:S03]  /*13c00*/  IMAD R7, R7, 0x100, R14 ;  /* 0x0000010007077824 */ /* 0x000fc600078e020e */
[----:B------:R-:W3:-:S14]  /*13c10*/  LDL.LU R28, [R1+0x718] ;  /* 0x00071800011c7983 */ /* 0x000edc0000300800 */
[----:B------:R0:W-:Y:S01]  /*13c20*/  STL.64 [R1+0x28], R18 ;  /* 0x0000281201007387 */ /* 0x0001e20000100a00 */
[----:B------:R-:W-:-:S03]  /*13c30*/  IMAD.MOV.U32 R14, RZ, RZ, R16 ;  /* 0x000000ffff0e7224 */ /* 0x000fc600078e0010 */
[----:B0-----:R-:W3:Y:S01]  /*13c40*/  LDL.LU.64 R18, [R1+0x710] ;  /* 0x0007100001127983 */ /* 0x001ee20000300a00 */
[----:B-----5:R-:W-:Y:S02]  /*13c50*/  IMAD R5, R15, 0x100, R5 ;  /* 0x000001000f057824 */ /* 0x020fe400078e0205 */
[----:B------:R-:W-:Y:S02]  /*13c60*/  IMAD.MOV.U32 R15, RZ, RZ, R17 ;  /* 0x000000ffff0f7224 */ /* 0x000fe400078e0011 */
[----:B------:R-:W5:Y:S04]  /*13c70*/  LDL.LU.64 R16, [R1+0x708] ;  /* 0x0007080001107983 */ /* 0x000f680000300a00 */
[----:B------:R-:W2:Y:S04]  /*13c80*/  LDL R2, [R1+0xb0] ;  /* 0x0000b00001027983 */ /* 0x000ea80000100800 */
[----:B------:R-:W3:Y:S01]  /*13c90*/  LDL R3, [R1+0xb4] ;  /* 0x0000b40001037983 */ /* 0x000ee20000100800 */
[----:B----4-:R-:W-:Y:S01]  /*13ca0*/  IMAD R6, R6, 0x100, R4 ;  /* 0x0000010006067824 */ /* 0x010fe200078e0204 */
[----:B------:R-:W-:-:S02]  /*13cb0*/  F2FP.F16.E4M3.UNPACK_B R4, R0 ;  /* 0x00000000ff04723e */ /* 0x000fc400020006ff */
[----:B------:R-:W4:Y:S01]  /*13cc0*/  LDL.LU R0, [R1+0x94] ;  /* 0x0000940001007983 */ /* 0x000f220000300800 */
[----:B--2---:R-:W-:Y:S02]  /*13cd0*/  F2FP.F16.E4M3.UNPACK_B R2, R2 ;  /* 0x00000002ff02723e */ /* 0x004fe400020006ff */
[----:B---3--:R-:W-:-:S07]  /*13ce0*/  F2FP.F16.E4M3.UNPACK_B R3, R3 ;  /* 0x00000003ff03723e */ /* 0x008fce00020006ff */
[----:B------:R-:W-:Y:S01]  /*13cf0*/  HMMA.16816.F32 R24, R24, R2, R20 ;  /* 0x000000021818723c */ /* 0x000fe20000001814 */
[----:B------:R-:W2:Y:S04]  /*13d00*/  LDL.LU.64 R22, [R1+0x700] ;  /* 0x0007000001167983 */ /* 0x000ea80000300a00 */
[----:B------:R-:W2:Y:S04]  /*13d10*/  LDL.LU.64 R20, [R1+0x6f8] ;  /* 0x0006f80001147983 */ /* 0x000ea80000300a00 */
[----:B------:R-:W3:Y:S04]  /*13d20*/  LDL.LU R2, [R1+0x70] ;  /* 0x0000700001027983 */ /* 0x000ee80000300800 */
[----:B------:R-:W5:Y:S10]  /*13d30*/  LDL.LU R3, [R1+0x74] ;  /* 0x0000740001037983 */ /* 0x000f740000300800 */
[----:B------:R0:W-:Y:S04]  /*13d40*/  STL.64 [R1+0x50], R24 ;  /* 0x0000501801007387 */ /* 0x0001e80000100a00 */
[----:B------:R1:W-:Y:S04]  /*13d50*/  STL.64 [R1+0x58], R26 ;  /* 0x0000581a01007387 */ /* 0x0003e80000100a00 */
[----:B0-----:R-:W4:Y:S04]  /*13d60*/  LDL.LU R25, [R1+0x80] ;  /* 0x0000800001197983 */ /* 0x001f280000300800 */
[----:B-1----:R-:W4:Y:S01]  /*13d70*/  LDL.LU R26, [R1+0x84] ;  /* 0x00008400011a7983 */ /* 0x002f220000300800 */
[----:B------:R-:W-:-:S02]  /*13d80*/  F2FP.F16.E4M3.UNPACK_B R6, R6 ;  /* 0x00000006ff06723e */ /* 0x000fc400020006ff */
[----:B------:R-:W-:Y:S01]  /*13d90*/  F2FP.F16.E4M3.UNPACK_B R5, R5 ;  /* 0x00000005ff05723e */ /* 0x000fe200020006ff */
[----:B------:R-:W4:Y:S01]  /*13da0*/  LDL.LU R27, [R1+0x90] ;  /* 0x00009000011b7983 */ /* 0x000f220000300800 */
[----:B------:R-:W-:Y:S02]  /*13db0*/  F2FP.F16.E4M3.UNPACK_B R7, R7 ;  /* 0x00000007ff07723e */ /* 0x000fe400020006ff */
[----:B------:R-:W-:Y:S02]  /*13dc0*/  F2FP.F16.E4M3.UNPACK_B R28, R28.H1 ;  /* 0x0000001cff1c723e */ /* 0x000fe400030006ff */
[----:B------:R-:W-:-:S07]  /*13dd0*/  F2FP.F16.E4M3.UNPACK_B R29, R29.H1 ;  /* 0x0000001dff1d723e */ /* 0x000fce00030006ff */
[----:B--2---:R-:W-:Y:S01]  /*13de0*/  HMMA.16816.F32 R20, R4, R28, R20 ;  /* 0x0000001c0414723c */ /* 0x004fe20000001814 */
[----:B---3--:R-:W-:Y:S02]  /*13df0*/  F2FP.F16.E4M3.UNPACK_B R2, R2.H1 ;  /* 0x00000002ff02723e */ /* 0x008fe400030006ff */
[----:B-----5:R-:W-:-:S07]  /*13e00*/  F2FP.F16.E4M3.UNPACK_B R3, R3.H1 ;  /* 0x00000003ff03723e */ /* 0x020fce00030006ff */
[----:B------:R-:W-:-:S13]  /*13e10*/  HMMA.16816.F32 R16, R4, R2, R16 ;  /* 0x000000020410723c */ /* 0x000fda0000001810 */
[----:B------:R4:W-:Y:S04]  /*13e20*/  STL.64 [R1+0x40], R20 ;  /* 0x0000401401007387 */ /* 0x0009e80000100a00 */
[----:B------:R-:W-:Y:S01]  /*13e30*/  STL.64 [R1+0x48], R22 ;  /* 0x0000481601007387 */ /* 0x000fe20000100a00 */
[----:B----4-:R-:W-:Y:S02]  /*13e40*/  F2FP.F16.E4M3.UNPACK_B R20, R25.H1 ;  /* 0x00000019ff14723e */ /* 0x010fe400030006ff */
[----:B------:R-:W-:-:S03]  /*13e50*/  F2FP.F16.E4M3.UNPACK_B R21, R26.H1 ;  /* 0x0000001aff15723e */ /* 0x000fc600030006ff */
[----:B------:R0:W-:Y:S04]  /*13e60*/  STL.64 [R1], R16 ;  /* 0x0000001001007387 */ /* 0x0001e80000100a00 */
[----:B------:R1:W-:Y:S01]  /*13e70*/  STL.64 [R1+0x8], R18 ;  /* 0x0000081201007387 */ /* 0x0003e20000100a00 */
[----:B------:R-:W-:Y:S03]  /*13e80*/  HMMA.16816.F32 R8, R4, R20, R8 ;  /* 0x000000140408723c */ /* 0x000fe60000001808 */
[----:B0-----:R-:W2:Y:S04]  /*13e90*/  LDL.LU R17, [R1+0xa0] ;  /* 0x0000a00001117983 */ /* 0x001ea80000300800 */
[----:B-1----:R-:W3:Y:S04]  /*13ea0*/  LDL.LU R18, [R1+0xa4] ;  /* 0x0000a40001127983 */ /* 0x002ee80000300800 */
[----:B------:R-:W4:Y:S04]  /*13eb0*/  LDL.LU R19, [R1+0xd0] ;  /* 0x0000d00001137983 */ /* 0x000f280000300800 */
[----:B------:R-:W5:Y:S04]  /*13ec0*/  LDL.LU R29, [R1+0xd4] ;  /* 0x0000d400011d7983 */ /* 0x000f680000300800 */
[----:B------:R-:W2:Y:S04]  /*13ed0*/  LDL.LU R20, [R1+0x30] ;  /* 0x0000300001147983 */ /* 0x000ea80000300800 */
[----:B------:R-:W2:Y:S01]  /*13ee0*/  LDL.LU R21, [R1+0x34] ;  /* 0x0000340001157983 */ /* 0x000ea20000300800 */
[----:B------:R-:W-:-:S02]  /*13ef0*/  IMAD.MOV.U32 R22, RZ, RZ, R12 ;  /* 0x000000ffff167224 */ /* 0x000fc400078e000c */
[----:B------:R-:W-:Y:S01]  /*13f00*/  IMAD.MOV.U32 R23, RZ, RZ, R13 ;  /* 0x000000ffff177224 */ /* 0x000fe200078e000d */
[----:B------:R-:W4:Y:S04]  /*13f10*/  LDL.LU R12, [R1+0x6f4] ;  /* 0x0006f400010c7983 */ /* 0x000f280000300800 */
[----:B------:R-:W4:Y:S04]  /*13f20*/  LDL.LU R13, [R1+0x6f0] ;  /* 0x0006f000010d7983 */ /* 0x000f280000300800 */
[----:B------:R-:W-:Y:S04]  /*13f30*/  STL.64 [R1+0x6e0], R22 ;  /* 0x0006e01601007387 */ /* 0x000fe80000100a00 */
[----:B--2---:R0:W-:Y:S04]  /*13f40*/  STL.64 [R1+0x6d8], R20 ;  /* 0x0006d81401007387 */ /* 0x0041e80000100a00 */
[----:B0-----:R-:W2:Y:S04]  /*13f50*/  LDL.LU R20, [R1+0x10] ;  /* 0x0000100001147983 */ /* 0x001ea80000300800 */
[----:B------:R-:W2:Y:S04]  /*13f60*/  LDL.LU R21, [R1+0x14] ;  /* 0x0000140001157983 */ /* 0x000ea80000300800 */
[----:B------:R-:W2:Y:S04]  /*13f70*/  LDL.LU R22, [R1+0x18] ;  /* 0x0000180001167983 */ /* 0x000ea80000300800 */
[----:B------:R-:W2:Y:S04]  /*13f80*/  LDL.LU R23, [R1+0x1c] ;  /* 0x00001c0001177983 */ /* 0x000ea80000300800 */
[----:B------:R-:W5:Y:S04]  /*13f90*/  LDL.LU R24, [R1+0xc0] ;  /* 0x0000c00001187983 */ /* 0x000f680000300800 */
[----:B------:R-:W5:Y:S04]  /*13fa0*/  LDL.LU R25, [R1+0xc4] ;  /* 0x0000c40001197983 */ /* 0x000f680000300800 */
[----:B------:R-:W-:Y:S04]  /*13fb0*/  STL.64 [R1+0x6d0], R10 ;  /* 0x0006d00a01007387 */ /* 0x000fe80000100a00 */
[----:B------:R0:W-:Y:S02]  /*13fc0*/  STL.64 [R1+0x6c8], R8 ;  /* 0x0006c80801007387 */ /* 0x0001e40000100a00 */
[----:B0-----:R-:W-:-:S02]  /*13fd0*/  IMAD.MOV.U32 R8, RZ, RZ, R14 ;  /* 0x000000ffff087224 */ /* 0x001fc400078e000e */
[----:B------:R-:W4:Y:S01]  /*13fe0*/  LDL.LU R14, [R1+0x6ec] ;  /* 0x0006ec00010e7983 */ /* 0x000f220000300800 */
[----:B------:R-:W-:-:S03]  /*13ff0*/  IMAD.MOV.U32 R9, RZ, RZ, R15 ;  /* 0x000000ffff097224 */ /* 0x000fc600078e000f */
[----:B------:R-:W4:Y:S01]  /*14000*/  LDL.LU R15, [R1+0x6e8] ;  /* 0x0006e800010f7983 */ /* 0x000f220000300800 */
[----:B------:R-:W-:Y:S02]  /*14010*/  F2FP.F16.E4M3.UNPACK_B R2, R27.H1 ;  /* 0x0000001bff02723e */ /* 0x000fe400030006ff */
[----:B------:R-:W-:Y:S01]  /*14020*/  F2FP.F16.E4M3.UNPACK_B R3, R0.H1 ;  /* 0x00000000ff03723e */ /* 0x000fe200030006ff */
[----:B------:R-:W5:Y:S01]  /*14030*/  LDL.LU R10, [R1+0x28] ;  /* 0x00002800010a7983 */ /* 0x000f620000300800 */
[----:B------:R-:W-:Y:S02]  /*14040*/  F2FP.F16.E4M3.UNPACK_B R16, R17.H1 ;  /* 0x00000011ff10723e */ /* 0x000fe400030006ff */
[----:B---3--:R-:W-:Y:S01]  /*14050*/  F2FP.F16.E4M3.UNPACK_B R17, R18.H1 ;  /* 0x00000012ff11723e */ /* 0x008fe200030006ff */
[----:B------:R-:W3:Y:S04]  /*14060*/  LDL.LU R11, [R1+0x2c] ;  /* 0x00002c00010b7983 */ /* 0x000ee80000300800 */
[----:B------:R-:W3:Y:S04]  /*14070*/  LDL.LU R0, [R1+0x264] ;  /* 0x0002640001007983 */ /* 0x000ee80000300800 */
[----:B------:R-:W3:Y:S04]  /*14080*/  LDL.LU R26, [R1+0x274] ;  /* 0x00027400011a7983 */ /* 0x000ee80000300800 */
[----:B------:R-:W3:Y:S04]  /*14090*/  LDL.LU R27, [R1+0x26c] ;  /* 0x00026c00011b7983 */ /* 0x000ee80000300800 */
[----:B------:R-:W3:Y:S01]  /*140a0*/  LDL.LU R28, [R1+0x27c] ;  /* 0x00027c00011c7983 */ /* 0x000ee20000300800 */
[----:B----4-:R-:W-:Y:S07]  /*140b0*/  HMMA.16816.F32 R12, R4, R2, R12 ;  /* 0x00000002040c723c */ /* 0x010fee000000180c */
[----:B------:R-:W-:-:S02]  /*140c0*/  F2FP.F16.E4M3.UNPACK_B R2, R19.H1 ;  /* 0x00000013ff02723e */ /* 0x000fc400030006ff */
[----:B--2---:R-:W-:-:S14]  /*140d0*/  HMMA.16816.F32 R16, R4, R16, R20 ;  /* 0x000000100410723c */ /* 0x004fdc0000001814 */
[----:B------:R-:W-:Y:S04]  /*140e0*/  STL.64 [R1+0x6c0], R14 ;  /* 0x0006c00e01007387 */ /* 0x000fe80000100a00 */
[----:B------:R0:W-:Y:S04]  /*140f0*/  STL.64 [R1+0x6b8], R12 ;  /* 0x0006b80c01007387 */ /* 0x0001e80000100a00 */
[----:B0-----:R-:W2:Y:S04]  /*14100*/  LDL.LU R12, [R1+0x270] ;  /* 0x00027000010c7983 */ /* 0x001ea80000300800 */
[----:B------:R-:W4:Y:S04]  /*14110*/  LDL.LU R13, [R1+0x280] ;  /* 0x00028000010d7983 */ /* 0x000f280000300800 */
[----:B------:R-:W3:Y:S04]  /*14120*/  LDL.LU.64 R22, [R1+0x6e0] ;  /* 0x0006e00001167983 */ /* 0x000ee80000300a00 */
[----:B------:R-:W3:Y:S01]  /*14130*/  LDL.LU.64 R20, [R1+0x6d8] ;  /* 0x0006d80001147983 */ /* 0x000ee20000300a00 */
[----:B-----5:R-:W-:-:S03]  /*14140*/  F2FP.F16.E4M3.UNPACK_B R3, R29.H1 ;  /* 0x0000001dff03723e */ /* 0x020fc600030006ff */
[----:B------:R-:W5:Y:S04]  /*14150*/  LDL.LU R14, [R1+0xb0] ;  /* 0x0000b000010e7983 */ /* 0x000f680000300800 */
[----:B------:R-:W5:Y:S04]  /*14160*/  LDL.LU R15, [R1+0xb4] ;  /* 0x0000b400010f7983 */ /* 0x000f680000300800 */
[----:B------:R-:W5:Y:S04]  /*14170*/  LDL R29, [R1+0x6c] ;  /* 0x00006c00011d7983 */ /* 0x000f680000100800 */
[----:B------:R0:W-:Y:S04]  /*14180*/  STL [R1+0x694], R16 ;  /* 0x0006941001007387 */ /* 0x0001e80000100800 */
[----:B------:R1:W-:Y:S04]  /*14190*/  STL [R1+0x690], R17 ;  /* 0x0006901101007387 */ /* 0x0003e80000100800 */
[----:B------:R1:W-:Y:S04]  /*141a0*/  STL [R1+0x68c], R18 ;  /* 0x00068c1201007387 */ /* 0x0003e80000100800 */
[----:B------:R1:W-:Y:S04]  /*141b0*/  STL [R1+0x688], R19 ;  /* 0x0006881301007387 */ /* 0x0003e80000100800 */
[----:B0-----:R-:W5:Y:S04]  /*141c0*/  LDL.LU R16, [R1+0x50] ;  /* 0x0000500001107983 */ /* 0x001f680000300800 */
[----:B-1----:R-:W5:Y:S04]  /*141d0*/  LDL.LU R17, [R1+0x54] ;  /* 0x0000540001117983 */ /* 0x002f680000300800 */
[----:B------:R-:W5:Y:S04]  /*141e0*/  LDL.LU R18, [R1+0x58] ;  /* 0x0000580001127983 */ /* 0x000f680000300800 */
[----:B------:R-:W5:Y:S01]  /*141f0*/  LDL.LU R19, [R1+0x5c] ;  /* 0x00005c0001137983 */ /* 0x000f620000300800 */
[----:B---3--:R-:W-:Y:S03]  /*14200*/  HMMA.16816.F32 R20, R4, R2, R20 ;  /* 0x000000020414723c */ /* 0x008fe60000001814 */
[----:B------:R-:W3:Y:S04]  /*14210*/  LDL.LU R2, [R1+0x268] ;  /* 0x0002680001027983 */ /* 0x000ee80000300800 */
[----:B------:R-:W5:Y:S01]  /*14220*/  LDL.LU R3, [R1+0x278] ;  /* 0x0002780001037983 */ /* 0x000f620000300800 */
[----:B------:R-:W-:-:S02]  /*14230*/  F2FP.F16.E4M3.UNPACK_B R24, R24.H1 ;  /* 0x00000018ff18723e */ /* 0x000fc400030006ff */
[----:B------:R-:W-:-:S07]  /*14240*/  F2FP.F16.E4M3.UNPACK_B R25, R25.H1 ;  /* 0x00000019ff19723e */ /* 0x000fce00030006ff */
[----:B------:R-:W-:Y:S06]  /*14250*/  HMMA.16816.F32 R8, R4, R24, R8 ;  /* 0x000000180408723c */ /* 0x000fec0000001808 */
[----:B------:R-:W-:Y:S04]  /*14260*/  STL [R1+0x6a0], R20 ;  /* 0x0006a01401007387 */ /* 0x000fe80000100800 */
[----:B------:R0:W-:Y:S01]  /*14270*/  STL [R1+0x69c], R21 ;  /* 0x00069c1501007387 */ /* 0x0001e20000100800 */
[----:B--2---:R-:W-:-:S03]  /*14280*/  IMAD R27, R27, 0x100, R12 ;  /* 0x000001001b1b7824 */ /* 0x004fc600078e020c */
[----:B0-----:R-:W2:Y:S04]  /*14290*/  LDL R21, [R1+0x68] ;  /* 0x0000680001157983 */ /* 0x001ea80000100800 */
[----:B------:R-:W-:Y:S04]  /*142a0*/  STL [R1+0x698], R22 ;  /* 0x0006981601007387 */ /* 0x000fe80000100800 */
[----:B------:R-:W-:Y:S04]  /*142b0*/  STL [R1+0x684], R23 ;  /* 0x0006841701007387 */ /* 0x000fe80000100800 */
[----:B------:R-:W2:Y:S04]  /*142c0*/  LDL R20, [R1+0x78] ;  /* 0x0000780001147983 */ /* 0x000ea80000100800 */
[----:B------:R0:W-:Y:S04]  /*142d0*/  STL.64 [R1+0x10], R8 ;  /* 0x0000100801007387 */ /* 0x0001e80000100a00 */
[----:B------:R1:W-:Y:S01]  /*142e0*/  STL.64 [R1+0x18], R10 ;  /* 0x0000180a01007387 */ /* 0x0003e20000100a00 */
[----:B----4-:R-:W-:-:S03]  /*142f0*/  IMAD R28, R28, 0x100, R13 ;  /* 0x000001001c1c7824 */ /* 0x010fc600078e020d */
[----:B0-----:R-:W4:Y:S04]  /*14300*/  LDL.LU R8, [R1] ;  /* 0x0000000001087983 */ /* 0x001f280000300800 */
[----:B------:R-:W4:Y:S04]  /*14310*/  LDL.LU R9, [R1+0x4] ;  /* 0x0000040001097983 */ /* 0x000f280000300800 */
[----:B-1----:R-:W4:Y:S04]  /*14320*/  LDL.LU R10, [R1+0x8] ;  /* 0x00000800010a7983 */ /* 0x002f280000300800 */
[----:B------:R-:W4:Y:S04]  /*14330*/  LDL.LU R11, [R1+0xc] ;  /* 0x00000c00010b7983 */ /* 0x000f280000300800 */
[----:B------:R-:W4:Y:S04]  /*14340*/  LDL R12, [R1+0x88] ;  /* 0x00008800010c7983 */ /* 0x000f280000100800 */
[----:B------:R-:W4:Y:S01]  /*14350*/  LDL R13, [R1+0x8c] ;  /* 0x00008c00010d7983 */ /* 0x000f220000100800 */
[----:B---3--:R-:W-:Y:S01]  /*14360*/  IMAD R0, R0, 0x100, R2 ;  /* 0x0000010000007824 */ /* 0x008fe200078e0202 */
[----:B-----5:R-:W-:Y:S01]  /*14370*/  F2FP.F16.E4M3.UNPACK_B R2, R14.H1 ;  /* 0x0000000eff02723e */ /* 0x020fe200030006ff */
[----:B------:R-:W-:Y:S01]  /*14380*/  IMAD R26, R26, 0x100, R3 ;  /* 0x000001001a1a7824 */ /* 0x000fe200078e0203 */
[----:B------:R-:W-:-:S07]  /*14390*/  F2FP.F16.E4M3.UNPACK_B R3, R15.H1 ;  /* 0x0000000fff03723e */ /* 0x000fce00030006ff */
[----:B------:R-:W-:Y:S01]  /*143a0*/  HMMA.16816.F32 R4, R4, R2, R16 ;  /* 0x000000020404723c */ /* 0x000fe20000001810 */
[----:B------:R-:W-:Y:S02]  /*143b0*/  F2FP.F16.E4M3.UNPACK_B R24, R0 ;  /* 0x00000000ff18723e */ /* 0x000fe400020006ff */
[----:B------:R-:W3:Y:S04]  /*143c0*/  LDL.LU R0, [R1+0x7c] ;  /* 0x00007c0001007983 */ /* 0x000ee80000300800 */
[----:B------:R-:W5:Y:S04]  /*143d0*/  LDL R14, [R1+0x98] ;  /* 0x00009800010e7983 */ /* 0x000f680000100800 */
[----:B------:R-:W5:Y:S04]  /*143e0*/  LDL R15, [R1+0x9c] ;  /* 0x00009c00010f7983 */ /* 0x000f680000100800 */
[----:B------:R-:W5:Y:S09]  /*143f0*/  LDL R23, [R1+0xac] ;  /* 0x0000ac0001177983 */ /* 0x000f720000100800 */
[----:B------:R-:W-:-:S02]  /*14400*/  IMAD.MOV.U32 R16, RZ, RZ, R4 ;  /* 0x000000ffff107224 */ /* 0x000fc400078e0004 */
[----:B------:R-:W-:Y:S01]  /*14410*/  IMAD.MOV.U32 R17, RZ, RZ, R5 ;  /* 0x000000ffff117224 */ /* 0x000fe200078e0005 */
[----:B------:R-:W5:Y:S01]  /*14420*/  LDL.LU R4, [R1+0x40] ;  /* 0x0000400001047983 */ /* 0x000f620000300800 */
[----:B------:R-:W-:Y:S02]  /*14430*/  IMAD.MOV.U32 R18, RZ, RZ, R6 ;  /* 0x000000ffff127224 */ /* 0x000fe400078e0006 */
[----:B------:R-:W-:Y:S01]  /*14440*/  IMAD.MOV.U32 R19, RZ, RZ, R7 ;  /* 0x000000ffff137224 */ /* 0x000fe200078e0007 */
[----:B------:R-:W5:Y:S04]  /*14450*/  LDL.LU R5, [R1+0x44] ;  /* 0x0000440001057983 */ /* 0x000f680000300800 */
[----:B------:R-:W5:Y:S04]  /*14460*/  LDL.LU R6, [R1+0x48] ;  /* 0x0000480001067983 */ /* 0x000f680000300800 */
[----:B------:R-:W5:Y:S01]  /*14470*/  LDL.LU R7, [R1+0x4c] ;  /* 0x00004c0001077983 */ /* 0x000f620000300800 */
[----:B------:R-:W-:-:S02]  /*14480*/  F2FP.F16.E4M3.UNPACK_B R25, R27 ;  /* 0x0000001bff19723e */ /* 0x000fc400020006ff */
[----:B------:R-:W-:Y:S02]  /*14490*/  F2FP.F16.E4M3.UNPACK_B R27, R28 ;  /* 0x0000001cff1b723e */ /* 0x000fe400020006ff */
[----:B------:R-:W-:Y:S02]  /*144a0*/  F2FP.F16.E4M3.UNPACK_B R26, R26 ;  /* 0x0000001aff1a723e */ /* 0x000fe400020006ff */
[----:B--2---:R-:W-:Y:S02]  /*144b0*/  F2FP.F16.E4M3.UNPACK_B R28, R21 ;  /* 0x00000015ff1c723e */ /* 0x004fe400020006ff */
[----:B------:R-:W-:Y:S02]  /*144c0*/  F2FP.F16.E4M3.UNPACK_B R29, R29 ;  /* 0x0000001dff1d723e */ /* 0x000fe400020006ff */
[----:B------:R-:W-:Y:S01]  /*144d0*/  F2FP.F16.E4M3.UNPACK_B R2, R20 ;  /* 0x00000014ff02723e */ /* 0x000fe200020006ff */
[----:B------:R-:W-:Y:S04]  /*144e0*/  STL [R1+0x6b0], R19 ;  /* 0x0006b01301007387 */ /* 0x000fe80000100800 */
[----:B------:R-:W-:Y:S04]  /*144f0*/  STL [R1+0x6ac], R18 ;  /* 0x0006ac1201007387 */ /* 0x000fe80000100800 */
[----:B------:R0:W-:Y:S04]  /*14500*/  STL [R1+0x6a8], R17 ;  /* 0x0006a81101007387 */ /* 0x0001e80000100800 */
[----:B------:R1:W-:Y:S01]  /*14510*/  STL [R1+0x6a4], R16 ;  /* 0x0006a41001007387 */ /* 0x0003e20000100800 */
[----:B---3--:R-:W-:-:S07]  /*14520*/  F2FP.F16.E4M3.UNPACK_B R3, R0 ;  /* 0x00000000ff03723e */ /* 0x008fce00020006ff */
[C---:B----4-:R-:W-:Y:S01]  /*14530*/  HMMA.16816.F32 R8, R24.reuse, R2, R8 ;  /* 0x000000021808723c */ /* 0x050fe20000001808 */
[----:B------:R-:W-:Y:S05]  /*14540*/  STL [R1+0x680], R0 ;  /* 0x0006800001007387 */ /* 0x000fea0000100800 */
[----:B-----5:R-:W-:-:S15]  /*14550*/  HMMA.16816.F32 R4, R24, R28, R4 ;  /* 0x0000001c1804723c */ /* 0x020fde0000001804 */
[----:B------:R-:W-:-:S03]  /*14560*/  NOP ;  /* 0x0000000000007918 */ /* 0x000fc60000000000 */
[----:B0-----:R-:W-:Y:S02]  /*14570*/  IMAD.MOV.U32 R17, RZ, RZ, R10 ;  /* 0x000000ffff117224 */ /* 0x001fe400078e000a */
[----:B-1----:R-:W-:Y:S02]  /*14580*/  IMAD.MOV.U32 R16, RZ, RZ, R11 ;  /* 0x000000ffff107224 */ /* 0x002fe400078e000b */
[----:B------:R-:W-:Y:S02]  /*14590*/  IMAD.MOV.U32 R19, RZ, RZ, R8 ;  /* 0x000000ffff137224 */ /* 0x000fe400078e0008 */
[----:B------:R-:W-:Y:S01]  /*145a0*/  IMAD.MOV.U32 R18, RZ, RZ, R9 ;  /* 0x000000ffff127224 */ /* 0x000fe200078e0009 */
[----:B------:R0:W-:Y:S04]  /*145b0*/  STL [R1+0x30], R4 ;  /* 0x0000300401007387 */ /* 0x0001e80000100800 */
[----:B------:R-:W2:Y:S04]  /*145c0*/  LDL R29, [R1+0xa8] ;  /* 0x0000a800011d7983 */ /* 0x000ea80000100800 */
[----:B------:R-:W3:Y:S04]  /*145d0*/  LDL.LU.64 R10, [R1+0x6d0] ;  /* 0x0006d000010a7983 */ /* 0x000ee80000300a00 */
[----:B------:R-:W3:Y:S01]  /*145e0*/  LDL.LU.64 R8, [R1+0x6c8] ;  /* 0x0006c80001087983 */ /* 0x000ee20000300a00 */
[----:B------:R-:W-:Y:S01]  /*145f0*/  IMAD.MOV.U32 R20, RZ, RZ, R5 ;  /* 0x000000ffff147224 */ /* 0x000fe200078e0005 */
[----:B0-----:R-:W-:-:S02]  /*14600*/  F2FP.F16.E4M3.UNPACK_B R4, R12 ;  /* 0x0000000cff04723e */ /* 0x001fc400020006ff */
[----:B------:R-:W-:Y:S02]  /*14610*/  F2FP.F16.E4M3.UNPACK_B R5, R13 ;  /* 0x0000000dff05723e */ /* 0x000fe400020006ff */
[----:B------:R-:W-:Y:S02]  /*14620*/  F2FP.F16.E4M3.UNPACK_B R2, R14 ;  /* 0x0000000eff02723e */ /* 0x000fe400020006ff */
[----:B------:R-:W-:Y:S01]  /*14630*/  F2FP.F16.E4M3.UNPACK_B R3, R15 ;  /* 0x0000000fff03723e */ /* 0x000fe200020006ff */
[----:B------:R-:W-:Y:S02]  /*14640*/  IMAD.MOV.U32 R21, RZ, RZ, R6 ;  /* 0x000000ffff157224 */ /* 0x000fe400078e0006 */
[----:B------:R-:W-:Y:S01]  /*14650*/  IMAD.MOV.U32 R22, RZ, RZ, R7 ;  /* 0x000000ffff167224 */ /* 0x000fe200078e0007 */
[----:B---3--:R-:W-:-:S15]  /*14660*/  HMMA.16816.F32 R12, R24, R4, R8 ;  /* 0x00000004180c723c */ /* 0x008fde0000001808 */
[----:B------:R-:W-:-:S09]  /*14670*/  NOP ;  /* 0x0000000000007918 */ /* 0x000fd20000000000 */
[----:B------:R-:W-:Y:S02]  /*14680*/  IMAD.MOV.U32 R6, RZ, RZ, R14 ;  /* 0x000000ffff067224 */ /* 0x000fe400078e000e */
[----:B------:R-:W-:Y:S02]  /*14690*/  IMAD.MOV.U32 R0, RZ, RZ, R15 ;  /* 0x000000ffff007224 */ /* 0x000fe400078e000f */
[----:B------:R-:W-:Y:S01]  /*146a0*/  IMAD.MOV.U32 R8, RZ, RZ, R12 ;  /* 0x000000ffff087224 */ /* 0x000fe200078e000c */
[----:B------:R-:W3:Y:S01]  /*146b0*/  LDL.LU.64 R14, [R1+0x6c0] ;  /* 0x0006c000010e7983 */ /* 0x000ee20000300a00 */
[----:B------:R-:W-:-:S03]  /*146c0*/  IMAD.MOV.U32 R7, RZ, RZ, R13 ;  /* 0x000000ffff077224 */ /* 0x000fc600078e000d */
[----:B------:R-:W3:Y:S01]  /*146d0*/  LDL.LU.64 R12, [R1+0x6b8] ;  /* 0x0006b800010c7983 */ /* 0x000ee20000300a00 */
[----:B------:R-:W-:Y:S02]  /*146e0*/  F2FP.F16.E4M3.UNPACK_B R5, R23 ;  /* 0x00000017ff05723e */ /* 0x000fe400020006ff */
[----:B--2---:R-:W-:Y:S01]  /*146f0*/  F2FP.F16.E4M3.UNPACK_B R4, R29 ;  /* 0x0000001dff04723e */ /* 0x004fe200020006ff */
[----:B---3--:R-:W-:-:S15]  /*14700*/  HMMA.16816.F32 R12, R24, R2, R12 ;  /* 0x00000002180c723c */ /* 0x008fde000000180c */
[----:B------:R-:W-:-:S08]  /*14710*/  NOP ;  /* 0x0000000000007918 */ /* 0x000fd00000000000 */
[----:B------:R0:W-:Y:S04]  /*14720*/  STL.64 [R1+0x638], R14 ;  /* 0x0006380e01007387 */ /* 0x0001e80000100a00 */
[----:B------:R1:W-:Y:S04]  /*14730*/  STL.64 [R1+0x630], R12 ;  /* 0x0006300c01007387 */ /* 0x0003e80000100a00 */
[----:B------:R-:W2:Y:S04]  /*14740*/  LDL R2, [R1+0xd8] ;  /* 0x0000d80001027983 */ /* 0x000ea80000100800 */
[----:B------:R-:W3:Y:S01]  /*14750*/  LDL R3, [R1+0xdc] ;  /* 0x0000dc0001037983 */ /* 0x000ee20000100800 */
[----:B0-----:R-:W-:-:S02]  /*14760*/  IMAD.MOV.U32 R15, RZ, RZ, R0 ;  /* 0x000000ffff0f7224 */ /* 0x001fc400078e0000 */
[----:B-1----:R-:W-:Y:S01]  /*14770*/  IMAD.MOV.U32 R12, RZ, RZ, R8 ;  /* 0x000000ffff0c7224 */ /* 0x002fe200078e0008 */
[----:B------:R-:W4:Y:S01]  /*14780*/  LDL.LU R23, [R1+0x28c] ;  /* 0x00028c0001177983 */ /* 0x000f220000300800 */
[----:B------:R-:W-:-:S03]  /*14790*/  IMAD.MOV.U32 R14, RZ, RZ, R6 ;  /* 0x000000ffff0e7224 */ /* 0x000fc600078e0006 */
[----:B------:R-:W4:Y:S01]  /*147a0*/  LDL.LU R8, [R1+0x288] ;  /* 0x0002880001087983 */ /* 0x000f220000300800 */
[----:B------:R-:W-:-:S03]  /*147b0*/  IMAD.MOV.U32 R13, RZ, RZ, R7 ;  /* 0x000000ffff0d7224 */ /* 0x000fc600078e0007 */
[----:B------:R-:W5:Y:S04]  /*147c0*/  LDL.LU R0, [R1+0x2a0] ;  /* 0x0002a00001007983 */ /* 0x000f680000300800 */
[----:B------:R-:W5:Y:S04]  /*147d0*/  LDL.LU R10, [R1+0x290] ;  /* 0x00029000010a7983 */ /* 0x000f680000300800 */
[----:B------:R-:W5:Y:S04]  /*147e0*/  LDL.LU R9, [R1+0x298] ;  /* 0x0002980001097983 */ /* 0x000f680000300800 */
[----:B------:R-:W5:Y:S04]  /*147f0*/  LDL.LU R11, [R1+0x294] ;  /* 0x00029400010b7983 */ /* 0x000f680000300800 */
[----:B------:R-:W5:Y:S04]  /*14800*/  LDL.LU R6, [R1+0x68] ;  /* 0x0000680001067983 */ /* 0x000f680000300800 */
[----:B------:R-:W5:Y:S04]  /*14810*/  LDL.LU R7, [R1+0x6c] ;  /* 0x00006c0001077983 */ /* 0x000f680000300800 */
[----:B------:R-:W5:Y:S04]  /*14820*/  LDL R28, [R1+0xb8] ;  /* 0x0000b800011c7983 */ /* 0x000f680000100800 */
[----:B------:R-:W5:Y:S04]  /*14830*/  LDL R29, [R1+0xbc] ;  /* 0x0000bc00011d7983 */ /* 0x000f680000100800 */
[----:B------:R0:W-:Y:S04]  /*14840*/  STL.64 [R1+0x648], R14 ;  /* 0x0006480e01007387 */ /* 0x0001e80000100a00 */
[----:B------:R1:W-:Y:S01]  /*14850*/  STL.64 [R1+0x640], R12 ;  /* 0x0006400c01007387 */ /* 0x0003e20000100a00 */
[----:B0-----:R-:W-:-:S02]  /*14860*/  IMAD.MOV.U32 R14, RZ, RZ, R17 ;  /* 0x000000ffff0e7224 */ /* 0x001fc400078e0011 */
[----:B------:R-:W-:Y:S02]  /*14870*/  IMAD.MOV.U32 R15, RZ, RZ, R16 ;  /* 0x000000ffff0f7224 */ /* 0x000fe400078e0010 */
[----:B-1----:R-:W-:Y:S02]  /*14880*/  IMAD.MOV.U32 R12, RZ, RZ, R19 ;  /* 0x000000ffff0c7224 */ /* 0x002fe400078e0013 */
[----:B------:R-:W2:Y:S01]  /*14890*/  LDL.LU R19, [R1+0x6b0] ;  /* 0x0006b00001137983 */ /* 0x000ea20000300800 */
[----:B------:R-:W-:-:S03]  /*148a0*/  IMAD.MOV.U32 R13, RZ, RZ, R18 ;  /* 0x000000ffff0d7224 */ /* 0x000fc600078e0012 */
[----:B------:R-:W3:Y:S04]  /*148b0*/  LDL.LU R18, [R1+0x6ac] ;  /* 0x0006ac0001127983 */ /* 0x000ee80000300800 */
[----:B------:R-:W4:Y:S04]  /*148c0*/  LDL.LU R17, [R1+0x6a8] ;  /* 0x0006a80001117983 */ /* 0x000f280000300800 */
[----:B------:R-:W5:Y:S04]  /*148d0*/  LDL.LU R16, [R1+0x6a4] ;  /* 0x0006a40001107983 */ /* 0x000f680000300800 */
[----:B------:R-:W-:Y:S04]  /*148e0*/  STL.64 [R1+0x658], R14 ;  /* 0x0006580e01007387 */ /* 0x000fe80000100a00 */
[----:B------:R0:W-:Y:S04]  /*148f0*/  STL.64 [R1+0x650], R12 ;  /* 0x0006500c01007387 */ /* 0x0001e80000100a00 */
[----:B0-----:R-:W4:Y:S01]  /*14900*/  LDL.LU R12, [R1+0x30] ;  /* 0x00003000010c7983 */ /* 0x001f220000300800 */
[----:B------:R-:W-:-:S02]  /*14910*/  IMAD.MOV.U32 R14, RZ, RZ, R21 ;  /* 0x000000ffff0e7224 */ /* 0x000fc400078e0015 */
[----:B------:R-:W-:Y:S02]  /*14920*/  IMAD.MOV.U32 R15, RZ, RZ, R22 ;  /* 0x000000ffff0f7224 */ /* 0x000fe400078e0016 */
[----:B------:R-:W-:Y:S02]  /*14930*/  IMAD.MOV.U32 R13, RZ, RZ, R20 ;  /* 0x000000ffff0d7224 */ /* 0x000fe400078e0014 */
[----:B------:R-:W5:Y:S04]  /*14940*/  LDL.LU R20, [R1+0x6a0] ;  /* 0x0006a00001147983 */ /* 0x000f680000300800 */
[----:B------:R-:W5:Y:S04]  /*14950*/  LDL.LU R21, [R1+0x69c] ;  /* 0x00069c0001157983 */ /* 0x000f680000300800 */
[----:B------:R-:W5:Y:S04]  /*14960*/  LDL.LU R22, [R1+0x698] ;  /* 0x0006980001167983 */ /* 0x000f680000300800 */
[----:B------:R2:W-:Y:S02]  /*14970*/  STL.64 [R1+0x668], R14 ;  /* 0x0006680e01007387 */ /* 0x0005e40000100a00 */
[----:B--2---:R-:W-:-:S02]  /*14980*/  IMAD.MOV.U32 R15, RZ, RZ, R19 ;  /* 0x000000ffff0f7224 */ /* 0x004fc400078e0013 */
[----:B---3--:R-:W-:Y:S01]  /*14990*/  IMAD.MOV.U32 R14, RZ, RZ, R18 ;  /* 0x000000ffff0e7224 */ /* 0x008fe200078e0012 */
[----:B----4-:R5:W-:Y:S02]  /*149a0*/  STL.64 [R1+0x660], R12 ;  /* 0x0006600c01007387 */ /* 0x010be40000100a00 */
[----:B-----5:R-:W-:Y:S02]  /*149b0*/  IMAD.MOV.U32 R12, RZ, RZ, R16 ;  /* 0x000000ffff0c7224 */ /* 0x020fe400078e0010 */
[----:B------:R-:W2:Y:S01]  /*149c0*/  LDL.LU R16, [R1+0x694] ;  /* 0x0006940001107983 */ /* 0x000ea20000300800 */
[----:B------:R-:W-:-:S03]  /*149d0*/  IMAD.MOV.U32 R13, RZ, RZ, R17 ;  /* 0x000000ffff0d7224 */ /* 0x000fc600078e0011 */
[----:B------:R-:W2:Y:S04]  /*149e0*/  LDL.LU R17, [R1+0x690] ;  /* 0x0006900001117983 */ /* 0x000ea80000300800 */
[----:B------:R-:W2:Y:S04]  /*149f0*/  LDL.LU R18, [R1+0x68c] ;  /* 0x00068c0001127983 */ /* 0x000ea80000300800 */
[----:B------:R-:W2:Y:S04]  /*14a00*/  LDL.LU R19, [R1+0x688] ;  /* 0x0006880001137983 */ /* 0x000ea80000300800 */
[----:B------:R-:W-:Y:S04]  /*14a10*/  STL.64 [R1+0x678], R14 ;  /* 0x0006780e01007387 */ /* 0x000fe80000100a00 */
[----:B------:R0:W-:Y:S01]  /*14a20*/  STL.64 [R1+0x670], R12 ;  /* 0x0006700c01007387 */ /* 0x0001e20000100a00 */
[----:B------:R-:W-:-:S03]  /*14a30*/  IMAD R8, R8, 0x100, R23 ;  /* 0x0000010008087824 */ /* 0x000fc600078e0217 */
[----:B0-----:R-:W3:Y:S04]  /*14a40*/  LDL.LU R12, [R1+0x10] ;  /* 0x00001000010c7983 */ /* 0x001ee80000300800 */
[----:B------:R-:W3:Y:S04]  /*14a50*/  LDL.LU R13, [R1+0x14] ;  /* 0x00001400010d7983 */ /* 0x000ee80000300800 */
[----:B------:R-:W3:Y:S04]  /*14a60*/  LDL.LU R14, [R1+0x18] ;  /* 0x00001800010e7983 */ /* 0x000ee80000300800 */
[----:B------:R-:W3:Y:S01]  /*14a70*/  LDL.LU R15, [R1+0x1c] ;  /* 0x00001c00010f7983 */ /* 0x000ee20000300800 */
[----:B--2---:R-:W-:Y:S03]  /*14a80*/  HMMA.16816.F32 R16, R24, R4, R16 ;  /* 0x000000041810723c */ /* 0x004fe60000001810 */
[----:B------:R-:W2:Y:S04]  /*14a90*/  LDL R4, [R1+0xc8] ;  /* 0x0000c80001047983 */ /* 0x000ea80000100800 */
[----:B------:R-:W4:Y:S04]  /*14aa0*/  LDL R5, [R1+0xcc] ;  /* 0x0000cc0001057983 */ /* 0x000f280000100800 */
[----:B------:R-:W5:Y:S01]  /*14ab0*/  LDL.LU R23, [R1+0x684] ;  /* 0x0006840001177983 */ /* 0x000f620000300800 */
[----:B------:R-:W-:-:S02]  /*14ac0*/  F2FP.F16.E4M3.UNPACK_B R2, R2 ;  /* 0x00000002ff02723e */ /* 0x000fc400020006ff */
[----:B------:R-:W-:-:S07]  /*14ad0*/  F2FP.F16.E4M3.UNPACK_B R3, R3 ;  /* 0x00000003ff03723e */ /* 0x000fce00020006ff */
[----:B-----5:R-:W-:Y:S01]  /*14ae0*/  HMMA.16816.F32 R20, R24, R2, R20 ;  /* 0x000000021814723c */ /* 0x020fe20000001814 */
[----:B------:R-:W5:Y:S04]  /*14af0*/  LDL.LU R2, [R1+0x29c] ;  /* 0x00029c0001027983 */ /* 0x000f680000300800 */
[----:B------:R-:W3:Y:S01]  /*14b00*/  LDL.LU R3, [R1+0x2a4] ;  /* 0x0002a40001037983 */ /* 0x000ee20000300800 */
[----:B--2---:R-:W-:Y:S02]  /*14b10*/  F2FP.F16.E4M3.UNPACK_B R4, R4 ;  /* 0x00000004ff04723e */ /* 0x004fe400020006ff */
[----:B----4-:R-:W-:Y:S01]  /*14b20*/  F2FP.F16.E4M3.UNPACK_B R5, R5 ;  /* 0x00000005ff05723e */ /* 0x010fe200020006ff */
[----:B------:R-:W-:Y:S02]  /*14b30*/  IMAD R10, R10, 0x100, R0 ;  /* 0x000001000a0a7824 */ /* 0x000fe400078e0200 */
[----:B------:R-:W2:Y:S01]  /*14b40*/  LDL.LU R0, [R1+0x680] ;  /* 0x0006800001007983 */ /* 0x000ea20000300800 */
[----:B-----5:R-:W-:Y:S01]  /*14b50*/  IMAD R9, R9, 0x100, R2 ;  /* 0x0000010009097824 */ /* 0x020fe200078e0202 */
[----:B------:R-:W-:Y:S01]  /*14b60*/  F2FP.F16.E4M3.UNPACK_B R2, R6.H1 ;  /* 0x00000006ff02723e */ /* 0x000fe200030006ff */
[----:B---3--:R-:W-:Y:S01]  /*14b70*/  IMAD R11, R11, 0x100, R3 ;  /* 0x000001000b0b7824 */ /* 0x008fe200078e0203 */
[----:B------:R-:W-:-:S02]  /*14b80*/  F2FP.F16.E4M3.UNPACK_B R3, R7.H1 ;  /* 0x00000007ff03723e */ /* 0x000fc400030006ff */
[----:B------:R-:W-:Y:S01]  /*14b90*/  HMMA.16816.F32 R4, R24, R4, R12 ;  /* 0x000000041804723c */ /* 0x000fe2000000180c */
[----:B------:R-:W3:Y:S04]  /*14ba0*/  LDL.LU.64 R14, [R1+0x678] ;  /* 0x00067800010e7983 */ /* 0x000ee80000300a00 */
[----:B------:R-:W3:Y:S01]  /*14bb0*/  LDL.LU.64 R12, [R1+0x670] ;  /* 0x00067000010c7983 */ /* 0x000ee20000300a00 */
[----:B------:R-:W-:Y:S02]  /*14bc0*/  F2FP.F16.E4M3.UNPACK_B R28, R28 ;  /* 0x0000001cff1c723e */ /* 0x000fe400020006ff */
[----:B------:R-:W-:Y:S02]  /*14bd0*/  F2FP.F16.E4M3.UNPACK_B R29, R29 ;  /* 0x0000001dff1d723e */ /* 0x000fe400020006ff */
[----:B------:R-:W-:-:S05]  /*14be0*/  F2FP.F16.E4M3.UNPACK_B R8, R8 ;  /* 0x00000008ff08723e */ /* 0x000fca00020006ff */
[----:B---3--:R-:W-:Y:S01]  /*14bf0*/  HMMA.16816.F32 R24, R24, R28, R12 ;  /* 0x0000001c1818723c */ /* 0x008fe2000000180c */
[----:B------:R-:W3:Y:S04]  /*14c00*/  LDL.LU.64 R14, [R1+0x668] ;  /* 0x00066800010e7983 */ /* 0x000ee80000300a00 */
[----:B------:R-:W3:Y:S01]  /*14c10*/  LDL.LU.64 R12, [R1+0x660] ;  /* 0x00066000010c7983 */ /* 0x000ee20000300a00 */
[----:B------:R-:W-:Y:S02]  /*14c20*/  F2FP.F16.E4M3.UNPACK_B R10, R10 ;  /* 0x0000000aff0a723e */ /* 0x000fe400020006ff */
[----:B------:R-:W-:Y:S01]  /*14c30*/  F2FP.F16.E4M3.UNPACK_B R9, R9 ;  /* 0x00000009ff09723e */ /* 0x000fe200020006ff */
[----:B------:R-:W4:Y:S01]  /*14c40*/  LDL.LU R29, [R1+0x78] ;  /* 0x00007800011d7983 */ /* 0x000f220000300800 */
[----:B------:R-:W-:-:S07]  /*14c50*/  F2FP.F16.E4M3.UNPACK_B R11, R11 ;  /* 0x0000000bff0b723e */ /* 0x000fce00020006ff */
[----:B---3--:R-:W-:-:S15]  /*14c60*/  HMMA.16816.F32 R12, R8, R2, R12 ;  /* 0x00000002080c723c */ /* 0x008fde000000180c */
[----:B------:R-:W-:-:S08]  /*14c70*/  NOP ;  /* 0x0000000000007918 */ /* 0x000fd00000000000 */
[----:B------:R-:W-:Y:S04]  /*14c80*/  STL.64 [R1+0x120], R12 ;  /* 0x0001200c01007387 */ /* 0x000fe80000100a00 */
[----:B------:R0:W-:Y:S04]  /*14c90*/  STL.64 [R1+0x128], R14 ;  /* 0x0001280e01007387 */ /* 0x0001e80000100a00 */
[----:B0-----:R-:W3:Y:S04]  /*14ca0*/  LDL.LU.64 R14, [R1+0x658] ;  /* 0x00065800010e7983 */ /* 0x001ee80000300a00 */
[----:B------:R-:W3:Y:S01]  /*14cb0*/  LDL.LU.64 R12, [R1+0x650] ;  /* 0x00065000010c7983 */ /* 0x000ee20000300a00 */
[----:B----4-:R-:W-:-:S02]  /*14cc0*/  F2FP.F16.E4M3.UNPACK_B R28, R29.H1 ;  /* 0x0000001dff1c723e */ /* 0x010fc400030006ff */
[----:B--2---:R-:W-:Y:S01]  /*14cd0*/  F2FP.F16.E4M3.UNPACK_B R29, R0.H1 ;  /* 0x00000000ff1d723e */ /* 0x004fe200030006ff */
[----:B------:R-:W2:Y:S01]  /*14ce0*/  LDL.LU R2, [R1+0x88] ;  /* 0x0000880001027983 */ /* 0x000ea20000300800 */
[----:B------:R-:W0:Y:S03]  /*14cf0*/  LDC R0, c[0x0][0x238] ;  /* 0x00008e00ff007b82 */ /* 0x000e260000000800 */
[----:B------:R-:W4:Y:S02]  /*14d00*/  LDL.LU R3, [R1+0x8c] ;  /* 0x00008c0001037983 */ /* 0x000f240000300800 */
[----:B---3--:R-:W-:-:S15]  /*14d10*/  HMMA.16816.F32 R12, R8, R28, R12 ;  /* 0x0000001c080c723c */ /* 0x008fde000000180c */
[----:B------:R-:W-:-:S08]  /*14d20*/  NOP ;  /* 0x0000000000007918 */ /* 0x000fd00000000000 */
[----:B------:R-:W-:Y:S04]  /*14d30*/  STL.64 [R1+0x110], R12 ;  /* 0x0001100c01007387 */ /* 0x000fe80000100a00 */
[----:B------:R1:W-:Y:S04]  /*14d40*/  STL.64 [R1+0x118], R14 ;  /* 0x0001180e01007387 */ /* 0x0003e80000100a00 */
[----:B-1----:R-:W3:Y:S04]  /*14d50*/  LDL.LU.64 R14, [R1+0x648] ;  /* 0x00064800010e7983 */ /* 0x002ee80000300a00 */
[----:B------:R-:W3:Y:S01]  /*14d60*/  LDL.LU.64 R12, [R1+0x640] ;  /* 0x00064000010c7983 */ /* 0x000ee20000300a00 */
[----:B--2---:R-:W-:-:S02]  /*14d70*/  F2FP.F16.E4M3.UNPACK_B R2, R2.H1 ;  /* 0x00000002ff02723e */ /* 0x004fc400030006ff */
[----:B----4-:R-:W-:Y:S01]  /*14d80*/  F2FP.F16.E4M3.UNPACK_B R3, R3.H1 ;  /* 0x00000003ff03723e */ /* 0x010fe200030006ff */
[----:B------:R-:W2:Y:S04]  /*14d90*/  LDL.LU R28, [R1+0x98] ;  /* 0x00009800011c7983 */ /* 0x000ea80000300800 */
[----:B------:R-:W4:Y:S02]  /*14da0*/  LDL.LU R29, [R1+0x9c] ;  /* 0x00009c00011d7983 */ /* 0x000f240000300800 */
[----:B---3--:R-:W-:-:S15]  /*14db0*/  HMMA.16816.F32 R12, R8, R2, R12 ;  /* 0x00000002080c723c */ /* 0x008fde000000180c */
[----:B------:R-:W-:-:S08]  /*14dc0*/  NOP ;  /* 0x0000000000007918 */ /* 0x000fd00000000000 */
[----:B------:R-:W-:Y:S04]  /*14dd0*/  STL.64 [R1+0x100], R12 ;  /* 0x0001000c01007387 */ /* 0x000fe80000100a00 */
[----:B------:R1:W-:Y:S04]  /*14de0*/  STL.64 [R1+0x108], R14 ;  /* 0x0001080e01007387 */ /* 0x0003e80000100a00 */
[----:B-1----:R-:W3:Y:S04]  /*14df0*/  LDL.LU.64 R14, [R1+0x638] ;  /* 0x00063800010e7983 */ /* 0x002ee80000300a00 */
[----:B------:R-:W3:Y:S04]  /*14e00*/  LDL.LU.64 R12, [R1+0x630] ;  /* 0x00063000010c7983 */ /* 0x000ee80000300a00 */
[----:B------:R-:W5:Y:S04]  /*14e10*/  LDL.LU R2, [R1+0xa8] ;  /* 0x0000a80001027983 */ /* 0x000f680000300800 */
[----:B------:R-:W5:Y:S01]  /*14e20*/  LDL.LU R3, [R1+0xac] ;  /* 0x0000ac0001037983 */ /* 0x000f620000300800 */
[----:B--2---:R-:W-:-:S02]  /*14e30*/  F2FP.F16.E4M3.UNPACK_B R28, R28.H1 ;  /* 0x0000001cff1c723e */ /* 0x004fc400030006ff */
[----:B----4-:R-:W-:-:S07]  /*14e40*/  F2FP.F16.E4M3.UNPACK_B R29, R29.H1 ;  /* 0x0000001dff1d723e */ /* 0x010fce00030006ff */
[----:B---3--:R-:W-:Y:S01]  /*14e50*/  HMMA.16816.F32 R12, R8, R28, R12 ;  /* 0x0000001c080c723c */ /* 0x008fe2000000180c */
[----:B-----5:R-:W-:Y:S02]  /*14e60*/  F2FP.F16.E4M3.UNPACK_B R2, R2.H1 ;  /* 0x00000002ff02723e */ /* 0x020fe400030006ff */
[----:B------:R-:W-:-:S07]  /*14e70*/  F2FP.F16.E4M3.UNPACK_B R3, R3.H1 ;  /* 0x00000003ff03723e */ /* 0x000fce00030006ff */
[----:B------:R-:W-:-:S13]  /*14e80*/  HMMA.16816.F32 R16, R8, R2, R16 ;  /* 0x000000020810723c */ /* 0x000fda0000001810 */
[----:B------:R1:W-:Y:S04]  /*14e90*/  STL.64 [R1+0xf0], R12 ;  /* 0x0000f00c01007387 */ /* 0x0003e80000100a00 */
[----:B------:R2:W-:Y:S04]  /*14ea0*/  STL.64 [R1+0xf8], R14 ;  /* 0x0000f80e01007387 */ /* 0x0005e80000100a00 */
[----:B-1----:R-:W3:Y:S04]  /*14eb0*/  LDL.LU R12, [R1+0xd8] ;  /* 0x0000d800010c7983 */ /* 0x002ee80000300800 */
[----:B------:R-:W4:Y:S04]  /*14ec0*/  LDL.LU R13, [R1+0xdc] ;  /* 0x0000dc00010d7983 */ /* 0x000f280000300800 */
[----:B------:R-:W5:Y:S04]  /*14ed0*/  LDL.LU R29, [R1+0xb8] ;  /* 0x0000b800011d7983 */ /* 0x000f680000300800 */
[----:B--2---:R-:W2:Y:S04]  /*14ee0*/  LDL.LU R14, [R1+0xbc] ;  /* 0x0000bc00010e7983 */ /* 0x004ea80000300800 */
[----:B------:R-:W2:Y:S04]  /*14ef0*/  LDL.LU R15, [R1+0xe4] ;  /* 0x0000e400010f7983 */ /* 0x000ea80000300800 */
[----:B------:R-:W5:Y:S04]  /*14f00*/  LDL.LU R3, [R1+0xc8] ;  /* 0x0000c80001037983 */ /* 0x000f680000300800 */
[----:B------:R1:W-:Y:S04]  /*14f10*/  STL.64 [R1+0x10], R16 ;  /* 0x0000101001007387 */ /* 0x0003e80000100a00 */
[----:B------:R0:W-:Y:S04]  /*14f20*/  STL.64 [R1+0x18], R18 ;  /* 0x0000181201007387 */ /* 0x0001e80000100a00 */
[----:B-1----:R-:W2:Y:S04]  /*14f30*/  LDL.LU R16, [R1+0xcc] ;  /* 0x0000cc0001107983 */ /* 0x002ea80000300800 */
[----:B------:R-:W2:Y:S04]  /*14f40*/  LDL.LU R17, [R1+0xe0] ;  /* 0x0000e00001117983 */ /* 0x000ea80000300800 */
[----:B0-----:R-:W2:Y:S04]  /*14f50*/  LDL.LU R18, [R1+0x5e4] ;  /* 0x0005e40001127983 */ /* 0x001ea80000300800 */
[----:B------:R-:W2:Y:S04]  /*14f60*/  LDL.LU R19, [R1+0x2ac] ;  /* 0x0002ac0001137983 */ /* 0x000ea80000300800 */
[----:B------:R-:W2:Y:S01]  /*14f70*/  LDL.LU R28, [R1+0x2b4] ;  /* 0x0002b400011c7983 */ /* 0x000ea20000300800 */
[----:B------:R-:W-:Y:S01]  /*14f80*/  IMAD.SHL.U32 R0, R0, 0x40, RZ ;  /* 0x0000004000007824 */ /* 0x000fe200078e00ff */
[----:B---3--:R-:W-:-:S02]  /*14f90*/  F2FP.F16.E4M3.UNPACK_B R12, R12.H1 ;  /* 0x0000000cff0c723e */ /* 0x008fc400030006ff */
[----:B----4-:R-:W-:-:S07]  /*14fa0*/  F2FP.F16.E4M3.UNPACK_B R13, R13.H1 ;  /* 0x0000000dff0d723e */ /* 0x010fce00030006ff */
[----:B------:R-:W-:Y:S01]  /*14fb0*/  HMMA.16816.F32 R20, R8, R12, R20 ;  /* 0x0000000c0814723c */ /* 0x000fe20000001814 */
[----:B-----5:R-:W-:Y:S02]  /*14fc0*/  F2FP.F16.E4M3.UNPACK_B R2, R3.H1 ;  /* 0x00000003ff02723e */ /* 0x020fe400030006ff */
[----:B--2---:R-:W-:-:S07]  /*14fd0*/  F2FP.F16.E4M3.UNPACK_B R3, R16.H1 ;  /* 0x00000010ff03723e */ /* 0x004fce00030006ff */
[----:B------:R-:W-:-:S13]  /*14fe0*/  HMMA.16816.F32 R4, R8, R2, R4 ;  /* 0x000000020804723c */ /* 0x000fda0000001804 */
[----:B------:R0:W-:Y:S01]  /*14ff0*/  STL.64 [R1], R20 ;  /* 0x0000001401007387 */ /* 0x0001e20000100a00 */
[----:B------:R-:W-:-:S03]  /*15000*/  F2FP.F16.E4M3.UNPACK_B R12, R29.H1 ;  /* 0x0000001dff0c723e */ /* 0x000fc600030006ff */
[----:B------:R-:W-:Y:S04]  /*15010*/  STL.64 [R1+0x8], R22 ;  /* 0x0000081601007387 */ /* 0x000fe80000100a00 */
[----:B0-----:R-:W2:Y:S04]  /*15020*/  LDL.LU R20, [R1+0x2bc] ;  /* 0x0002bc0001147983 */ /* 0x001ea80000300800 */
[----:B------:R-:W3:Y:S04]  /*15030*/  LDL.LU R21, [R1+0x2c4] ;  /* 0x0002c40001157983 */ /* 0x000ee80000300800 */
[----:B------:R-:W4:Y:S04]  /*15040*/  LDL.LU R29, [R1+0x2cc] ;  /* 0x0002cc00011d7983 */ /* 0x000f280000300800 */
[----:B------:R0:W-:Y:S04]  /*15050*/  STL.64 [R1+0x130], R4 ;  /* 0x0001300401007387 */ /* 0x0001e80000100a00 */
[----:B------:R-:W-:Y:S04]  /*15060*/  STL.64 [R1+0x138], R6 ;  /* 0x0001380601007387 */ /* 0x000fe80000100a00 */
[----:B0-----:R-:W5:Y:S01]  /*15070*/  LDL.LU R5, [R1+0x5e0] ;  /* 0x0005e00001057983 */ /* 0x001f620000300800 */
[----:B------:R-:W-:-:S03]  /*15080*/  IADD3 R15, P0, R0, R15, RZ ;  /* 0x0000000f000f7210 */ /* 0x000fc60007f1e0ff */
[----:B------:R-:W4:Y:S01]  /*15090*/  LDL.LU R23, [R1+0x2d4] ;  /* 0x0002d40001177983 */ /* 0x000f220000300800 */
[----:B------:R-:W-:-:S03]  /*150a0*/  F2FP.F16.E4M3.UNPACK_B R13, R14.H1 ;  /* 0x0000000eff0d723e */ /* 0x000fc600030006ff */
[----:B------:R-:W4:Y:S04]  /*150b0*/  LDL.LU R2, [R1+0x2a8] ;  /* 0x0002a80001027983 */ /* 0x000f280000300800 */
[----:B------:R-:W4:Y:S04]  /*150c0*/  LDL.LU R14, [R1+0x2dc] ;  /* 0x0002dc00010e7983 */ /* 0x000f280000300800 */
[----:B------:R0:W-:Y:S04]  /*150d0*/  STL [R1+0xe4], R15 ;  /* 0x0000e40f01007387 */ /* 0x0001e80000100800 */
[----:B0-----:R-:W4:Y:S01]  /*150e0*/  LDL.LU R15, [R1+0x2b0] ;  /* 0x0002b000010f7983 */ /* 0x001f220000300800 */
[----:B------:R-:W-:Y:S01]  /*150f0*/  HMMA.16816.F32 R8, R8, R12, R24 ;  /* 0x0000000c0808723c */ /* 0x000fe20000001818 */
[----:B------:R-:W-:-:S02]  /*15100*/  LEA.HI.X.SX32 R17, R0, R17, 0x1, P0 ;  /* 0x0000001100117211 */ /* 0x000fc400000f0eff */
[----:B------:R-:W-:Y:S02]  /*15110*/  IADD3 R18, P1, R18, UR4, RZ ;  /* 0x0000000412127c10 */ /* 0x000fe4000ff3e0ff */
[----:B------:R-:W-:Y:S01]  /*15120*/  IADD3 R19, P6, R19, UR4, RZ ;  /* 0x0000000413137c10 */ /* 0x000fe2000ffde0ff */
[----:B------:R-:W-:Y:S02]  /*15130*/  USHF.R.S32.HI UR8, URZ, 0x1f, UR4 ;  /* 0x0000001f3f087899 */ /* 0x000fe40008011404 */
[----:B------:R-:W-:-:S15]  /*15140*/  IADD3 R28, P5, R28, UR4, RZ ;  /* 0x000000041c1c7c10 */ /* 0x000fde000ffbe0ff */
[----:B------:R-:W-:Y:S04]  /*15150*/  STL.64 [R1+0x140], R8 ;  /* 0x0001400801007387 */ /* 0x000fe80000100a00 */
[----:B------:R-:W-:Y:S04]  /*15160*/  STL.64 [R1+0x148], R10 ;  /* 0x0001480a01007387 */ /* 0x000fe80000100a00 */
[----:B------:R-:W4:Y:S04]  /*15170*/  LDL.LU R16, [R1+0x2e4] ;  /* 0x0002e40001107983 */ /* 0x000f280000300800 */
[----:B------:R0:W-:Y:S04]  /*15180*/  STL [R1+0xe0], R17 ;  /* 0x0000e01101007387 */ /* 0x0001e80000100800 */
[----:B0-----:R-:W4:Y:S04]  /*15190*/  LDL.LU R17, [R1+0x2b8] ;  /* 0x0002b80001117983 */ /* 0x001f280000300800 */
[----:B------:R-:W4:Y:S04]  /*151a0*/  LDL.LU R6, [R1+0x2ec] ;  /* 0x0002ec0001067983 */ /* 0x000f280000300800 */
[----:B------:R-:W4:Y:S04]  /*151b0*/  LDL.LU R22, [R1+0x2c0] ;  /* 0x0002c00001167983 */ /* 0x000f280000300800 */
[----:B------:R-:W4:Y:S04]  /*151c0*/  LDL.LU R3, [R1+0x2f4] ;  /* 0x0002f40001037983 */ /* 0x000f280000300800 */
[----:B------:R0:W-:Y:S04]  /*151d0*/  STL [R1+0x5e4], R18 ;  /* 0x0005e41201007387 */ /* 0x0001e80000100800 */
[----:B0-----:R-:W4:Y:S04]  /*151e0*/  LDL.LU R18, [R1+0x2c8] ;  /* 0x0002c80001127983 */ /* 0x001f280000300800 */
[----:B------:R0:W-:Y:S04]  /*151f0*/  STL [R1+0x2ac], R19 ;  /* 0x0002ac1301007387 */ /* 0x0001e80000100800 */
[----:B0-----:R-:W4:Y:S04]  /*15200*/  LDL.LU R19, [R1+0x2fc] ;  /* 0x0002fc0001137983 */ /* 0x001f280000300800 */
[----:B------:R-:W4:Y:S04]  /*15210*/  LDL.LU R7, [R1+0x2d0] ;  /* 0x0002d00001077983 */ /* 0x000f280000300800 */
[----:B------:R0:W-:Y:S04]  /*15220*/  STL [R1+0x2b4], R28 ;  /* 0x0002b41c01007387 */ /* 0x0001e80000100800 */
[----:B0-----:R-:W4:Y:S01]  /*15230*/  LDL.LU R28, [R1+0x304] ;  /* 0x00030400011c7983 */ /* 0x001f220000300800 */
[----:B--2---:R-:W-:-:S02]  /*15240*/  IADD3 R20, P3, R20, UR4, RZ ;  /* 0x0000000414147c10 */ /* 0x004fc4000ff7e0ff */
[----:B---3--:R-:W-:-:S03]  /*15250*/  IADD3 R21, P2, R21, UR4, RZ ;  /* 0x0000000415157c10 */ /* 0x008fc6000ff5e0ff */
[----:B------:R0:W-:Y:S04]  /*15260*/  STL [R1+0x2bc], R20 ;  /* 0x0002bc1401007387 */ /* 0x0001e80000100800 */
[----:B0-----:R-:W2:Y:S04]  /*15270*/  LDL.LU R20, [R1+0x2d8] ;  /* 0x0002d80001147983 */ /* 0x001ea80000300800 */
[----:B------:R0:W-:Y:S01]  /*15280*/  STL [R1+0x2c4], R21 ;  /* 0x0002c41501007387 */ /* 0x0001e20000100800 */
[----:B-----5:R-:W-:Y:S02]  /*15290*/  IADD3.X R5, R5, UR8, RZ, P1, !PT ;  /* 0x0000000805057c10 */ /* 0x020fe40008ffe4ff */
[----:B----4-:R-:W-:Y:S01]  /*152a0*/  IADD3 R29, P1, R29, UR4, RZ ;  /* 0x000000041d1d7c10 */ /* 0x010fe2000ff3e0ff */
[----:B0-----:R-:W3:Y:S01]  /*152b0*/  LDL.LU R21, [R1+0x30c] ;  /* 0x00030c0001157983 */ /* 0x001ee20000300800 */
[----:B------:R-:W-:-:S03]  /*152c0*/  IADD3 R23, P4, R23, UR4, RZ ;  /* 0x0000000417177c10 */ /* 0x000fc6000ff9e0ff */
[----:B------:R-:W4:Y:S04]  /*152d0*/  LDL.LU R4, [R1+0x2e0] ;  /* 0x0002e00001047983 */ /* 0x000f280000300800 */
[----:B------:R0:W-:Y:S01]  /*152e0*/  STL [R1+0x2cc], R29 ;  /* 0x0002cc1d01007387 */ /* 0x0001e20000100800 */
[----:B------:R-:W-:-:S03]  /*152f0*/  IADD3.X R2, R2, UR8, RZ, P6, !PT ;  /* 0x0000000802027c10 */ /* 0x000fc6000b7fe4ff */
[----:B------:R1:W-:Y:S01]  /*15300*/  STL [R1+0x5e0], R5 ;  /* 0x0005e00501007387 */ /* 0x0003e20000100800 */
[----:B------:R-:W-:-:S03]  /*15310*/  IADD3 R14, P6, R14, UR4, RZ ;  /* 0x000000040e0e7c10 */ /* 0x000fc6000ffde0ff */
[----:B0-----:R-:W5:Y:S04]  /*15320*/  LDL.LU R29, [R1+0x314] ;  /* 0x00031400011d7983 */ /* 0x001f680000300800 */
[----:B-1----:R-:W5:Y:S04]  /*15330*/  LDL.LU R5, [R1+0x2e8] ;  /* 0x0002e80001057983 */ /* 0x002f680000300800 */
[----:B------:R0:W-:Y:S01]  /*15340*/  STL [R1+0x2d4], R23 ;  /* 0x0002d41701007387 */ /* 0x0001e20000100800 */
[----:B------:R-:W-:-:S03]  /*15350*/  IADD3.X R15, R15, UR8, RZ, P5, !PT ;  /* 0x000000080f0f7c10 */ /* 0x000fc6000affe4ff */
[----:B0-----:R-:W5:Y:S04]  /*15360*/  LDL.LU R23, [R1+0x5dc] ;  /* 0x0005dc0001177983 */ /* 0x001f680000300800 */
[----:B------:R0:W-:Y:S04]  /*15370*/  STL [R1+0x2dc], R14 ;  /* 0x0002dc0e01007387 */ /* 0x0001e80000100800 */
[----:B0-----:R-:W5:Y:S04]  /*15380*/  LDL.LU R14, [R1+0x2f0] ;  /* 0x0002f000010e7983 */ /* 0x001f680000300800 */
[----:B------:R-:W-:Y:S04]  /*15390*/  STL [R1+0x2a8], R2 ;  /* 0x0002a80201007387 */ /* 0x000fe80000100800 */
[----:B------:R0:W-:Y:S04]  /*153a0*/  STL [R1+0x2b0], R15 ;  /* 0x0002b00f01007387 */ /* 0x0001e80000100800 */
[----:B0-----:R-:W5:Y:S01]  /*153b0*/  LDL.LU R15, [R1+0x5d8] ;  /* 0x0005d800010f7983 */ /* 0x001f620000300800 */
[----:B------:R-:W-:-:S02]  /*153c0*/  IADD3 R16, P5, R16, UR4, RZ ;  /* 0x0000000410107c10 */ /* 0x000fc4000ffbe0ff */
[----:B------:R-:W-:Y:S02]  /*153d0*/  IADD3.X R17, R17, UR8, RZ, P3, !PT ;  /* 0x0000000811117c10 */ /* 0x000fe40009ffe4ff */
[----:B------:R-:W-:Y:S01]  /*153e0*/  IADD3 R6, P3, R6, UR4, RZ ;  /* 0x0000000406067c10 */ /* 0x000fe2000ff7e0ff */
[----:B------:R0:W-:Y:S01]  /*153f0*/  STL [R1+0x2e4], R16 ;  /* 0x0002e41001007387 */ /* 0x0001e20000100800 */
[----:B------:R-:W-:-:S03]  /*15400*/  IADD3.X R22, R22, UR8, RZ, P2, !PT ;  /* 0x0000000816167c10 */ /* 0x000fc600097fe4ff */
[----:B0-----:R-:W5:Y:S04]  /*15410*/  LDL.LU R16, [R1+0x2f8] ;  /* 0x0002f80001107983 */ /* 0x001f680000300800 */
[----:B------:R0:W-:Y:S01]  /*15420*/  STL [R1+0x2b8], R17 ;  /* 0x0002b81101007387 */ /* 0x0001e20000100800 */
[----:B------:R-:W-:Y:S02]  /*15430*/  IADD3 R3, P2, R3, UR4, RZ ;  /* 0x0000000403037c10 */ /* 0x000fe4000ff5e0ff */
[----:B------:R-:W-:Y:S01]  /*15440*/  IADD3.X R18, R18, UR8, RZ, P1, !PT ;  /* 0x0000000812127c10 */ /* 0x000fe20008ffe4ff */
[----:B0-----:R-:W5:Y:S04]  /*15450*/  LDL.LU R17, [R1+0x324] ;  /* 0x0003240001117983 */ /* 0x001f680000300800 */
[----:B------:R0:W-:Y:S01]  /*15460*/  STL [R1+0x2ec], R6 ;  /* 0x0002ec0601007387 */ /* 0x0001e20000100800 */
[----:B------:R-:W-:-:S03]  /*15470*/  IADD3 R19, P1, R19, UR4, RZ ;  /* 0x0000000413137c10 */ /* 0x000fc6000ff3e0ff */
[----:B0-----:R-:W5:Y:S04]  /*15480*/  LDL.LU R6, [R1+0x300] ;  /* 0x0003000001067983 */ /* 0x001f680000300800 */
[----:B------:R0:W-:Y:S01]  /*15490*/  STL [R1+0x2c0], R22 ;  /* 0x0002c01601007387 */ /* 0x0001e20000100800 */
[----:B------:R-:W-:-:S03]  /*154a0*/  IADD3.X R7, R7, UR8, RZ, P4, !PT ;  /* 0x0000000807077c10 */ /* 0x000fc6000a7fe4ff */
[----:B0-----:R-:W5:Y:S01]  /*154b0*/  LDL.LU R22, [R1+0x32c] ;  /* 0x00032c0001167983 */ /* 0x001f620000300800 */
[----:B------:R-:W-:-:S03]  /*154c0*/  IADD3 R28, P4, R28, UR4, RZ ;  /* 0x000000041c1c7c10 */ /* 0x000fc6000ff9e0ff */
[----:B------:R0:W-:Y:S04]  /*154d0*/  STL [R1+0x2c8], R18 ;  /* 0x0002c81201007387 */ /* 0x0001e80000100800 */
[----:B0-----:R-:W5:Y:S04]  /*154e0*/  LDL.LU R18, [R1+0x308] ;  /* 0x0003080001127983 */ /* 0x001f680000300800 */
[----:B------:R-:W-:Y:S04]  /*154f0*/  STL [R1+0x2f4], R3 ;  /* 0x0002f40301007387 */ /* 0x000fe80000100800 */
[----:B------:R0:W-:Y:S04]  /*15500*/  STL [R1+0x2fc], R19 ;  /* 0x0002fc1301007387 */ /* 0x0001e80000100800 */
[----:B0-----:R-:W5:Y:S04]  /*15510*/  LDL.LU R19, [R1+0x334] ;  /* 0x0003340001137983 */ /* 0x001f680000300800 */
[----:B------:R0:W-:Y:S04]  /*15520*/  STL [R1+0x2d0], R7 ;  /* 0x0002d00701007387 */ /* 0x0001e80000100800 */
[----:B0-----:R-:W5:Y:S04]  /*15530*/  LDL.LU R7, [R1+0x310] ;  /* 0x0003100001077983 */ /* 0x001f680000300800 */
[----:B------:R0:W-:Y:S04]  /*15540*/  STL [R1+0x304], R28 ;  /* 0x0003041c01007387 */ /* 0x0001e80000100800 */
[----:B0-----:R-:W5:Y:S01]  /*15550*/  LDL.LU R28, [R1+0x33c] ;  /* 0x00033c00011c7983 */ /* 0x001f620000300800 */
[----:B--2---:R-:W-:-:S05]  /*15560*/  IADD3.X R20, R20, UR8, RZ, P6, !PT ;  /* 0x0000000814147c10 */ /* 0x004fca000b7fe4ff */
[----:B------:R0:W-:Y:S01]  /*15570*/  STL [R1+0x2d8], R20 ;  /* 0x0002d81401007387 */ /* 0x0001e20000100800 */
[----:B---3--:R-:W-:-:S03]  /*15580*/  IADD3 R21, P6, R21, UR4, RZ ;  /* 0x0000000415157c10 */ /* 0x008fc6000ffde0ff */
[----:B0-----:R-:W2:Y:S01]  /*15590*/  LDL.LU R20, [R1+0x318] ;  /* 0x0003180001147983 */ /* 0x001ea20000300800 */
[----:B----4-:R-:W-:-:S03]  /*155a0*/  IADD3.X R4, R4, UR8, RZ, P5, !PT ;  /* 0x0000000804047c10 */ /* 0x010fc6000affe4ff */
[----:B------:R0:W-:Y:S04]  /*155b0*/  STL [R1+0x30c], R21 ;  /* 0x00030c1501007387 */ /* 0x0001e80000100800 */
[----:B0-----:R-:W3:Y:S01]  /*155c0*/  LDL.LU R21, [R1+0x344] ;  /* 0x0003440001157983 */ /* 0x001ee20000300800 */
[----:B-----5:R-:W-:Y:S02]  /*155d0*/  IADD3 R29, P5, R29, UR4, RZ ;  /* 0x000000041d1d7c10 */ /* 0x020fe4000ffbe0ff */
[----:B------:R-:W-:-:S03]  /*155e0*/  IADD3.X R5, R5, UR8, RZ, P3, !PT ;  /* 0x0000000805057c10 */ /* 0x000fc60009ffe4ff */
[----:B------:R0:W-:Y:S04]  /*155f0*/  STL [R1+0x314], R29 ;  /* 0x0003141d01007387 */ /* 0x0001e80000100800 */
[----:B0-----:R-:W4:Y:S01]  /*15600*/  LDL.LU R29, [R1+0x31c] ;  /* 0x00031c00011d7983 */ /* 0x001f220000300800 */
[----:B------:R-:W-:-:S03]  /*15610*/  IADD3 R23, P3, R23, UR4, RZ ;  /* 0x0000000417177c10 */ /* 0x000fc6000ff7e0ff */
[----:B------:R-:W-:Y:S04]  /*15620*/  STL [R1+0x2e0], R4 ;  /* 0x0002e00401007387 */ /* 0x000fe80000100800 */
[----:B------:R-:W5:Y:S04]  /*15630*/  LDL.LU R2, [R1+0x34c] ;  /* 0x00034c0001027983 */ /* 0x000f680000300800 */
[----:B------:R0:W-:Y:S04]  /*15640*/  STL [R1+0x5dc], R23 ;  /* 0x0005dc1701007387 */ /* 0x0001e80000100800 */
[----:B------:R-:W-:Y:S01]  /*15650*/  STL [R1+0x2e8], R5 ;  /* 0x0002e80501007387 */ /* 0x000fe20000100800 */
[----:B------:R-:W-:-:S03]  /*15660*/  IADD3.X R14, R14, UR8, RZ, P2, !PT ;  /* 0x000000080e0e7c10 */ /* 0x000fc600097fe4ff */
[----:B0-----:R-:W5:Y:S04]  /*15670*/  LDL.LU R23, [R1+0x320] ;  /* 0x0003200001177983 */ /* 0x001f680000300800 */
[----:B------:R0:W-:Y:S01]  /*15680*/  STL [R1+0x2f0], R14 ;  /* 0x0002f00e01007387 */ /* 0x0001e20000100800 */
[----:B------:R-:W-:-:S03]  /*15690*/  IADD3 R15, P2, R15, UR4, RZ ;  /* 0x000000040f0f7c10 */ /* 0x000fc6000ff5e0ff */
[----:B0-----:R-:W5:Y:S04]  /*156a0*/  LDL.LU R14, [R1+0x354] ;  /* 0x00035400010e7983 */ /* 0x001f680000300800 */
[----:B------:R0:W-:Y:S04]  /*156b0*/  STL [R1+0x5d8], R15 ;  /* 0x0005d80f01007387 */ /* 0x0001e80000100800 */
[----:B0-----:R-:W5:Y:S01]  /*156c0*/  LDL.LU R15, [R1+0x328] ;  /* 0x00032800010f7983 */ /* 0x001f620000300800 */
[----:B------:R-:W-:-:S05]  /*156d0*/  IADD3.X R16, R16, UR8, RZ, P1, !PT ;  /* 0x0000000810107c10 */ /* 0x000fca0008ffe4ff */
[----:B------:R0:W-:Y:S01]  /*156e0*/  STL [R1+0x2f8], R16 ;  /* 0x0002f81001007387 */ /* 0x0001e20000100800 */
[----:B------:R-:W-:-:S03]  /*156f0*/  IADD3 R17, P1, R17, UR4, RZ ;  /* 0x0000000411117c10 */ /* 0x000fc6000ff3e0ff */
[----:B0-----:R-:W5:Y:S04]  /*15700*/  LDL.LU R16, [R1+0x35c] ;  /* 0x00035c0001107983 */ /* 0x001f680000300800 */
[----:B------:R-:W5:Y:S04]  /*15710*/  LDL.LU R5, [R1+0x330] ;  /* 0x0003300001057983 */ /* 0x000f680000300800 */
[----:B------:R0:W-:Y:S01]  /*15720*/  STL [R1+0x324], R17 ;  /* 0x0003241101007387 */ /* 0x0001e20000100800 */
[----:B------:R-:W-:-:S03]  /*15730*/  IADD3.X R6, R6, UR8, RZ, P4, !PT ;  /* 0x0000000806067c10 */ /* 0x000fc6000a7fe4ff */
[----:B0-----:R-:W5:Y:S04]  /*15740*/  LDL.LU R17, [R1+0x364] ;  /* 0x0003640001117983 */ /* 0x001f680000300800 */
[----:B------:R-:W5:Y:S01]  /*15750*/  LDL.LU R3, [R1+0x338] ;  /* 0x0003380001037983 */ /* 0x000f620000300800 */
[----:B------:R-:W-:-:S05]  /*15760*/  IADD3 R22, P4, R22, UR4, RZ ;  /* 0x0000000416167c10 */ /* 0x000fca000ff9e0ff */
[----:B------:R0:W-:Y:S04]  /*15770*/  STL [R1+0x32c], R22 ;  /* 0x00032c1601007387 */ /* 0x0001e80000100800 */
[----:B------:R-:W-:Y:S01]  /*15780*/  STL [R1+0x300], R6 ;  /* 0x0003000601007387 */ /* 0x000fe20000100800 */
[----:B------:R-:W-:-:S03]  /*15790*/  IADD3.X R18, R18, UR8, RZ, P6, !PT ;  /* 0x0000000812127c10 */ /* 0x000fc6000b7fe4ff */
[----:B0-----:R-:W5:Y:S04]  /*157a0*/  LDL.LU R22, [R1+0x36c] ;  /* 0x00036c0001167983 */ /* 0x001f680000300800 */
[----:B------:R0:W-:Y:S04]  /*157b0*/  STL [R1+0x308], R18 ;  /* 0x0003081201007387 */ /* 0x0001e80000100800 */
[----:B0-----:R-:W5:Y:S01]  /*157c0*/  LDL.LU R18, [R1+0x340] ;  /* 0x0003400001127983 */ /* 0x001f620000300800 */
[----:B------:R-:W-:-:S03]  /*157d0*/  IADD3 R19, P6, R19, UR4, RZ ;  /* 0x0000000413137c10 */ /* 0x000fc6000ffde0ff */
[----:B------:R-:W5:Y:S04]  /*157e0*/  LDL.LU R6, [R1+0x374] ;  /* 0x0003740001067983 */ /* 0x000f680000300800 */
[----:B------:R0:W-:Y:S01]  /*157f0*/  STL [R1+0x334], R19 ;  /* 0x0003341301007387 */ /* 0x0001e20000100800 */
[----:B------:R-:W-:-:S03]  /*15800*/  IADD3.X R7, R7, UR8, RZ, P5, !PT ;  /* 0x0000000807077c10 */ /* 0x000fc6000affe4ff */
[----:B0-----:R-:W5:Y:S04]  /*15810*/  LDL.LU R19, [R1+0x348] ;  /* 0x0003480001137983 */ /* 0x001f680000300800 */
[----:B------:R0:W-:Y:S01]  /*15820*/  STL [R1+0x310], R7 ;  /* 0x0003100701007387 */ /* 0x0001e20000100800 */
[----:B------:R-:W-:-:S03]  /*15830*/  IADD3 R28, P5, R28, UR4, RZ ;  /* 0x000000041c1c7c10 */ /* 0x000fc6000ffbe0ff */
[----:B0-----:R-:W5:Y:S04]  /*15840*/  LDL.LU R7, [R1+0x37c] ;  /* 0x00037c0001077983 */ /* 0x001f680000300800 */
[----:B------:R0:W-:Y:S04]  /*15850*/  STL [R1+0x33c], R28 ;  /* 0x00033c1c01007387 */ /* 0x0001e80000100800 */
[----:B0-----:R-:W5:Y:S04]  /*15860*/  LDL.LU R28, [R1+0x350] ;  /* 0x00035000011c7983 */ /* 0x001f680000300800 */
[----:B------:R-:W5:Y:S01]  /*15870*/  LDL.LU R4, [R1+0x384] ;  /* 0x0003840001047983 */ /* 0x000f620000300800 */
[----:B--2---:R-:W-:-:S05]  /*15880*/  IADD3.X R20, R20, UR8, RZ, P3, !PT ;  /* 0x0000000814147c10 */ /* 0x004fca0009ffe4ff */
[----:B------:R0:W-:Y:S01]  /*15890*/  STL [R1+0x318], R20 ;  /* 0x0003181401007387 */ /* 0x0001e20000100800 */
[----:B---3--:R-:W-:-:S03]  /*158a0*/  IADD3 R21, P3, R21, UR4, RZ ;  /* 0x0000000415157c10 */ /* 0x008fc6000ff7e0ff */
[----:B0-----:R-:W2:Y:S04]  /*158b0*/  LDL.LU R20, [R1+0x358] ;  /* 0x0003580001147983 */ /* 0x001ea80000300800 */
[----:B------:R0:W-:Y:S04]  /*158c0*/  STL [R1+0x344], R21 ;  /* 0x0003441501007387 */ /* 0x0001e80000100800 */
[----:B0-----:R-:W3:Y:S01]  /*158d0*/  LDL.LU R21, [R1+0x38c] ;  /* 0x00038c0001157983 */ /* 0x001ee20000300800 */
[----:B----4-:R-:W-:-:S05]  /*158e0*/  IADD3.X R29, R29, UR8, RZ, P2, !PT ;  /* 0x000000081d1d7c10 */ /* 0x010fca00097fe4ff */
[----:B------:R0:W-:Y:S01]  /*158f0*/  STL [R1+0x31c], R29 ;  /* 0x00031c1d01007387 */ /* 0x0001e20000100800 */
[----:B-----5:R-:W-:-:S03]  /*15900*/  IADD3 R2, P2, R2, UR4, RZ ;  /* 0x0000000402027c10 */ /* 0x020fc6000ff5e0ff */
[----:B0-----:R-:W4:Y:S01]  /*15910*/  LDL.LU R29, [R1+0x360] ;  /* 0x00036000011d7983 */ /* 0x001f220000300800 */
[----:B------:R-:W-:-:S05]  /*15920*/  IADD3.X R23, R23, UR8, RZ, P1, !PT ;  /* 0x0000000817177c10 */ /* 0x000fca0008ffe4ff */
[----:B------:R0:W-:Y:S01]  /*15930*/  STL [R1+0x320], R23 ;  /* 0x0003201701007387 */ /* 0x0001e20000100800 */
[----:B------:R-:W-:-:S03]  /*15940*/  IADD3 R14, P1, R14, UR4, RZ ;  /* 0x000000040e0e7c10 */ /* 0x000fc6000ff3e0ff */
[----:B0-----:R-:W5:Y:S04]  /*15950*/  LDL.LU R23, [R1+0x394] ;  /* 0x0003940001177983 */ /* 0x001f680000300800 */
[----:B------:R-:W-:Y:S04]  /*15960*/  STL [R1+0x34c], R2 ;  /* 0x00034c0201007387 */ /* 0x000fe80000100800 */
[----:B------:R0:W-:Y:S01]  /*15970*/  STL [R1+0x354], R14 ;  /* 0x0003540e01007387 */ /* 0x0001e20000100800 */
[----:B------:R-:W-:-:S03]  /*15980*/  IADD3.X R15, R15, UR8, RZ, P4, !PT ;  /* 0x000000080f0f7c10 */ /* 0x000fc6000a7fe4ff */
[----:B0-----:R-:W5:Y:S04]  /*15990*/  LDL.LU R14, [R1+0x368] ;  /* 0x00036800010e7983 */ /* 0x001f680000300800 */
[----:B------:R0:W-:Y:S04]  /*159a0*/  STL [R1+0x328], R15 ;  /* 0x0003280f01007387 */ /* 0x0001e80000100800 */
[----:B0-----:R-:W5:Y:S01]  /*159b0*/  LDL.LU R15, [R1+0x39c] ;  /* 0x00039c00010f7983 */ /* 0x001f620000300800 */
[----:B------:R-:W-:Y:S02]  /*159c0*/  IADD3 R16, P4, R16, UR4, RZ ;  /* 0x0000000410107c10 */ /* 0x000fe4000ff9e0ff */
[----:B------:R-:W-:-:S03]  /*159d0*/  IADD3.X R5, R5, UR8, RZ, P6, !PT ;  /* 0x0000000805057c10 */ /* 0x000fc6000b7fe4ff */
[----:B------:R0:W-:Y:S01]  /*159e0*/  STL [R1+0x35c], R16 ;  /* 0x00035c1001007387 */ /* 0x0001e20000100800 */
[----:B------:R-:W-:-:S03]  /*159f0*/  IADD3 R17, P6, R17, UR4, RZ ;  /* 0x0000000411117c10 */ /* 0x000fc6000ffde0ff */
[----:B0-----:R-:W5:Y:S01]  /*15a00*/  LDL.LU R16, [R1+0x370] ;  /* 0x0003700001107983 */ /* 0x001f620000300800 */
[----:B------:R-:W-:-:S03]  /*15a10*/  IADD3.X R3, R3, UR8, RZ, P5, !PT ;  /* 0x0000000803037c10 */ /* 0x000fc6000affe4ff */
[----:B------:R0:W-:Y:S04]  /*15a20*/  STL [R1+0x330], R5 ;  /* 0x0003300501007387 */ /* 0x0001e80000100800 */
[----:B0-----:R-:W5:Y:S04]  /*15a30*/  LDL.LU R5, [R1+0x3a4] ;  /* 0x0003a40001057983 */ /* 0x001f680000300800 */
[----:B------:R0:W-:Y:S01]  /*15a40*/  STL [R1+0x364], R17 ;  /* 0x0003641101007387 */ /* 0x0001e20000100800 */
[----:B------:R-:W-:-:S03]  /*15a50*/  IADD3 R22, P5, R22, UR4, RZ ;  /* 0x0000000416167c10 */ /* 0x000fc6000ffbe0ff */
[----:B0-----:R-:W5:Y:S04]  /*15a60*/  LDL.LU R17, [R1+0x378] ;  /* 0x0003780001117983 */ /* 0x001f680000300800 */
[----:B------:R0:W-:Y:S01]  /*15a70*/  STL [R1+0x36c], R22 ;  /* 0x00036c1601007387 */ /* 0x0001e20000100800 */
[----:B------:R-:W-:Y:S02]  /*15a80*/  IADD3.X R18, R18, UR8, RZ, P3, !PT ;  /* 0x0000000812127c10 */ /* 0x000fe40009ffe4ff */
[----:B------:R-:W-:Y:S01]  /*15a90*/  IADD3 R6, P3, R6, UR4, RZ ;  /* 0x0000000406067c10 */ /* 0x000fe2000ff7e0ff */
[----:B0-----:R-:W5:Y:S04]  /*15aa0*/  LDL.LU R22, [R1+0x3ac] ;  /* 0x0003ac0001167983 */ /* 0x001f680000300800 */
[----:B------:R-:W-:Y:S04]  /*15ab0*/  STL [R1+0x338], R3 ;  /* 0x0003380301007387 */ /* 0x000fe80000100800 */
[----:B------:R0:W-:Y:S01]  /*15ac0*/  STL [R1+0x340], R18 ;  /* 0x0003401201007387 */ /* 0x0001e20000100800 */
[----:B------:R-:W-:-:S03]  /*15ad0*/  IADD3.X R19, R19, UR8, RZ, P2, !PT ;  /* 0x0000000813137c10 */ /* 0x000fc600097fe4ff */
        /* <DEDUP_REMOVED lines=10> */
[----:B------:R0:W-:Y:S04]  /*15b80*/  STL [R1+0x350], R28 ;  /* 0x0003501c01007387 */ /* 0x0001e80000100800 */
[----:B0-----:R-:W5:Y:S01]  /*15b90*/  LDL.LU R28, [R1+0x390] ;  /* 0x00039000011c7983 */ /* 0x001f620000300800 */
[----:B--2---:R-:W-:-:S05]  /*15ba0*/  IADD3.X R20, R20, UR8, RZ, P4, !PT ;  /* 0x0000000814147c10 */ /* 0x004fca000a7fe4ff */
[----:B------:R0:W-:Y:S01]  /*15bb0*/  STL [R1+0x358], R20 ;  /* 0x0003581401007387 */ /* 0x0001e20000100800 */
[----:B---3--:R-:W-:-:S03]  /*15bc0*/  IADD3 R21, P4, R21, UR4, RZ ;  /* 0x0000000415157c10 */ /* 0x008fc6000ff9e0ff */
[----:B0-----:R-:W2:Y:S04]  /*15bd0*/  LDL.LU R20, [R1+0x3c4] ;  /* 0x0003c40001147983 */ /* 0x001ea80000300800 */
[----:B------:R-:W-:Y:S04]  /*15be0*/  STL [R1+0x384], R4 ;  /* 0x0003840401007387 */ /* 0x000fe80000100800 */
[----:B------:R-:W3:Y:S01]  /*15bf0*/  LDL.LU R2, [R1+0x398] ;  /* 0x0003980001027983 */ /* 0x000ee20000300800 */
[----:B----4-:R-:W-:-:S05]  /*15c00*/  IADD3.X R29, R29, UR8, RZ, P6, !PT ;  /* 0x000000081d1d7c10 */ /* 0x010fca000b7fe4ff */
[----:B------:R0:W-:Y:S04]  /*15c10*/  STL [R1+0x360], R29 ;  /* 0x0003601d01007387 */ /* 0x0001e80000100800 */
[----:B------:R-:W-:Y:S04]  /*15c20*/  STL [R1+0x38c], R21 ;  /* 0x00038c1501007387 */ /* 0x000fe80000100800 */
[----:B0-----:R-:W4:Y:S01]  /*15c30*/  LDL.LU R29, [R1+0x3cc] ;  /* 0x0003cc00011d7983 */ /* 0x001f220000300800 */
[----:B-----5:R-:W-:-:S05]  /*15c40*/  IADD3 R23, P6, R23, UR4, RZ ;  /* 0x0000000417177c10 */ /* 0x020fca000ffde0ff */
[----:B------:R0:W-:Y:S04]  /*15c50*/  STL [R1+0x394], R23 ;  /* 0x0003941701007387 */ /* 0x0001e80000100800 */
[----:B0-----:R-:W5:Y:S01]  /*15c60*/  LDL.LU R23, [R1+0x3a0] ;  /* 0x0003a00001177983 */ /* 0x001f620000300800 */
[----:B------:R-:W-:-:S05]  /*15c70*/  IADD3.X R14, R14, UR8, RZ, P5, !PT ;  /* 0x000000080e0e7c10 */ /* 0x000fca000affe4ff */
[----:B------:R0:W-:Y:S01]  /*15c80*/  STL [R1+0x368], R14 ;  /* 0x0003680e01007387 */ /* 0x0001e20000100800 */
[----:B------:R-:W-:-:S03]  /*15c90*/  IADD3 R15, P5, R15, UR4, RZ ;  /* 0x000000040f0f7c10 */ /* 0x000fc6000ffbe0ff */
[----:B0-----:R-:W5:Y:S04]  /*15ca0*/  LDL.LU R14, [R1+0x3d4] ;  /* 0x0003d400010e7983 */ /* 0x001f680000300800 */
[----:B------:R0:W-:Y:S04]  /*15cb0*/  STL [R1+0x39c], R15 ;  /* 0x00039c0f01007387 */ /* 0x0001e80000100800 */
[----:B0-----:R-:W5:Y:S01]  /*15cc0*/  LDL.LU R15, [R1+0x3a8] ;  /* 0x0003a800010f7983 */ /* 0x001f620000300800 */
[----:B------:R-:W-:-:S03]  /*15cd0*/  IADD3.X R16, R16, UR8, RZ, P3, !PT ;  /* 0x0000000810107c10 */ /* 0x000fc60009ffe4ff */
[----:B------:R-:W5:Y:S04]  /*15ce0*/  LDL.LU R21, [R1+0x3dc] ;  /* 0x0003dc0001157983 */ /* 0x000f680000300800 */
[----:B------:R0:W-:Y:S01]  /*15cf0*/  STL [R1+0x370], R16 ;  /* 0x0003701001007387 */ /* 0x0001e20000100800 */
[----:B------:R-:W-:-:S03]  /*15d00*/  IADD3 R5, P3, R5, UR4, RZ ;  /* 0x0000000405057c10 */ /* 0x000fc6000ff7e0ff */
[----:B0-----:R-:W5:Y:S04]  /*15d10*/  LDL.LU R16, [R1+0x3b0] ;  /* 0x0003b00001107983 */ /* 0x001f680000300800 */
[----:B------:R-:W5:Y:S01]  /*15d20*/  LDL.LU R3, [R1+0x3e4] ;  /* 0x0003e40001037983 */ /* 0x000f620000300800 */
[----:B------:R-:W-:-:S05]  /*15d30*/  IADD3.X R17, R17, UR8, RZ, P2, !PT ;  /* 0x0000000811117c10 */ /* 0x000fca00097fe4ff */
[----:B------:R0:W-:Y:S04]  /*15d40*/  STL [R1+0x378], R17 ;  /* 0x0003781101007387 */ /* 0x0001e80000100800 */
[----:B------:R-:W-:Y:S01]  /*15d50*/  STL [R1+0x3a4], R5 ;  /* 0x0003a40501007387 */ /* 0x000fe20000100800 */
        /* <DEDUP_REMOVED lines=9> */
[----:B------:R0:W-:Y:S01]  /*15df0*/  STL [R1+0x3b4], R6 ;  /* 0x0003b40601007387 */ /* 0x0001e20000100800 */
[----:B------:R-:W-:-:S03]  /*15e00*/  IADD3.X R19, R19, UR8, RZ, P4, !PT ;  /* 0x0000000813137c10 */ /* 0x000fc6000a7fe4ff */
[----:B0-----:R-:W5:Y:S04]  /*15e10*/  LDL.LU R6, [R1+0x3c8] ;  /* 0x0003c80001067983 */ /* 0x001f680000300800 */
[----:B------:R0:W-:Y:S01]  /*15e20*/  STL [R1+0x388], R19 ;  /* 0x0003881301007387 */ /* 0x0001e20000100800 */
[----:B------:R-:W-:-:S03]  /*15e30*/  IADD3 R7, P4, R7, UR4, RZ ;  /* 0x0000000407077c10 */ /* 0x000fc6000ff9e0ff */
[----:B0-----:R-:W5:Y:S04]  /*15e40*/  LDL.LU R19, [R1+0x3fc] ;  /* 0x0003fc0001137983 */ /* 0x001f680000300800 */
[----:B------:R-:W5:Y:S01]  /*15e50*/  LDL.LU R4, [R1+0x3d0] ;  /* 0x0003d00001047983 */ /* 0x000f620000300800 */
[----:B------:R-:W-:-:S05]  /*15e60*/  IADD3.X R28, R28, UR8, RZ, P6, !PT ;  /* 0x000000081c1c7c10 */ /* 0x000fca000b7fe4ff */
[----:B------:R0:W-:Y:S04]  /*15e70*/  STL [R1+0x390], R28 ;  /* 0x0003901c01007387 */ /* 0x0001e80000100800 */
[----:B------:R1:W-:Y:S04]  /*15e80*/  STL [R1+0x3bc], R7 ;  /* 0x0003bc0701007387 */ /* 0x0003e80000100800 */
[----:B0-----:R-:W5:Y:S04]  /*15e90*/  LDL.LU R28, [R1+0x404] ;  /* 0x00040400011c7983 */ /* 0x001f680000300800 */
[----:B-1----:R-:W5:Y:S01]  /*15ea0*/  LDL.LU R7, [R1+0x3d8] ;  /* 0x0003d80001077983 */ /* 0x002f620000300800 */
[----:B--2---:R-:W-:-:S02]  /*15eb0*/  IADD3 R20, P6, R20, UR4, RZ ;  /* 0x0000000414147c10 */ /* 0x004fc4000ffde0ff */
[----:B---3--:R-:W-:-:S03]  /*15ec0*/  IADD3.X R2, R2, UR8, RZ, P5, !PT ;  /* 0x0000000802027c10 */ /* 0x008fc6000affe4ff */
[----:B------:R0:W-:Y:S04]  /*15ed0*/  STL [R1+0x3c4], R20 ;  /* 0x0003c41401007387 */ /* 0x0001e80000100800 */
[----:B0-----:R-:W2:Y:S01]  /*15ee0*/  LDL.LU R20, [R1+0x40c] ;  /* 0x00040c0001147983 */ /* 0x001ea20000300800 */
[----:B----4-:R-:W-:-:S05]  /*15ef0*/  IADD3 R29, P5, R29, UR4, RZ ;  /* 0x000000041d1d7c10 */ /* 0x010fca000ffbe0ff */
[----:B------:R0:W-:Y:S04]  /*15f00*/  STL [R1+0x3cc], R29 ;  /* 0x0003cc1d01007387 */ /* 0x0001e80000100800 */
[----:B0-----:R-:W3:Y:S01]  /*15f10*/  LDL.LU R29, [R1+0x3e0] ;  /* 0x0003e000011d7983 */ /* 0x001ee20000300800 */
[----:B-----5:R-:W-:-:S03]  /*15f20*/  IADD3.X R23, R23, UR8, RZ, P3, !PT ;  /* 0x0000000817177c10 */ /* 0x020fc60009ffe4ff */
[----:B------:R-:W-:Y:S04]  /*15f30*/  STL [R1+0x398], R2 ;  /* 0x0003980201007387 */ /* 0x000fe80000100800 */
[----:B------:R0:W-:Y:S04]  /*15f40*/  STL [R1+0x3a0], R23 ;  /* 0x0003a01701007387 */ /* 0x0001e80000100800 */
[----:B0-----:R-:W4:Y:S01]  /*15f50*/  LDL.LU R23, [R1+0x414] ;  /* 0x0004140001177983 */ /* 0x001f220000300800 */
[----:B------:R-:W-:-:S05]  /*15f60*/  IADD3 R14, P3, R14, UR4, RZ ;  /* 0x000000040e0e7c10 */ /* 0x000fca000ff7e0ff */
        /* <DEDUP_REMOVED lines=15> */
[----:B0-----:R-:W5:Y:S01]  /*16060*/  LDL.LU R17, [R1+0x3f8] ;  /* 0x0003f80001117983 */ /* 0x001f620000300800 */
[----:B------:R-:W-:-:S03]  /*16070*/  IADD3.X R5, R5, UR8, RZ, P6, !PT ;  /* 0x0000000805057c10 */ /* 0x000fc6000b7fe4ff */
[----:B------:R-:W-:Y:S04]  /*16080*/  STL [R1+0x3e4], R3 ;  /* 0x0003e40301007387 */ /* 0x000fe80000100800 */
        /* <DEDUP_REMOVED lines=14> */
[----:B0-----:R-:W5:Y:S01]  /*16170*/  LDL.LU R19, [R1+0x43c] ;  /* 0x00043c0001137983 */ /* 0x001f620000300800 */
[----:B------:R-:W-:-:S03]  /*16180*/  IADD3.X R7, R7, UR8, RZ, P2, !PT ;  /* 0x0000000807077c10 */ /* 0x000fc600097fe4ff */
[----:B------:R0:W-:Y:S04]  /*16190*/  STL [R1+0x404], R28 ;  /* 0x0004041c01007387 */ /* 0x0001e80000100800 */
[----:B0-----:R-:W5:Y:S04]  /*161a0*/  LDL.LU R28, [R1+0x410] ;  /* 0x00041000011c7983 */ /* 0x001f680000300800 */
[----:B------:R-:W-:Y:S04]  /*161b0*/  STL [R1+0x3d0], R4 ;  /* 0x0003d00401007387 */ /* 0x000fe80000100800 */
[----:B------:R-:W5:Y:S04]  /*161c0*/  LDL.LU R2, [R1+0x444] ;  /* 0x0004440001027983 */ /* 0x000f680000300800 */
[----:B------:R0:W-:Y:S04]  /*161d0*/  STL [R1+0x3d8], R7 ;  /* 0x0003d80701007387 */ /* 0x0001e80000100800 */
[----:B0-----:R-:W5:Y:S01]  /*161e0*/  LDL.LU R7, [R1+0x418] ;  /* 0x0004180001077983 */ /* 0x001f620000300800 */
[----:B--2---:R-:W-:-:S05]  /*161f0*/  IADD3 R20, P2, R20, UR4, RZ ;  /* 0x0000000414147c10 */ /* 0x004fca000ff5e0ff */
[----:B------:R-:W-:Y:S01]  /*16200*/  STL [R1+0x40c], R20 ;  /* 0x00040c1401007387 */ /* 0x000fe20000100800 */
[----:B---3--:R-:W-:-:S05]  /*16210*/  IADD3.X R29, R29, UR8, RZ, P1, !PT ;  /* 0x000000081d1d7c10 */ /* 0x008fca0008ffe4ff */
[----:B------:R0:W-:Y:S04]  /*16220*/  STL [R1+0x3e0], R29 ;  /* 0x0003e01d01007387 */ /* 0x0001e80000100800 */
[----:B0-----:R-:W2:Y:S01]  /*16230*/  LDL.LU R29, [R1+0x44c] ;  /* 0x00044c00011d7983 */ /* 0x001ea20000300800 */
[----:B----4-:R-:W-:-:S05]  /*16240*/  IADD3 R23, P1, R23, UR4, RZ ;  /* 0x0000000417177c10 */ /* 0x010fca000ff3e0ff */
[----:B------:R0:W-:Y:S04]  /*16250*/  STL [R1+0x414], R23 ;  /* 0x0004141701007387 */ /* 0x0001e80000100800 */
[----:B0-----:R-:W3:Y:S01]  /*16260*/  LDL.LU R23, [R1+0x420] ;  /* 0x0004200001177983 */ /* 0x001ee20000300800 */
[----:B-----5:R-:W-:-:S05]  /*16270*/  IADD3.X R14, R14, UR8, RZ, P4, !PT ;  /* 0x000000080e0e7c10 */ /* 0x020fca000a7fe4ff */
[----:B------:R0:W-:Y:S01]  /*16280*/  STL [R1+0x3e8], R14 ;  /* 0x0003e80e01007387 */ /* 0x0001e20000100800 */
[----:B------:R-:W-:-:S03]  /*16290*/  IADD3 R15, P4, R15, UR4, RZ ;  /* 0x000000040f0f7c10 */ /* 0x000fc6000ff9e0ff */
[----:B0-----:R-:W4:Y:S04]  /*162a0*/  LDL.LU R14, [R1+0x454] ;  /* 0x00045400010e7983 */ /* 0x001f280000300800 */
[----:B------:R-:W5:Y:S04]  /*162b0*/  LDL.LU R20, [R1+0x428] ;  /* 0x0004280001147983 */ /* 0x000f680000300800 */
[----:B------:R0:W-:Y:S04]  /*162c0*/  STL [R1+0x41c], R15 ;  /* 0x00041c0f01007387 */ /* 0x0001e80000100800 */
[----:B0-----:R-:W5:Y:S01]  /*162d0*/  LDL.LU R15, [R1+0x45c] ;  /* 0x00045c00010f7983 */ /* 0x001f620000300800 */
[----:B------:R-:W-:-:S03]  /*162e0*/  IADD3.X R21, R21, UR8, RZ, P6, !PT ;  /* 0x0000000815157c10 */ /* 0x000fc6000b7fe4ff */
        /* <DEDUP_REMOVED lines=18> */
[----:B0-----:R-:W5:Y:S04]  /*16410*/  LDL.LU R18, [R1+0x448] ;  /* 0x0004480001127983 */ /* 0x001f680000300800 */
[----:B------:R-:W5:Y:S01]  /*16420*/  LDL.LU R4, [R1+0x47c] ;  /* 0x00047c0001047983 */ /* 0x000f620000300800 */
[----:B------:R-:W-:-:S05]  /*16430*/  IADD3 R19, P2, R19, UR4, RZ ;  /* 0x0000000413137c10 */ /* 0x000fca000ff5e0ff */
[----:B------:R0:W-:Y:S04]  /*16440*/  STL [R1+0x43c], R19 ;  /* 0x00043c1301007387 */ /* 0x0001e80000100800 */
[----:B------:R1:W-:Y:S01]  /*16450*/  STL [R1+0x408], R6 ;  /* 0x0004080601007387 */ /* 0x0003e20000100800 */
[----:B------:R-:W-:-:S03]  /*16460*/  IADD3.X R28, R28, UR8, RZ, P1, !PT ;  /* 0x000000081c1c7c10 */ /* 0x000fc60008ffe4ff */
[----:B0-----:R-:W5:Y:S04]  /*16470*/  LDL.LU R19, [R1+0x450] ;  /* 0x0004500001137983 */ /* 0x001f680000300800 */
[----:B-1----:R-:W5:Y:S01]  /*16480*/  LDL.LU R6, [R1+0x484] ;  /* 0x0004840001067983 */ /* 0x002f620000300800 */
[----:B------:R-:W-:-:S03]  /*16490*/  IADD3 R2, P1, R2, UR4, RZ ;  /* 0x0000000402027c10 */ /* 0x000fc6000ff3e0ff */
[----:B------:R0:W-:Y:S04]  /*164a0*/  STL [R1+0x410], R28 ;  /* 0x0004101c01007387 */ /* 0x0001e80000100800 */
[----:B0-----:R-:W5:Y:S01]  /*164b0*/  LDL.LU R28, [R1+0x458] ;  /* 0x00045800011c7983 */ /* 0x001f620000300800 */
[----:B------:R-:W-:-:S05]  /*164c0*/  IADD3.X R7, R7, UR8, RZ, P4, !PT ;  /* 0x0000000807077c10 */ /* 0x000fca000a7fe4ff */
[----:B------:R0:W-:Y:S04]  /*164d0*/  STL [R1+0x418], R7 ;  /* 0x0004180701007387 */ /* 0x0001e80000100800 */
[----:B0-----:R-:W5:Y:S04]  /*164e0*/  LDL.LU R7, [R1+0x48c] ;  /* 0x00048c0001077983 */ /* 0x001f680000300800 */
[----:B------:R-:W-:Y:S01]  /*164f0*/  STL [R1+0x444], R2 ;  /* 0x0004440201007387 */ /* 0x000fe20000100800 */
[----:B--2---:R-:W-:-:S05]  /*16500*/  IADD3 R29, P4, R29, UR4, RZ ;  /* 0x000000041d1d7c10 */ /* 0x004fca000ff9e0ff */
[----:B------:R0:W-:Y:S04]  /*16510*/  STL [R1+0x44c], R29 ;  /* 0x00044c1d01007387 */ /* 0x0001e80000100800 */
[----:B0-----:R-:W2:Y:S01]  /*16520*/  LDL.LU R29, [R1+0x460] ;  /* 0x00046000011d7983 */ /* 0x001ea20000300800 */
[----:B---3--:R-:W-:-:S05]  /*16530*/  IADD3.X R23, R23, UR8, RZ, P6, !PT ;  /* 0x0000000817177c10 */ /* 0x008fca000b7fe4ff */
[----:B------:R0:W-:Y:S04]  /*16540*/  STL [R1+0x420], R23 ;  /* 0x0004201701007387 */ /* 0x0001e80000100800 */
[----:B0-----:R-:W3:Y:S01]  /*16550*/  LDL.LU R23, [R1+0x494] ;  /* 0x0004940001177983 */ /* 0x001ee20000300800 */
[----:B----4-:R-:W-:Y:S02]  /*16560*/  IADD3 R14, P6, R14, UR4, RZ ;  /* 0x000000040e0e7c10 */ /* 0x010fe4000ffde0ff */
[----:B-----5:R-:W-:-:S03]  /*16570*/  IADD3.X R20, R20, UR8, RZ, P5, !PT ;  /* 0x0000000814147c10 */ /* 0x020fc6000affe4ff */
[----:B------:R0:W-:Y:S04]  /*16580*/  STL [R1+0x454], R14 ;  /* 0x0004540e01007387 */ /* 0x0001e80000100800 */
[----:B0-----:R-:W4:Y:S01]  /*16590*/  LDL.LU R14, [R1+0x468] ;  /* 0x00046800010e7983 */ /* 0x001f220000300800 */
[----:B------:R-:W-:-:S03]  /*165a0*/  IADD3 R15, P5, R15, UR4, RZ ;  /* 0x000000040f0f7c10 */ /* 0x000fc6000ffbe0ff */
[----:B------:R0:W-:Y:S04]  /*165b0*/  STL [R1+0x428], R20 ;  /* 0x0004281401007387 */ /* 0x0001e80000100800 */
[----:B0-----:R-:W5:Y:S04]  /*165c0*/  LDL.LU R20, [R1+0x49c] ;  /* 0x00049c0001147983 */ /* 0x001f680000300800 */
[----:B------:R0:W-:Y:S04]  /*165d0*/  STL [R1+0x45c], R15 ;  /* 0x00045c0f01007387 */ /* 0x0001e80000100800 */
[----:B0-----:R-:W5:Y:S01]  /*165e0*/  LDL.LU R15, [R1+0x470] ;  /* 0x00047000010f7983 */ /* 0x001f620000300800 */
[----:B------:R-:W-:-:S02]  /*165f0*/  IADD3.X R3, R3, UR8, RZ, P3, !PT ;  /* 0x0000000803037c10 */ /* 0x000fc40009ffe4ff */
[----:B------:R-:W-:-:S05]  /*16600*/  IADD3 R16, P3, R16, UR4, RZ ;  /* 0x0000000410107c10 */ /* 0x000fca000ff7e0ff */
[----:B------:R0:W-:Y:S01]  /*16610*/  STL [R1+0x464], R16 ;  /* 0x0004641001007387 */ /* 0x0001e20000100800 */
[----:B------:R-:W-:-:S03]  /*16620*/  IADD3.X R17, R17, UR8, RZ, P2, !PT ;  /* 0x0000000811117c10 */ /* 0x000fc600097fe4ff */
[----:B0-----:R-:W5:Y:S01]  /*16630*/  LDL.LU R16, [R1+0x4a4] ;  /* 0x0004a40001107983 */ /* 0x001f620000300800 */
[----:B------:R-:W-:-:S03]  /*16640*/  IADD3 R21, P2, R21, UR4, RZ ;  /* 0x0000000415157c10 */ /* 0x000fc6000ff5e0ff */
        /* <DEDUP_REMOVED lines=13> */
[----:B------:R0:W-:Y:S01]  /*16720*/  STL [R1+0x448], R18 ;  /* 0x0004481201007387 */ /* 0x0001e20000100800 */
[----:B------:R-:W-:-:S03]  /*16730*/  IADD3.X R19, R19, UR8, RZ, P6, !PT ;  /* 0x0000000813137c10 */ /* 0x000fc6000b7fe4ff */
[----:B0-----:R-:W5:Y:S01]  /*16740*/  LDL.LU R18, [R1+0x488] ;  /* 0x0004880001127983 */ /* 0x001f620000300800 */
[----:B------:R-:W-:-:S03]  /*16750*/  IADD3 R6, P6, R6, UR4, RZ ;  /* 0x0000000406067c10 */ /* 0x000fc6000ffde0ff */
[----:B------:R0:W-:Y:S04]  /*16760*/  STL [R1+0x450], R19 ;  /* 0x0004501301007387 */ /* 0x0001e80000100800 */
[----:B0-----:R-:W5:Y:S01]  /*16770*/  LDL.LU R19, [R1+0x4bc] ;  /* 0x0004bc0001137983 */ /* 0x001f620000300800 */
[----:B------:R-:W-:-:S03]  /*16780*/  IADD3.X R28, R28, UR8, RZ, P5, !PT ;  /* 0x000000081c1c7c10 */ /* 0x000fc6000affe4ff */
[----:B------:R-:W-:Y:S04]  /*16790*/  STL [R1+0x47c], R4 ;  /* 0x00047c0401007387 */ /* 0x000fe80000100800 */
[----:B------:R-:W5:Y:S04]  /*167a0*/  LDL.LU R2, [R1+0x490] ;  /* 0x0004900001027983 */ /* 0x000f680000300800 */
[----:B------:R0:W-:Y:S04]  /*167b0*/  STL [R1+0x458], R28 ;  /* 0x0004581c01007387 */ /* 0x0001e80000100800 */
[----:B------:R1:W-:Y:S01]  /*167c0*/  STL [R1+0x484], R6 ;  /* 0x0004840601007387 */ /* 0x0003e20000100800 */
[----:B------:R-:W-:-:S03]  /*167d0*/  IADD3 R7, P5, R7, UR4, RZ ;  /* 0x0000000407077c10 */ /* 0x000fc6000ffbe0ff */
[----:B0-----:R-:W5:Y:S04]  /*167e0*/  LDL.LU R28, [R1+0x4c4] ;  /* 0x0004c400011c7983 */ /* 0x001f680000300800 */
[----:B-1----:R-:W5:Y:S01]  /*167f0*/  LDL.LU R6, [R1+0x498] ;  /* 0x0004980001067983 */ /* 0x002f620000300800 */
[----:B--2---:R-:W-:-:S05]  /*16800*/  IADD3.X R29, R29, UR8, RZ, P3, !PT ;  /* 0x000000081d1d7c10 */ /* 0x004fca0009ffe4ff */
[----:B------:R0:W-:Y:S04]  /*16810*/  STL [R1+0x460], R29 ;  /* 0x0004601d01007387 */ /* 0x0001e80000100800 */
[----:B------:R-:W-:Y:S04]  /*16820*/  STL [R1+0x48c], R7 ;  /* 0x00048c0701007387 */ /* 0x000fe80000100800 */
[----:B0-----:R-:W2:Y:S01]  /*16830*/  LDL.LU R29, [R1+0x4cc] ;  /* 0x0004cc00011d7983 */ /* 0x001ea20000300800 */
[----:B---3--:R-:W-:-:S05]  /*16840*/  IADD3 R23, P3, R23, UR4, RZ ;  /* 0x0000000417177c10 */ /* 0x008fca000ff7e0ff */
[----:B------:R0:W-:Y:S04]  /*16850*/  STL [R1+0x494], R23 ;  /* 0x0004941701007387 */ /* 0x0001e80000100800 */
[----:B0-----:R-:W3:Y:S01]  /*16860*/  LDL.LU R23, [R1+0x4a0] ;  /* 0x0004a00001177983 */ /* 0x001ee20000300800 */
[----:B----4-:R-:W-:-:S03]  /*16870*/  IADD3.X R14, R14, UR8, RZ, P2, !PT ;  /* 0x000000080e0e7c10 */ /* 0x010fc600097fe4ff */
[----:B------:R-:W4:Y:S04]  /*16880*/  LDL.LU R7, [R1+0x4d4] ;  /* 0x0004d40001077983 */ /* 0x000f280000300800 */
[----:B------:R0:W-:Y:S01]  /*16890*/  STL [R1+0x468], R14 ;  /* 0x0004680e01007387 */ /* 0x0001e20000100800 */
[----:B-----5:R-:W-:-:S03]  /*168a0*/  IADD3 R20, P2, R20, UR4, RZ ;  /* 0x0000000414147c10 */ /* 0x020fc6000ff5e0ff */
[----:B0-----:R-:W5:Y:S04]  /*168b0*/  LDL.LU R14, [R1+0x4a8] ;  /* 0x0004a800010e7983 */ /* 0x001f680000300800 */
[----:B------:R-:W5:Y:S01]  /*168c0*/  LDL.LU R3, [R1+0x4dc] ;  /* 0x0004dc0001037983 */ /* 0x000f620000300800 */
[----:B------:R-:W-:-:S05]  /*168d0*/  IADD3.X R15, R15, UR8, RZ, P1, !PT ;  /* 0x000000080f0f7c10 */ /* 0x000fca0008ffe4ff */
[----:B------:R0:W-:Y:S04]  /*168e0*/  STL [R1+0x470], R15 ;  /* 0x0004700f01007387 */ /* 0x0001e80000100800 */
[----:B------:R-:W-:Y:S04]  /*168f0*/  STL [R1+0x49c], R20 ;  /* 0x00049c1401007387 */ /* 0x000fe80000100800 */
[----:B0-----:R-:W5:Y:S01]  /*16900*/  LDL.LU R15, [R1+0x4b0] ;  /* 0x0004b000010f7983 */ /* 0x001f620000300800 */
[----:B------:R-:W-:-:S05]  /*16910*/  IADD3 R16, P1, R16, UR4, RZ ;  /* 0x0000000410107c10 */ /* 0x000fca000ff3e0ff */
        /* <DEDUP_REMOVED lines=16> */
[----:B------:R1:W-:Y:S01]  /*16a20*/  STL [R1+0x4b4], R5 ;  /* 0x0004b40501007387 */ /* 0x0003e20000100800 */
[----:B------:R-:W-:-:S03]  /*16a30*/  IADD3 R19, P5, R19, UR4, RZ ;  /* 0x0000000413137c10 */ /* 0x000fc6000ffbe0ff */
[----:B0-----:R-:W5:Y:S04]  /*16a40*/  LDL.LU R18, [R1+0x4fc] ;  /* 0x0004fc0001127983 */ /* 0x001f680000300800 */
[----:B-1----:R-:W5:Y:S01]  /*16a50*/  LDL.LU R5, [R1+0x4d0] ;  /* 0x0004d00001057983 */ /* 0x002f620000300800 */
[----:B------:R-:W-:-:S03]  /*16a60*/  IADD3.X R2, R2, UR8, RZ, P3, !PT ;  /* 0x0000000802027c10 */ /* 0x000fc60009ffe4ff */
[----:B------:R0:W-:Y:S04]  /*16a70*/  STL [R1+0x4bc], R19 ;  /* 0x0004bc1301007387 */ /* 0x0001e80000100800 */
[----:B0-----:R-:W5:Y:S01]  /*16a80*/  LDL.LU R19, [R1+0x504] ;  /* 0x0005040001137983 */ /* 0x001f620000300800 */
[----:B------:R-:W-:Y:S02]  /*16a90*/  IADD3 R28, P3, R28, UR4, RZ ;  /* 0x000000041c1c7c10 */ /* 0x000fe4000ff7e0ff */
[----:B------:R-:W-:-:S03]  /*16aa0*/  IADD3.X R6, R6, UR8, RZ, P2, !PT ;  /* 0x0000000806067c10 */ /* 0x000fc600097fe4ff */
[----:B------:R0:W-:Y:S04]  /*16ab0*/  STL [R1+0x4c4], R28 ;  /* 0x0004c41c01007387 */ /* 0x0001e80000100800 */
[----:B0-----:R-:W5:Y:S04]  /*16ac0*/  LDL.LU R28, [R1+0x4d8] ;  /* 0x0004d800011c7983 */ /* 0x001f680000300800 */
[----:B------:R-:W-:Y:S04]  /*16ad0*/  STL [R1+0x490], R2 ;  /* 0x0004900201007387 */ /* 0x000fe80000100800 */
[----:B------:R0:W-:Y:S04]  /*16ae0*/  STL [R1+0x498], R6 ;  /* 0x0004980601007387 */ /* 0x0001e80000100800 */
[----:B0-----:R-:W5:Y:S01]  /*16af0*/  LDL.LU R6, [R1+0x50c] ;  /* 0x00050c0001067983 */ /* 0x001f620000300800 */
[----:B--2---:R-:W-:-:S05]  /*16b00*/  IADD3 R29, P2, R29, UR4, RZ ;  /* 0x000000041d1d7c10 */ /* 0x004fca000ff5e0ff */
[----:B------:R0:W-:Y:S04]  /*16b10*/  STL [R1+0x4cc], R29 ;  /* 0x0004cc1d01007387 */ /* 0x0001e80000100800 */
[----:B0-----:R-:W2:Y:S01]  /*16b20*/  LDL.LU R29, [R1+0x4e0] ;  /* 0x0004e000011d7983 */ /* 0x001ea20000300800 */
[----:B---3--:R-:W-:Y:S02]  /*16b30*/  IADD3.X R23, R23, UR8, RZ, P1, !PT ;  /* 0x0000000817177c10 */ /* 0x008fe40008ffe4ff */
[----:B----4-:R-:W-:-:S03]  /*16b40*/  IADD3 R7, P1, R7, UR4, RZ ;  /* 0x0000000407077c10 */ /* 0x010fc6000ff3e0ff */
[----:B------:R0:W-:Y:S04]  /*16b50*/  STL [R1+0x4a0], R23 ;  /* 0x0004a01701007387 */ /* 0x0001e80000100800 */
[----:B0-----:R-:W3:Y:S01]  /*16b60*/  LDL.LU R23, [R1+0x514] ;  /* 0x0005140001177983 */ /* 0x001ee20000300800 */
[----:B-----5:R-:W-:-:S03]  /*16b70*/  IADD3.X R14, R14, UR8, RZ, P4, !PT ;  /* 0x000000080e0e7c10 */ /* 0x020fc6000a7fe4ff */
[----:B------:R0:W-:Y:S04]  /*16b80*/  STL [R1+0x4d4], R7 ;  /* 0x0004d40701007387 */ /* 0x0001e80000100800 */
[----:B0-----:R-:W4:Y:S04]  /*16b90*/  LDL.LU R7, [R1+0x4e8] ;  /* 0x0004e80001077983 */ /* 0x001f280000300800 */
[----:B------:R0:W-:Y:S04]  /*16ba0*/  STL [R1+0x4a8], R14 ;  /* 0x0004a80e01007387 */ /* 0x0001e80000100800 */
[----:B0-----:R-:W5:Y:S01]  /*16bb0*/  LDL.LU R14, [R1+0x51c] ;  /* 0x00051c00010e7983 */ /* 0x001f620000300800 */
[----:B------:R-:W-:-:S05]  /*16bc0*/  IADD3.X R15, R15, UR8, RZ, P6, !PT ;  /* 0x000000080f0f7c10 */ /* 0x000fca000b7fe4ff */
[----:B------:R0:W-:Y:S04]  /*16bd0*/  STL [R1+0x4b0], R15 ;  /* 0x0004b00f01007387 */ /* 0x0001e80000100800 */
[----:B0-----:R-:W5:Y:S01]  /*16be0*/  LDL.LU R15, [R1+0x4f0] ;  /* 0x0004f000010f7983 */ /* 0x001f620000300800 */
[----:B------:R-:W-:Y:S02]  /*16bf0*/  IADD3 R3, P4, R3, UR4, RZ ;  /* 0x0000000403037c10 */ /* 0x000fe4000ff9e0ff */
[----:B------:R-:W-:Y:S02]  /*16c00*/  IADD3 R16, P6, R16, UR4, RZ ;  /* 0x0000000410107c10 */ /* 0x000fe4000ffde0ff */
[----:B------:R-:W-:Y:S01]  /*16c10*/  IADD3.X R20, R20, UR8, RZ, P5, !PT ;  /* 0x0000000814147c10 */ /* 0x000fe2000affe4ff */
        /* <DEDUP_REMOVED lines=18> */
[----:B0-----:R-:W5:Y:S01]  /*16d40*/  LDL.LU R18, [R1+0x508] ;  /* 0x0005080001127983 */ /* 0x001f620000300800 */
[----:B------:R-:W-:-:S03]  /*16d50*/  IADD3 R19, P1, R19, UR4, RZ ;  /* 0x0000000413137c10 */ /* 0x000fc6000ff3e0ff */
[----:B------:R-:W-:Y:S04]  /*16d60*/  STL [R1+0x4c8], R4 ;  /* 0x0004c80401007387 */ /* 0x000fe80000100800 */
[----:B------:R0:W-:Y:S04]  /*16d70*/  STL [R1+0x504], R19 ;  /* 0x0005041301007387 */ /* 0x0001e80000100800 */
[----:B0-----:R-:W5:Y:S01]  /*16d80*/  LDL.LU R19, [R1+0x53c] ;  /* 0x00053c0001137983 */ /* 0x001f620000300800 */
[----:B------:R-:W-:-:S03]  /*16d90*/  IADD3.X R28, R28, UR8, RZ, P4, !PT ;  /* 0x000000081c1c7c10 */ /* 0x000fc6000a7fe4ff */
[----:B------:R-:W-:Y:S04]  /*16da0*/  STL [R1+0x4d0], R5 ;  /* 0x0004d00501007387 */ /* 0x000fe80000100800 */
[----:B------:R0:W-:Y:S04]  /*16db0*/  STL [R1+0x4d8], R28 ;  /* 0x0004d81c01007387 */ /* 0x0001e80000100800 */
[----:B0-----:R-:W5:Y:S01]  /*16dc0*/  LDL.LU R28, [R1+0x510] ;  /* 0x00051000011c7983 */ /* 0x001f620000300800 */
[----:B------:R-:W-:Y:S02]  /*16dd0*/  IADD3 R6, P4, R6, UR4, RZ ;  /* 0x0000000406067c10 */ /* 0x000fe4000ff9e0ff */
[----:B--2---:R-:W-:-:S05]  /*16de0*/  IADD3.X R29, R29, UR8, RZ, P6, !PT ;  /* 0x000000081d1d7c10 */ /* 0x004fca000b7fe4ff */
[----:B------:R0:W-:Y:S04]  /*16df0*/  STL [R1+0x4e0], R29 ;  /* 0x0004e01d01007387 */ /* 0x0001e80000100800 */
[----:B------:R-:W-:Y:S04]  /*16e00*/  STL [R1+0x50c], R6 ;  /* 0x00050c0601007387 */ /* 0x000fe80000100800 */
[----:B0-----:R-:W2:Y:S01]  /*16e10*/  LDL.LU R29, [R1+0x544] ;  /* 0x00054400011d7983 */ /* 0x001ea20000300800 */
[----:B---3--:R-:W-:-:S05]  /*16e20*/  IADD3 R23, P6, R23, UR4, RZ ;  /* 0x0000000417177c10 */ /* 0x008fca000ffde0ff */
[----:B------:R0:W-:Y:S01]  /*16e30*/  STL [R1+0x514], R23 ;  /* 0x0005141701007387 */ /* 0x0001e20000100800 */
[----:B----4-:R-:W-:-:S03]  /*16e40*/  IADD3.X R7, R7, UR8, RZ, P5, !PT ;  /* 0x0000000807077c10 */ /* 0x010fc6000affe4ff */
[----:B0-----:R-:W3:Y:S01]  /*16e50*/  LDL.LU R23, [R1+0x518] ;  /* 0x0005180001177983 */ /* 0x001ee20000300800 */
[----:B-----5:R-:W-:-:S05]  /*16e60*/  IADD3 R14, P5, R14, UR4, RZ ;  /* 0x000000040e0e7c10 */ /* 0x020fca000ffbe0ff */
[----:B------:R0:W-:Y:S04]  /*16e70*/  STL [R1+0x51c], R14 ;  /* 0x00051c0e01007387 */ /* 0x0001e80000100800 */
[----:B0-----:R-:W4:Y:S01]  /*16e80*/  LDL.LU R14, [R1+0x54c] ;  /* 0x00054c00010e7983 */ /* 0x001f220000300800 */
[----:B------:R-:W-:-:S03]  /*16e90*/  IADD3.X R15, R15, UR8, RZ, P3, !PT ;  /* 0x000000080f0f7c10 */ /* 0x000fc60009ffe4ff */
[----:B------:R-:W-:Y:S04]  /*16ea0*/  STL [R1+0x4e8], R7 ;  /* 0x0004e80701007387 */ /* 0x000fe80000100800 */
[----:B------:R0:W-:Y:S04]  /*16eb0*/  STL [R1+0x4f0], R15 ;  /* 0x0004f00f01007387 */ /* 0x0001e80000100800 */
[----:B0-----:R-:W5:Y:S01]  /*16ec0*/  LDL.LU R15, [R1+0x520] ;  /* 0x00052000010f7983 */ /* 0x001f620000300800 */
[----:B------:R-:W-:-:S05]  /*16ed0*/  IADD3 R16, P3, R16, UR4, RZ ;  /* 0x0000000410107c10 */ /* 0x000fca000ff7e0ff */
[----:B------:R0:W-:Y:S01]  /*16ee0*/  STL [R1+0x524], R16 ;  /* 0x0005241001007387 */ /* 0x0001e20000100800 */
[----:B------:R-:W-:-:S03]  /*16ef0*/  IADD3.X R20, R20, UR8, RZ, P2, !PT ;  /* 0x0000000814147c10 */ /* 0x000fc600097fe4ff */
[----:B0-----:R-:W5:Y:S01]  /*16f00*/  LDL.LU R16, [R1+0x554] ;  /* 0x0005540001107983 */ /* 0x001f620000300800 */
[----:B------:R-:W-:-:S05]  /*16f10*/  IADD3 R17, P2, R17, UR4, RZ ;  /* 0x0000000411117c10 */ /* 0x000fca000ff5e0ff */
[----:B------:R0:W-:Y:S01]  /*16f20*/  STL [R1+0x52c], R17 ;  /* 0x00052c1101007387 */ /* 0x0001e20000100800 */
[----:B------:R-:W-:-:S03]  /*16f30*/  IADD3.X R21, R21, UR8, RZ, P1, !PT ;  /* 0x0000000815157c10 */ /* 0x000fc60008ffe4ff */
[----:B0-----:R-:W5:Y:S04]  /*16f40*/  LDL.LU R17, [R1+0x528] ;  /* 0x0005280001117983 */ /* 0x001f680000300800 */
[----:B------:R-:W-:Y:S04]  /*16f50*/  STL [R1+0x4f8], R20 ;  /* 0x0004f81401007387 */ /* 0x000fe80000100800 */
[----:B------:R-:W5:Y:S01]  /*16f60*/  LDL.LU R7, [R1+0x55c] ;  /* 0x00055c0001077983 */ /* 0x000f620000300800 */
[----:B------:R-:W-:-:S03]  /*16f70*/  IADD3 R22, P1, R22, UR4, RZ ;  /* 0x0000000416167c10 */ /* 0x000fc6000ff3e0ff */
[----:B------:R-:W-:Y:S04]  /*16f80*/  STL [R1+0x500], R21 ;  /* 0x0005001501007387 */ /* 0x000fe80000100800 */
[----:B------:R-:W-:Y:S01]  /*16f90*/  STL [R1+0x534], R22 ;  /* 0x0005341601007387 */ /* 0x000fe20000100800 */
[----:B------:R-:W-:-:S05]  /*16fa0*/  IADD3.X R18, R18, UR8, RZ, P4, !PT ;  /* 0x0000000812127c10 */ /* 0x000fca000a7fe4ff */
[----:B------:R0:W-:Y:S04]  /*16fb0*/  STL [R1+0x508], R18 ;  /* 0x0005081201007387 */ /* 0x0001e80000100800 */
[----:B0-----:R-:W5:Y:S01]  /*16fc0*/  LDL.LU R18, [R1+0x530] ;  /* 0x0005300001127983 */ /* 0x001f620000300800 */
[----:B------:R-:W-:-:S05]  /*16fd0*/  IADD3 R19, P4, R19, UR4, RZ ;  /* 0x0000000413137c10 */ /* 0x000fca000ff9e0ff */
[----:B------:R0:W-:Y:S04]  /*16fe0*/  STL [R1+0x53c], R19 ;  /* 0x00053c1301007387 */ /* 0x0001e80000100800 */
[----:B0-----:R-:W5:Y:S01]  /*16ff0*/  LDL.LU R19, [R1+0x564] ;  /* 0x0005640001137983 */ /* 0x001f620000300800 */
[----:B------:R-:W-:-:S03]  /*17000*/  IADD3.X R28, R28, UR8, RZ, P6, !PT ;  /* 0x000000081c1c7c10 */ /* 0x000fc6000b7fe4ff */
[----:B------:R-:W5:Y:S04]  /*17010*/  LDL.LU R20, [R1+0x538] ;  /* 0x0005380001147983 */ /* 0x000f680000300800 */
[----:B------:R0:W-:Y:S04]  /*17020*/  STL [R1+0x510], R28 ;  /* 0x0005101c01007387 */ /* 0x0001e80000100800 */
[----:B0-----:R-:W5:Y:S01]  /*17030*/  LDL.LU R28, [R1+0x56c] ;  /* 0x00056c00011c7983 */ /* 0x001f620000300800 */
[----:B--2---:R-:W-:-:S05]  /*17040*/  IADD3 R29, P6, R29, UR4, RZ ;  /* 0x000000041d1d7c10 */ /* 0x004fca000ffde0ff */
[----:B------:R0:W-:Y:S04]  /*17050*/  STL [R1+0x544], R29 ;  /* 0x0005441d01007387 */ /* 0x0001e80000100800 */
[----:B0-----:R-:W2:Y:S04]  /*17060*/  LDL.LU R29, [R1+0x540] ;  /* 0x00054000011d7983 */ /* 0x001ea80000300800 */
[----:B------:R-:W2:Y:S01]  /*17070*/  LDL.LU R21, [R1+0x574] ;  /* 0x0005740001157983 */ /* 0x000ea20000300800 */
[----:B---3--:R-:W-:-:S05]  /*17080*/  IADD3.X R23, R23, UR8, RZ, P5, !PT ;  /* 0x0000000817177c10 */ /* 0x008fca000affe4ff */
[----:B------:R-:W-:Y:S01]  /*17090*/  STL [R1+0x518], R23 ;  /* 0x0005181701007387 */ /* 0x000fe20000100800 */
[----:B----4-:R-:W-:-:S05]  /*170a0*/  IADD3 R14, P5, R14, UR4, RZ ;  /* 0x000000040e0e7c10 */ /* 0x010fca000ffbe0ff */
[----:B------:R0:W-:Y:S04]  /*170b0*/  STL [R1+0x54c], R14 ;  /* 0x00054c0e01007387 */ /* 0x0001e80000100800 */
[----:B0-----:R-:W3:Y:S01]  /*170c0*/  LDL.LU R14, [R1+0x548] ;  /* 0x00054800010e7983 */ /* 0x001ee20000300800 */
[----:B-----5:R-:W-:-:S05]  /*170d0*/  IADD3.X R15, R15, UR8, RZ, P3, !PT ;  /* 0x000000080f0f7c10 */ /* 0x020fca0009ffe4ff */
[----:B------:R0:W-:Y:S04]  /*170e0*/  STL [R1+0x520], R15 ;  /* 0x0005200f01007387 */ /* 0x0001e80000100800 */
[----:B0-----:R-:W4:Y:S04]  /*170f0*/  LDL.LU R15, [R1+0x57c] ;  /* 0x00057c00010f7983 */ /* 0x001f280000300800 */
[----:B------:R-:W5:Y:S01]  /*17100*/  LDL.LU R22, [R1+0x550] ;  /* 0x0005500001167983 */ /* 0x000f620000300800 */
[----:B------:R-:W-:-:S03]  /*17110*/  IADD3 R16, P3, R16, UR4, RZ ;  /* 0x0000000410107c10 */ /* 0x000fc6000ff7e0ff */
[----:B------:R-:W5:Y:S04]  /*17120*/  LDL.LU R23, [R1+0x584] ;  /* 0x0005840001177983 */ /* 0x000f680000300800 */
[----:B------:R0:W-:Y:S04]  /*17130*/  STL [R1+0x554], R16 ;  /* 0x0005541001007387 */ /* 0x0001e80000100800 */
[----:B0-----:R-:W5:Y:S01]  /*17140*/  LDL.LU R16, [R1+0x558] ;  /* 0x0005580001107983 */ /* 0x001f620000300800 */
[----:B------:R-:W-:-:S05]  /*17150*/  IADD3.X R17, R17, UR8, RZ, P2, !PT ;  /* 0x0000000811117c10 */ /* 0x000fca00097fe4ff */
[----:B------:R0:W-:Y:S01]  /*17160*/  STL [R1+0x528], R17 ;  /* 0x0005281101007387 */ /* 0x0001e20000100800 */
[----:B------:R-:W-:-:S03]  /*17170*/  IADD3 R7, P2, R7, UR4, RZ ;  /* 0x0000000407077c10 */ /* 0x000fc6000ff5e0ff */
[----:B0-----:R-:W5:Y:S01]  /*17180*/  LDL.LU R17, [R1+0x58c] ;  /* 0x00058c0001117983 */ /* 0x001f620000300800 */
[----:B------:R-:W-:-:S05]  /*17190*/  IADD3.X R18, R18, UR8, RZ, P1, !PT ;  /* 0x0000000812127c10 */ /* 0x000fca0008ffe4ff */
[----:B------:R0:W-:Y:S04]  /*171a0*/  STL [R1+0x530], R18 ;  /* 0x0005301201007387 */ /* 0x0001e80000100800 */
[----:B------:R-:W-:Y:S04]  /*171b0*/  STL [R1+0x55c], R7 ;  /* 0x00055c0701007387 */ /* 0x000fe80000100800 */
[----:B0-----:R-:W5:Y:S01]  /*171c0*/  LDL.LU R18, [R1+0x560] ;  /* 0x0005600001127983 */ /* 0x001f620000300800 */
[----:B------:R-:W-:Y:S02]  /*171d0*/  IADD3 R19, P1, R19, UR4, RZ ;  /* 0x0000000413137c10 */ /* 0x000fe4000ff3e0ff */
[----:B------:R-:W-:-:S03]  /*171e0*/  IADD3.X R20, R20, UR8, RZ, P4, !PT ;  /* 0x0000000814147c10 */ /* 0x000fc6000a7fe4ff */
[----:B------:R0:W-:Y:S04]  /*171f0*/  STL [R1+0x564], R19 ;  /* 0x0005641301007387 */ /* 0x0001e80000100800 */
[----:B0-----:R-:W5:Y:S01]  /*17200*/  LDL.LU R19, [R1+0x594] ;  /* 0x0005940001137983 */ /* 0x001f620000300800 */
[----:B------:R-:W-:-:S05]  /*17210*/  IADD3 R28, P4, R28, UR4, RZ ;  /* 0x000000041c1c7c10 */ /* 0x000fca000ff9e0ff */
[----:B------:R0:W-:Y:S04]  /*17220*/  STL [R1+0x56c], R28 ;  /* 0x00056c1c01007387 */ /* 0x0001e80000100800 */
[----:B------:R-:W-:Y:S04]  /*17230*/  STL [R1+0x538], R20 ;  /* 0x0005381401007387 */ /* 0x000fe80000100800 */
[----:B0-----:R-:W5:Y:S01]  /*17240*/  LDL.LU R28, [R1+0x568] ;  /* 0x00056800011c7983 */ /* 0x001f620000300800 */
[----:B--2---:R-:W-:Y:S02]  /*17250*/  IADD3.X R29, R29, UR8, RZ, P6, !PT ;  /* 0x000000081d1d7c10 */ /* 0x004fe4000b7fe4ff */
[----:B------:R-:W-:-:S03]  /*17260*/  IADD3 R21, P6, R21, UR4, RZ ;  /* 0x0000000415157c10 */ /* 0x000fc6000ffde0ff */
[----:B------:R0:W-:Y:S04]  /*17270*/  STL [R1+0x540], R29 ;  /* 0x0005401d01007387 */ /* 0x0001e80000100800 */
[----:B0-----:R-:W2:Y:S01]  /*17280*/  LDL.LU R29, [R1+0x59c] ;  /* 0x00059c00011d7983 */ /* 0x001ea20000300800 */
[----:B---3--:R-:W-:-:S05]  /*17290*/  IADD3.X R14, R14, UR8, RZ, P5, !PT ;  /* 0x000000080e0e7c10 */ /* 0x008fca000affe4ff */
[----:B------:R0:W-:Y:S04]  /*172a0*/  STL [R1+0x548], R14 ;  /* 0x0005480e01007387 */ /* 0x0001e80000100800 */
[----:B------:R-:W-:Y:S04]  /*172b0*/  STL [R1+0x574], R21 ;  /* 0x0005741501007387 */ /* 0x000fe80000100800 */
[----:B0-----:R-:W3:Y:S01]  /*172c0*/  LDL.LU R14, [R1+0x570] ;  /* 0x00057000010e7983 */ /* 0x001ee20000300800 */
[----:B----4-:R-:W-:-:S05]  /*172d0*/  IADD3 R15, P5, R15, UR4, RZ ;  /* 0x000000040f0f7c10 */ /* 0x010fca000ffbe0ff */
[----:B------:R0:W-:Y:S04]  /*172e0*/  STL [R1+0x57c], R15 ;  /* 0x00057c0f01007387 */ /* 0x0001e80000100800 */
[----:B0-----:R-:W4:Y:S01]  /*172f0*/  LDL.LU R15, [R1+0x5a4] ;  /* 0x0005a400010f7983 */ /* 0x001f220000300800 */
[----:B-----5:R-:W-:Y:S02]  /*17300*/  IADD3.X R22, R22, UR8, RZ, P3, !PT ;  /* 0x0000000816167c10 */ /* 0x020fe40009ffe4ff */
[----:B------:R-:W-:Y:S02]  /*17310*/  IADD3 R23, P3, R23, UR4, RZ ;  /* 0x0000000417177c10 */ /* 0x000fe4000ff7e0ff */
[----:B------:R-:W-:Y:S01]  /*17320*/  IADD3.X R16, R16, UR8, RZ, P2, !PT ;  /* 0x0000000810107c10 */ /* 0x000fe200097fe4ff */
[----:B------:R0:W-:Y:S04]  /*17330*/  STL [R1+0x550], R22 ;  /* 0x0005501601007387 */ /* 0x0001e80000100800 */
[----:B------:R1:W-:Y:S04]  /*17340*/  STL [R1+0x584], R23 ;  /* 0x0005841701007387 */ /* 0x0003e80000100800 */
[----:B------:R-:W5:Y:S04]  /*17350*/  LDL.LU R2, [R1+0x578] ;  /* 0x0005780001027983 */ /* 0x000f680000300800 */
[----:B------:R2:W-:Y:S04]  /*17360*/  STL [R1+0x558], R16 ;  /* 0x0005581001007387 */ /* 0x0005e80000100800 */
[----:B------:R-:W5:Y:S01]  /*17370*/  LDL.LU R3, [R1+0x5ac] ;  /* 0x0005ac0001037983 */ /* 0x000f620000300800 */
[----:B------:R-:W-:-:S05]  /*17380*/  IADD3 R17, P2, R17, UR4, RZ ;  /* 0x0000000411117c10 */ /* 0x000fca000ff5e0ff */
[----:B------:R2:W-:Y:S04]  /*17390*/  STL [R1+0x58c], R17 ;  /* 0x00058c1101007387 */ /* 0x0005e80000100800 */
[----:B------:R-:W5:Y:S04]  /*173a0*/  LDL.LU R4, [R1+0x580] ;  /* 0x0005800001047983 */ /* 0x000f680000300800 */
[----:B------:R-:W5:Y:S01]  /*173b0*/  LDL.LU R5, [R1+0x5b4] ;  /* 0x0005b40001057983 */ /* 0x000f620000300800 */
[----:B------:R-:W-:-:S05]  /*173c0*/  IADD3.X R18, R18, UR8, RZ, P1, !PT ;  /* 0x0000000812127c10 */ /* 0x000fca0008ffe4ff */
[----:B------:R3:W-:Y:S04]  /*173d0*/  STL [R1+0x560], R18 ;  /* 0x0005601201007387 */ /* 0x0007e80000100800 */
[----:B------:R-:W5:Y:S04]  /*173e0*/  LDL.LU R6, [R1+0x588] ;  /* 0x0005880001067983 */ /* 0x000f680000300800 */
[----:B------:R-:W5:Y:S01]  /*173f0*/  LDL.LU R7, [R1+0x5bc] ;  /* 0x0005bc0001077983 */ /* 0x000f620000300800 */
[----:B------:R-:W-:-:S05]  /*17400*/  IADD3 R19, P1, R19, UR4, RZ ;  /* 0x0000000413137c10 */ /* 0x000fca000ff3e0ff */
[----:B------:R3:W-:Y:S04]  /*17410*/  STL [R1+0x594], R19 ;  /* 0x0005941301007387 */ /* 0x0007e80000100800 */
[----:B------:R-:W5:Y:S04]  /*17420*/  LDL.LU R20, [R1+0x590] ;  /* 0x0005900001147983 */ /* 0x000f680000300800 */
[----:B------:R-:W5:Y:S01]  /*17430*/  LDL.LU R21, [R1+0x5c4] ;  /* 0x0005c40001157983 */ /* 0x000f620000300800 */
[----:B------:R-:W-:-:S05]  /*17440*/  IADD3.X R28, R28, UR8, RZ, P4, !PT ;  /* 0x000000081c1c7c10 */ /* 0x000fca000a7fe4ff */
[----:B------:R3:W-:Y:S04]  /*17450*/  STL [R1+0x568], R28 ;  /* 0x0005681c01007387 */ /* 0x0007e80000100800 */
[----:B0-----:R-:W5:Y:S04]  /*17460*/  LDL.LU R22, [R1+0x598] ;  /* 0x0005980001167983 */ /* 0x001f680000300800 */
[----:B-1----:R-:W5:Y:S01]  /*17470*/  LDL.LU R23, [R1+0x5cc] ;  /* 0x0005cc0001177983 */ /* 0x002f620000300800 */
[----:B--2---:R-:W-:-:S05]  /*17480*/  IADD3 R29, P4, R29, UR4, RZ ;  /* 0x000000041d1d7c10 */ /* 0x004fca000ff9e0ff */
[----:B------:R0:W-:Y:S04]  /*17490*/  STL [R1+0x59c], R29 ;  /* 0x00059c1d01007387 */ /* 0x0001e80000100800 */
[----:B------:R-:W2:Y:S04]  /*174a0*/  LDL.LU R16, [R1+0x5a0] ;  /* 0x0005a00001107983 */ /* 0x000ea80000300800 */
[----:B------:R-:W2:Y:S01]  /*174b0*/  LDL.LU R17, [R1+0x5d4] ;  /* 0x0005d40001117983 */ /* 0x000ea20000300800 */
[----:B---3--:R-:W-:-:S05]  /*174c0*/  IADD3.X R14, R14, UR8, RZ, P6, !PT ;  /* 0x000000080e0e7c10 */ /* 0x008fca000b7fe4ff */
[----:B------:R1:W-:Y:S04]  /*174d0*/  STL [R1+0x570], R14 ;  /* 0x0005700e01007387 */ /* 0x0003e80000100800 */
[----:B------:R-:W3:Y:S04]  /*174e0*/  LDL.LU R18, [R1+0x5a8] ;  /* 0x0005a80001127983 */ /* 0x000ee80000300800 */
[----:B------:R-:W3:Y:S04]  /*174f0*/  LDL.LU R19, [R1+0x5b0] ;  /* 0x0005b00001137983 */ /* 0x000ee80000300800 */
[----:B------:R-:W3:Y:S01]  /*17500*/  LDL.LU R28, [R1+0x5b8] ;  /* 0x0005b800011c7983 */ /* 0x000ee20000300800 */
[----:B----4-:R-:W-:-:S05]  /*17510*/  IADD3 R15, P6, R15, UR4, RZ ;  /* 0x000000040f0f7c10 */ /* 0x010fca000ffde0ff */
[----:B------:R4:W-:Y:S04]  /*17520*/  STL [R1+0x5a4], R15 ;  /* 0x0005a40f01007387 */ /* 0x0009e80000100800 */
[----:B0-----:R-:W3:Y:S04]  /*17530*/  LDL.LU R29, [R1+0x5c0] ;  /* 0x0005c000011d7983 */ /* 0x001ee80000300800 */
[----:B-1----:R-:W3:Y:S04]  /*17540*/  LDL.LU R14, [R1+0x5c8] ;  /* 0x0005c800010e7983 */ /* 0x002ee80000300800 */
[----:B----4-:R-:W4:Y:S01]  /*17550*/  LDL.LU R15, [R1+0x5d0] ;  /* 0x0005d000010f7983 */ /* 0x010f220000300800 */
[----:B-----5:R-:W-:-:S02]  /*17560*/  IADD3.X R2, R2, UR8, RZ, P5, !PT ;  /* 0x0000000802027c10 */ /* 0x020fc4000affe4ff */
[----:B------:R-:W-:-:S03]  /*17570*/  IADD3 R3, P5, R3, UR4, RZ ;  /* 0x0000000403037c10 */ /* 0x000fc6000ffbe0ff */
[----:B------:R0:W-:Y:S04]  /*17580*/  STL [R1+0x578], R2 ;  /* 0x0005780201007387 */ /* 0x0001e80000100800 */
[----:B------:R0:W-:Y:S01]  /*17590*/  STL [R1+0x5ac], R3 ;  /* 0x0005ac0301007387 */ /* 0x0001e20000100800 */
[----:B------:R-:W-:Y:S02]  /*175a0*/  IADD3.X R4, R4, UR8, RZ, P3, !PT ;  /* 0x0000000804047c10 */ /* 0x000fe40009ffe4ff */
[----:B------:R-:W-:-:S03]  /*175b0*/  IADD3 R5, P3, R5, UR4, RZ ;  /* 0x0000000405057c10 */ /* 0x000fc6000ff7e0ff */
[----:B------:R0:W-:Y:S04]  /*175c0*/  STL [R1+0x580], R4 ;  /* 0x0005800401007387 */ /* 0x0001e80000100800 */
[----:B------:R0:W-:Y:S01]  /*175d0*/  STL [R1+0x5b4], R5 ;  /* 0x0005b40501007387 */ /* 0x0001e20000100800 */
[----:B------:R-:W-:Y:S02]  /*175e0*/  UIADD3 UR13, UP2, UR4, UR13, URZ ;  /* 0x0000000d040d7290 */ /* 0x000fe4000ff5e03f */
[----:B------:R-:W-:Y:S02]  /*175f0*/  UIADD3 UR14, UP6, UR4, UR14, URZ ;  /* 0x0000000e040e7290 */ /* 0x000fe4000ffde03f */
[----:B------:R-:W-:Y:S02]  /*17600*/  UIADD3 UR15, UP5, UR4, UR15, URZ ;  /* 0x0000000f040f7290 */ /* 0x000fe4000ffbe03f */
[----:B------:R-:W-:-:S02]  /*17610*/  UIADD3 UR5, UR5, -0x1, URZ ;  /* 0xffffffff05057890 */ /* 0x000fc4000fffe03f */
[----:B------:R-:W-:Y:S02]  /*17620*/  UIADD3.X UR37, UR8, UR37, URZ, UP2, !UPT ;  /* 0x0000002508257290 */ /* 0x000fe400097fe43f */
[----:B------:R-:W-:Y:S02]  /*17630*/  UIADD3.X UR38, UR8, UR38, URZ, UP6, !UPT ;  /* 0x0000002608267290 */ /* 0x000fe4000b7fe43f */
[----:B------:R-:W-:Y:S02]  /*17640*/  UIADD3.X UR39, UR8, UR39, URZ, UP5, !UPT ;  /* 0x0000002708277290 */ /* 0x000fe4000affe43f */
[----:B------:R-:W-:Y:S02]  /*17650*/  IADD3.X R6, R6, UR8, RZ, P2, !PT ;  /* 0x0000000806067c10 */ /* 0x000fe400097fe4ff */
[----:B------:R-:W-:-:S03]  /*17660*/  IADD3 R7, P2, R7, UR4, RZ ;  /* 0x0000000407077c10 */ /* 0x000fc6000ff5e0ff */
[----:B------:R0:W-:Y:S04]  /*17670*/  STL [R1+0x588], R6 ;  /* 0x0005880601007387 */ /* 0x0001e80000100800 */
[----:B------:R0:W-:Y:S01]  /*17680*/  STL [R1+0x5bc], R7 ;  /* 0x0005bc0701007387 */ /* 0x0001e20000100800 */
        /* <DEDUP_REMOVED lines=11> */
[----:B------:R-:W-:-:S02]  /*17740*/  UIADD3 UR19, UP3, UR4, UR19, URZ ;  /* 0x0000001304137290 */ /* 0x000fc4000ff7e03f */
[----:B------:R-:W-:Y:S02]  /*17750*/  UIADD3 UR20, UP2, UR4, UR20, URZ ;  /* 0x0000001404147290 */ /* 0x000fe4000ff5e03f */
[----:B------:R-:W-:Y:S02]  /*17760*/  UIADD3 UR21, UP6, UR4, UR21, URZ ;  /* 0x0000001504157290 */ /* 0x000fe4000ffde03f */
[----:B------:R-:W-:Y:S01]  /*17770*/  UIADD3 UR22, UP5, UR4, UR22, URZ ;  /* 0x0000001604167290 */ /* 0x000fe2000ffbe03f */
[----:B------:R-:W-:Y:S01]  /*17780*/  ISETP.NE.U32.AND P0, PT, RZ, UR5, PT ;  /* 0x00000005ff007c0c */ /* 0x000fe2000bf05070 */
[----:B------:R-:W-:Y:S02]  /*17790*/  UIADD3.X UR40, UR8, UR40, URZ, UP1, !UPT ;  /* 0x0000002808287290 */ /* 0x000fe40008ffe43f */
[----:B------:R-:W-:Y:S02]  /*177a0*/  UIADD3.X UR41, UR8, UR41, URZ, UP0, !UPT ;  /* 0x0000002908297290 */ /* 0x000fe400087fe43f */
[----:B------:R-:W-:-:S02]  /*177b0*/  UIADD3.X UR42, UR8, UR42, URZ, UP4, !UPT ;  /* 0x0000002a082a7290 */ /* 0x000fc4000a7fe43f */
[----:B------:R-:W-:Y:S02]  /*177c0*/  UIADD3.X UR43, UR8, UR43, URZ, UP3, !UPT ;  /* 0x0000002b082b7290 */ /* 0x000fe40009ffe43f */
[----:B------:R-:W-:Y:S02]  /*177d0*/  UIADD3.X UR44, UR8, UR44, URZ, UP2, !UPT ;  /* 0x0000002c082c7290 */ /* 0x000fe400097fe43f */
[----:B------:R-:W-:Y:S02]  /*177e0*/  UIADD3.X UR45, UR8, UR45, URZ, UP6, !UPT ;  /* 0x0000002d082d7290 */ /* 0x000fe4000b7fe43f */
[----:B------:R-:W-:Y:S02]  /*177f0*/  UIADD3.X UR46, UR8, UR46, URZ, UP5, !UPT ;  /* 0x0000002e082e7290 */ /* 0x000fe4000affe43f */
[----:B------:R-:W-:Y:S02]  /*17800*/  UIADD3 UR23, UP1, UR4, UR23, URZ ;  /* 0x0000001704177290 */ /* 0x000fe4000ff3e03f */
[----:B------:R-:W-:-:S02]  /*17810*/  UIADD3 UR24, UP0, UR4, UR24, URZ ;  /* 0x0000001804187290 */ /* 0x000fc4000ff1e03f */
[----:B------:R-:W-:Y:S02]  /*17820*/  UIADD3 UR25, UP4, UR4, UR25, URZ ;  /* 0x0000001904197290 */ /* 0x000fe4000ff9e03f */
[----:B------:R-:W-:Y:S02]  /*17830*/  UIADD3 UR26, UP3, UR4, UR26, URZ ;  /* 0x0000001a041a7290 */ /* 0x000fe4000ff7e03f */
[----:B------:R-:W-:Y:S02]  /*17840*/  UIADD3 UR27, UP2, UR4, UR27, URZ ;  /* 0x0000001b041b7290 */ /* 0x000fe4000ff5e03f */
[----:B------:R-:W-:Y:S02]  /*17850*/  UIADD3 UR28, UP6, UR4, UR28, URZ ;  /* 0x0000001c041c7290 */ /* 0x000fe4000ffde03f */
[----:B------:R-:W-:Y:S02]  /*17860*/  UIADD3 UR29, UP5, UR4, UR29, URZ ;  /* 0x0000001d041d7290 */ /* 0x000fe4000ffbe03f */
[----:B------:R-:W-:-:S02]  /*17870*/  UIADD3.X UR47, UR8, UR47, URZ, UP1, !UPT ;  /* 0x0000002f082f7290 */ /* 0x000fc40008ffe43f */
[----:B------:R-:W-:Y:S02]  /*17880*/  UIADD3.X UR48, UR8, UR48, URZ, UP0, !UPT ;  /* 0x0000003008307290 */ /* 0x000fe400087fe43f */
[----:B------:R-:W-:Y:S02]  /*17890*/  UIADD3.X UR49, UR8, UR49, URZ, UP4, !UPT ;  /* 0x0000003108317290 */ /* 0x000fe4000a7fe43f */
[----:B------:R-:W-:Y:S02]  /*178a0*/  UIADD3.X UR50, UR8, UR50, URZ, UP3, !UPT ;  /* 0x0000003208327290 */ /* 0x000fe40009ffe43f */
[----:B------:R-:W-:Y:S02]  /*178b0*/  UIADD3.X UR51, UR8, UR51, URZ, UP2, !UPT ;  /* 0x0000003308337290 */ /* 0x000fe400097fe43f */
[----:B------:R-:W-:Y:S02]  /*178c0*/  UIADD3.X UR52, UR8, UR52, URZ, UP6, !UPT ;  /* 0x0000003408347290 */ /* 0x000fe4000b7fe43f */
[----:B------:R-:W-:-:S02]  /*178d0*/  UIADD3.X UR53, UR8, UR53, URZ, UP5, !UPT ;  /* 0x0000003508357290 */ /* 0x000fc4000affe43f */
[----:B------:R-:W-:Y:S02]  /*178e0*/  UIADD3 UR30, UP1, UR4, UR30, URZ ;  /* 0x0000001e041e7290 */ /* 0x000fe4000ff3e03f */
[----:B------:R-:W-:Y:S02]  /*178f0*/  UIADD3 UR31, UP0, UR4, UR31, URZ ;  /* 0x0000001f041f7290 */ /* 0x000fe4000ff1e03f */
[----:B------:R-:W-:Y:S02]  /*17900*/  UIADD3 UR32, UP4, UR4, UR32, URZ ;  /* 0x0000002004207290 */ /* 0x000fe4000ff9e03f */
[----:B------:R-:W-:Y:S02]  /*17910*/  UIADD3 UR33, UP3, UR4, UR33, URZ ;  /* 0x0000002104217290 */ /* 0x000fe4000ff7e03f */
[----:B------:R-:W-:Y:S02]  /*17920*/  UIADD3 UR34, UP2, UR4, UR34, URZ ;  /* 0x0000002204227290 */ /* 0x000fe4000ff5e03f */
[----:B------:R-:W-:-:S02]  /*17930*/  UIADD3 UR35, UP6, UR4, UR35, URZ ;  /* 0x0000002304237290 */ /* 0x000fc4000ffde03f */
[----:B------:R-:W-:Y:S02]  /*17940*/  UIADD3 UR36, UP5, UR4, UR36, URZ ;  /* 0x0000002404247290 */ /* 0x000fe4000ffbe03f */
[----:B------:R-:W-:Y:S02]  /*17950*/  UIADD3 UR12, UR12, -0x40, URZ ;  /* 0xffffffc00c0c7890 */ /* 0x000fe4000fffe03f */
[----:B------:R-:W-:Y:S02]  /*17960*/  UIADD3.X UR54, UR8, UR54, URZ, UP1, !UPT ;  /* 0x0000003608367290 */ /* 0x000fe40008ffe43f */
[----:B------:R-:W-:Y:S02]  /*17970*/  UIADD3.X UR55, UR8, UR55, URZ, UP0, !UPT ;  /* 0x0000003708377290 */ /* 0x000fe400087fe43f */
[----:B------:R-:W-:Y:S02]  /*17980*/  UIADD3.X UR56, UR8, UR56, URZ, UP4, !UPT ;  /* 0x0000003808387290 */ /* 0x000fe4000a7fe43f */
[----:B------:R-:W-:-:S02]  /*17990*/  UIADD3.X UR57, UR8, UR57, URZ, UP3, !UPT ;  /* 0x0000003908397290 */ /* 0x000fc40009ffe43f */
[----:B------:R-:W-:Y:S02]  /*179a0*/  UIADD3.X UR10, UR8, UR10, URZ, UP2, !UPT ;  /* 0x0000000a080a7290 */ /* 0x000fe400097fe43f */
[----:B--2---:R-:W-:Y:S02]  /*179b0*/  IADD3.X R16, R16, UR8, RZ, P6, !PT ;  /* 0x0000000810107c10 */ /* 0x004fe4000b7fe4ff */
[----:B------:R-:W-:-:S03]  /*179c0*/  IADD3 R17, P6, R17, UR4, RZ ;  /* 0x0000000411117c10 */ /* 0x000fc6000ffde0ff */
[----:B------:R0:W-:Y:S04]  /*179d0*/  STL [R1+0x5a0], R16 ;  /* 0x0005a01001007387 */ /* 0x0001e80000100800 */
[----:B------:R0:W-:Y:S01]  /*179e0*/  STL [R1+0x5d4], R17 ;  /* 0x0005d41101007387 */ /* 0x0001e20000100800 */
[----:B------:R-:W-:Y:S02]  /*179f0*/  UIADD3.X UR59, UR8, UR59, URZ, UP6, !UPT ;  /* 0x0000003b083b7290 */ /* 0x000fe4000b7fe43f */
[----:B------:R-:W-:Y:S02]  /*17a00*/  UIADD3.X UR60, UR8, UR60, URZ, UP5, !UPT ;  /* 0x0000003c083c7290 */ /* 0x000fe4000affe43f */
[----:B---3--:R-:W-:Y:S02]  /*17a10*/  IADD3.X R18, R18, UR8, RZ, P5, !PT ;  /* 0x0000000812127c10 */ /* 0x008fe4000affe4ff */
[----:B------:R-:W-:-:S03]  /*17a20*/  IADD3.X R19, R19, UR8, RZ, P3, !PT ;  /* 0x0000000813137c10 */ /* 0x000fc60009ffe4ff */
[----:B------:R0:W-:Y:S01]  /*17a30*/  STL [R1+0x5a8], R18 ;  /* 0x0005a81201007387 */ /* 0x0001e20000100800 */
[----:B------:R-:W-:-:S03]  /*17a40*/  IADD3.X R28, R28, UR8, RZ, P2, !PT ;  /* 0x000000081c1c7c10 */ /* 0x000fc600097fe4ff */
[----:B------:R0:W-:Y:S04]  /*17a50*/  STL [R1+0x5b0], R19 ;  /* 0x0005b01301007387 */ /* 0x0001e80000100800 */
[----:B------:R0:W-:Y:S01]  /*17a60*/  STL [R1+0x5b8], R28 ;  /* 0x0005b81c01007387 */ /* 0x0001e20000100800 */
[----:B------:R-:W-:Y:S02]  /*17a70*/  IADD3.X R29, R29, UR8, RZ, P1, !PT ;  /* 0x000000081d1d7c10 */ /* 0x000fe40008ffe4ff */
[----:B------:R-:W-:Y:S02]  /*17a80*/  IADD3.X R14, R14, UR8, RZ, P4, !PT ;  /* 0x000000080e0e7c10 */ /* 0x000fe4000a7fe4ff */
[----:B----4-:R-:W-:-:S05]  /*17a90*/  IADD3.X R15, R15, UR8, RZ, P6, !PT ;  /* 0x000000080f0f7c10 */ /* 0x010fca000b7fe4ff */
[----:B------:R0:W-:Y:S04]  /*17aa0*/  STL [R1+0x5d0], R15 ;  /* 0x0005d00f01007387 */ /* 0x0001e80000100800 */
[----:B------:R0:W-:Y:S04]  /*17ab0*/  STL [R1+0x5c0], R29 ;  /* 0x0005c01d01007387 */ /* 0x0001e80000100800 */
[----:B------:R0:W-:Y:S01]  /*17ac0*/  STL [R1+0x5c8], R14 ;  /* 0x0005c80e01007387 */ /* 0x0001e20000100800 */
[----:B------:R-:W-:Y:S05]  /*17ad0*/  @P0 BRA `(.L_x_2) ;  /* 0xffffff5400a80947 */ /* 0x000fea000383ffff */
.L_x_1:
[----:B0-----:R-:W2:Y:S01]  /*17ae0*/  LDL.LU R4, [R1+0x124] ;  /* 0x0001240001047983 */ /* 0x001ea20000300800 */
[----:B------:R-:W0:Y:S01]  /*17af0*/  S2UR UR5, SR_CgaCtaId ;  /* 0x00000000000579c3 */ /* 0x000e220000008800 */
[----:B------:R-:W-:Y:S01]  /*17b00*/  UMOV UR4, 0x400 ;  /* 0x0000040000047882 */ /* 0x000fe20000000000 */
[----:B------:R-:W-:Y:S01]  /*17b10*/  ULDC.64 UR12, c[0x0][0x228] ;  /* 0x00008a00000c7ab9 */ /* 0x000fe20000000a00 */
[----:B-1----:R-:W3:Y:S01]  /*17b20*/  LDL.LU R2, [R1+0x12c] ;  /* 0x00012c0001027983 */ /* 0x002ee20000300800 */
[----:B------:R-:W-:-:S04]  /*17b30*/  ULDC.64 UR8, c[0x0][0x220] ;  /* 0x0000880000087ab9 */ /* 0x000fc80000000a00 */
[----:B------:R-:W-:Y:S06]  /*17b40*/  BAR.SYNC.DEFER_BLOCKING 0x0 ;  /* 0x0000000000007b1d */ /* 0x000fec0000010000 */
[----:B---3--:R1:W-:Y:S04]  /*17b50*/  STL [R1+0x644], R2 ;  /* 0x0006440201007387 */ /* 0x0083e80000100800 */
[----:B-1----:R-:W2:Y:S04]  /*17b60*/  LDL.LU R2, [R1+0x120] ;  /* 0x0001200001027983 */ /* 0x002ea80000300800 */
[----:B------:R-:W3:Y:S04]  /*17b70*/  LDL.LU R0, [R1+0x114] ;  /* 0x0001140001007983 */ /* 0x000ee80000300800 */
[----:B---3--:R1:W-:Y:S04]  /*17b80*/  STL [R1+0x640], R0 ;  /* 0x0006400001007387 */ /* 0x0083e80000100800 */
[----:B-1----:R-:W3:Y:S04]  /*17b90*/  LDL.LU R0, [R1+0x128] ;  /* 0x0001280001007983 */ /* 0x002ee80000300800 */
[----:B------:R-:W4:Y:S04]  /*17ba0*/  LDL.LU R3, [R1+0x11c] ;  /* 0x00011c0001037983 */ /* 0x000f280000300800 */
[----:B----4-:R1:W-:Y:S04]  /*17bb0*/  STL [R1+0x63c], R3 ;  /* 0x00063c0301007387 */ /* 0x0103e80000100800 */
[----:B-1----:R-:W4:Y:S04]  /*17bc0*/  LDL.LU R3, [R1+0x110] ;  /* 0x0001100001037983 */ /* 0x002f280000300800 */
[----:B------:R1:W-:Y:S04]  /*17bd0*/  STL [R1+0x634], R18 ;  /* 0x0006341201007387 */ /* 0x0003e80000100800 */
[----:B-1----:R-:W5:Y:S01]  /*17be0*/  LDL.LU R18, [R1+0x100] ;  /* 0x0001000001127983 */ /* 0x002f620000300800 */
[----:B--2---:R-:W-:-:S03]  /*17bf0*/  F2FP.SATFINITE.E4M3.F32.PACK_AB_MERGE_C R4, R4, R2, RZ ;  /* 0x000000020404723e */ /* 0x004fc600048070ff */
[----:B-----5:R1:W-:Y:S04]  /*17c00*/  STL [R1+0x638], R18 ;  /* 0x0006381201007387 */ /* 0x0203e80000100800 */
[----:B-1----:R-:W2:Y:S04]  /*17c10*/  LDL.LU R18, [R1+0x118] ;  /* 0x0001180001127983 */ /* 0x002ea80000300800 */
[----:B------:R-:W5:Y:S04]  /*17c20*/  LDL.LU R5, [R1+0x104] ;  /* 0x0001040001057983 */ /* 0x000f680000300800 */
[----:B------:R1:W-:Y:S04]  /*17c30*/  STL [R1+0x630], R20 ;  /* 0x0006301401007387 */ /* 0x0003e80000100800 */
[----:B-1----:R-:W5:Y:S04]  /*17c40*/  LDL.LU R20, [R1+0x108] ;  /* 0x0001080001147983 */ /* 0x002f680000300800 */
        /* <DEDUP_REMOVED lines=9> */
[----:B------:R-:W5:Y:S04]  /*17ce0*/  LDL.LU R25, [R1] ;  /* 0x0000000001197983 */ /* 0x000f680000300800 */
        /* <DEDUP_REMOVED lines=12> */
[----:B------:R-:W3:Y:S02]  /*17db0*/  LDL.LU R2, [R1+0x644] ;  /* 0x0006440001027983 */ /* 0x000ee40000300800 */
[----:B---3--:R-:W-:-:S02]  /*17dc0*/  F2FP.SATFINITE.E4M3.F32.PACK_AB_MERGE_C R2, R2, R0, RZ ;  /* 0x000000000202723e */ /* 0x008fc400048070ff */
[----:B------:R-:W4:Y:S02]  /*17dd0*/  LDL.LU R0, [R1+0x640] ;  /* 0x0006400001007983 */ /* 0x000f240000300800 */
[----:B----4-:R-:W-:Y:S02]  /*17de0*/  F2FP.SATFINITE.E4M3.F32.PACK_AB_MERGE_C R0, R0, R3, RZ ;  /* 0x000000030000723e */ /* 0x010fe400048070ff */
[----:B------:R-:W2:Y:S02]  /*17df0*/  LDL.LU R3, [R1+0x63c] ;  /* 0x00063c0001037983 */ /* 0x000ea40000300800 */
[----:B--2---:R-:W-:Y:S02]  /*17e00*/  F2FP.SATFINITE.E4M3.F32.PACK_AB_MERGE_C R3, R3, R18, RZ ;  /* 0x000000120303723e */ /* 0x004fe400048070ff */
[----:B------:R-:W2:Y:S01]  /*17e10*/  LDL.LU R18, [R1+0x638] ;  /* 0x0006380001127983 */ /* 0x000ea20000300800 */
[----:B-----5:R-:W-:Y:S02]  /*17e20*/  F2FP.SATFINITE.E4M3.F32.PACK_AB_MERGE_C R6, R6, R20, RZ ;  /* 0x000000140606723e */ /* 0x020fe400048070ff */
[----:B------:R-:W-:-:S02]  /*17e30*/  F2FP.SATFINITE.E4M3.F32.PACK_AB_MERGE_C R8, R8, R28, RZ ;  /* 0x0000001c0808723e */ /* 0x000fc400048070ff */
[----:B------:R-:W-:Y:S02]  /*17e40*/  F2FP.SATFINITE.E4M3.F32.PACK_AB_MERGE_C R9, R9, R27, RZ ;  /* 0x0000001b0909723e */ /* 0x000fe400048070ff */
[----:B------:R-:W1:Y:S01]  /*17e50*/  S2R R27, SR_TID.X ;  /* 0x00000000001b7919 */ /* 0x000e620000002100 */
[----:B------:R-:W-:Y:S02]  /*17e60*/  F2FP.SATFINITE.E4M3.F32.PACK_AB_MERGE_C R12, R12, R16, RZ ;  /* 0x000000100c0c723e */ /* 0x000fe400048070ff */
[----:B--2---:R-:W-:Y:S02]  /*17e70*/  F2FP.SATFINITE.E4M3.F32.PACK_AB_MERGE_C R5, R5, R18, RZ ;  /* 0x000000120505723e */ /* 0x004fe400048070ff */
[----:B------:R-:W2:Y:S04]  /*17e80*/  LDL.LU R18, [R1+0x634] ;  /* 0x0006340001127983 */ /* 0x000ea80000300800 */
[----:B------:R-:W3:Y:S01]  /*17e90*/  LDL.LU R20, [R1+0x630] ;  /* 0x0006300001147983 */ /* 0x000ee20000300800 */
[----:B-1----:R-:W-:Y:S01]  /*17ea0*/  IMAD.SHL.U32 R16, R27, 0x4, RZ ;  /* 0x000000041b107824 */ /* 0x002fe200078e00ff */
[----:B------:R-:W-:-:S02]  /*17eb0*/  F2FP.SATFINITE.E4M3.F32.PACK_AB_MERGE_C R13, R13, R24, RZ ;  /* 0x000000180d0d723e */ /* 0x000fc400048070ff */
[----:B------:R-:W4:Y:S01]  /*17ec0*/  LDL.LU R28, [R1+0x620] ;  /* 0x00062000011c7983 */ /* 0x000f220000300800 */
[----:B------:R-:W-:Y:S02]  /*17ed0*/  F2FP.SATFINITE.E4M3.F32.PACK_AB_MERGE_C R11, R11, R25, RZ ;  /* 0x000000190b0b723e */ /* 0x000fe400048070ff */
[----:B------:R-:W-:Y:S02]  /*17ee0*/  LOP3.LUT R16, R17, 0x38, R16, 0xf8, !PT ;  /* 0x0000003811107812 */ /* 0x000fe400078ef810 */
[----:B------:R-:W-:Y:S02]  /*17ef0*/  SHF.R.S32.HI R17, RZ, 0x4, R27 ;  /* 0x00000004ff117819 */ /* 0x000fe4000001141b */
[----:B------:R-:W-:Y:S02]  /*17f00*/  LOP3.LUT R13, R13, 0xffff, RZ, 0xc0, !PT ;  /* 0x0000ffff0d0d7812 */ /* 0x000fe400078ec0ff */
[----:B------:R-:W-:Y:S02]  /*17f10*/  LOP3.LUT R4, R4, 0xffff, RZ, 0xc0, !PT ;  /* 0x0000ffff04047812 */ /* 0x000fe400078ec0ff */
[----:B------:R-:W-:-:S02]  /*17f20*/  LOP3.LUT R0, R0, 0xffff, RZ, 0xc0, !PT ;  /* 0x0000ffff00007812 */ /* 0x000fc400078ec0ff */
[----:B------:R-:W-:Y:S02]  /*17f30*/  LOP3.LUT R5, R5, 0xffff, RZ, 0xc0, !PT ;  /* 0x0000ffff05057812 */ /* 0x000fe400078ec0ff */
[----:B------:R-:W-:Y:S02]  /*17f40*/  LOP3.LUT R9, R9, 0xffff, RZ, 0xc0, !PT ;  /* 0x0000ffff09097812 */ /* 0x000fe400078ec0ff */
[----:B------:R-:W-:Y:S02]  /*17f50*/  LOP3.LUT R11, R11, 0xffff, RZ, 0xc0, !PT ;  /* 0x0000ffff0b0b7812 */ /* 0x000fe400078ec0ff */
[----:B------:R-:W-:Y:S02]  /*17f60*/  F2FP.SATFINITE.E4M3.F32.PACK_AB_MERGE_C R15, R15, R19, RZ ;  /* 0x000000130f0f723e */ /* 0x000fe400048070ff */
[----:B------:R-:W-:Y:S02]  /*17f70*/  F2FP.SATFINITE.E4M3.F32.PACK_AB_MERGE_C R14, R14, R21, RZ ;  /* 0x000000150e0e723e */ /* 0x000fe400048070ff */
[----:B------:R-:W-:-:S02]  /*17f80*/  SGXT R17, R17, 0x1 ;  /* 0x000000011111781a */ /* 0x000fc40000000200 */
[----:B------:R-:W-:Y:S02]  /*17f90*/  LOP3.LUT R24, R27, 0x20, RZ, 0xc0, !PT ;  /* 0x000000201b187812 */ /* 0x000fe400078ec0ff */
[----:B------:R-:W-:Y:S02]  /*17fa0*/  PRMT R21, R9, 0x3340, R11 ;  /* 0x0000334009157816 */ /* 0x000fe4000000000b */
[----:B------:R-:W-:Y:S02]  /*17fb0*/  LOP3.LUT R2, R2, 0xffff, RZ, 0xc0, !PT ;  /* 0x0000ffff02027812 */ /* 0x000fe400078ec0ff */
[----:B------:R-:W-:Y:S02]  /*17fc0*/  LOP3.LUT R3, R3, 0xffff, RZ, 0xc0, !PT ;  /* 0x0000ffff03037812 */ /* 0x000fe400078ec0ff */
[----:B------:R-:W-:Y:S02]  /*17fd0*/  LOP3.LUT R6, R6, 0xffff, RZ, 0xc0, !PT ;  /* 0x0000ffff06067812 */ /* 0x000fe400078ec0ff */
[----:B------:R-:W-:-:S02]  /*17fe0*/  F2FP.SATFINITE.E4M3.F32.PACK_AB_MERGE_C R10, R10, R26, RZ ;  /* 0x0000001a0a0a723e */ /* 0x000fc400048070ff */
[----:B------:R-:W-:Y:S01]  /*17ff0*/  LOP3.LUT R16, R16, 0x240, R17, 0x78, !PT ;  /* 0x0000024010107812 */ /* 0x000fe200078e7811 */
[----:B------:R-:W-:Y:S01]  /*18000*/  IMAD.SHL.U32 R17, R24, 0x8, RZ ;  /* 0x0000000818117824 */ /* 0x000fe200078e00ff */
[----:B------:R-:W-:Y:S02]  /*18010*/  LOP3.LUT R10, R10, 0xffff, RZ, 0xc0, !PT ;  /* 0x0000ffff0a0a7812 */ /* 0x000fe400078ec0ff */
[----:B------:R-:W-:Y:S02]  /*18020*/  LOP3.LUT R12, R12, 0xffff, RZ, 0xc0, !PT ;  /* 0x0000ffff0c0c7812 */ /* 0x000fe400078ec0ff */
[----:B------:R-:W-:Y:S02]  /*18030*/  LOP3.LUT R14, R14, 0xffff, RZ, 0xc0, !PT ;  /* 0x0000ffff0e0e7812 */ /* 0x000fe400078ec0ff */
[----:B------:R-:W-:Y:S02]  /*18040*/  SHF.R.U32.HI R9, RZ, 0x8, R9 ;  /* 0x00000008ff097819 */ /* 0x000fe40000011609 */
[----:B------:R-:W-:-:S02]  /*18050*/  SHF.R.U32.HI R11, RZ, 0x8, R11 ;  /* 0x00000008ff0b7819 */ /* 0x000fc4000001160b */
[----:B------:R-:W-:Y:S02]  /*18060*/  F2FP.SATFINITE.E4M3.F32.PACK_AB_MERGE_C R22, R22, R23, RZ ;  /* 0x000000171616723e */ /* 0x000fe400048070ff */
[----:B------:R-:W-:Y:S02]  /*18070*/  LOP3.LUT R16, R16, R17, RZ, 0xfc, !PT ;  /* 0x0000001110107212 */ /* 0x000fe400078efcff */
[----:B------:R-:W-:Y:S02]  /*18080*/  PRMT R17, R14, 0x3340, R1 ;  /* 0x000033400e117816 */ /* 0x000fe40000000001 */
[----:B------:R-:W-:Y:S02]  /*18090*/  PRMT R23, R10, 0x3340, R12 ;  /* 0x000033400a177816 */ /* 0x000fe4000000000c */
[----:B------:R-:W-:Y:S02]  /*180a0*/  LOP3.LUT R11, R11, 0xffff, RZ, 0xc0, !PT ;  /* 0x0000ffff0b0b7812 */ /* 0x000fe400078ec0ff */
[----:B------:R-:W-:-:S02]  /*180b0*/  LOP3.LUT R9, R9, 0xffff, RZ, 0xc0, !PT ;  /* 0x0000ffff09097812 */ /* 0x000fc400078ec0ff */
[----:B------:R-:W-:Y:S02]  /*180c0*/  SHF.R.U32.HI R12, RZ, 0x8, R12 ;  /* 0x00000008ff0c7819 */ /* 0x000fe4000001160c */
[----:B------:R-:W-:Y:S02]  /*180d0*/  SHF.R.U32.HI R10, RZ, 0x8, R10 ;  /* 0x00000008ff0a7819 */ /* 0x000fe4000001160a */
[----:B------:R-:W-:Y:S02]  /*180e0*/  SHF.R.U32.HI R14, RZ, 0x8, R14 ;  /* 0x00000008ff0e7819 */ /* 0x000fe4000001160e */
[----:B------:R-:W-:Y:S02]  /*180f0*/  F2FP.SATFINITE.E4M3.F32.PACK_AB_MERGE_C R7, R7, R29, RZ ;  /* 0x0000001d0707723e */ /* 0x000fe400048070ff */
[----:B------:R-:W-:Y:S02]  /*18100*/  PRMT R9, R9, 0x3340, R11 ;  /* 0x0000334009097816 */ /* 0x000fe4000000000b */
[----:B------:R-:W-:-:S02]  /*18110*/  LOP3.LUT R12, R12, 0xffff, RZ, 0xc0, !PT ;  /* 0x0000ffff0c0c7812 */ /* 0x000fc400078ec0ff */
[----:B------:R-:W-:Y:S02]  /*18120*/  LOP3.LUT R14, R14, 0xffff, RZ, 0xc0, !PT ;  /* 0x0000ffff0e0e7812 */ /* 0x000fe400078ec0ff */
[----:B------:R-:W-:Y:S02]  /*18130*/  LOP3.LUT R7, R7, 0xffff, RZ, 0xc0, !PT ;  /* 0x0000ffff07077812 */ /* 0x000fe400078ec0ff */
[----:B------:R-:W-:Y:S01]  /*18140*/  PRMT R14, R14, 0x3340, R1 ;  /* 0x000033400e0e7816 */ /* 0x000fe20000000001 */
[----:B------:R-:W-:Y:S01]  /*18150*/  IMAD.SHL.U32 R24, R24, 0x2, RZ ;  /* 0x0000000218187824 */ /* 0x000fe200078e00ff */
[----:B0-----:R-:W-:Y:S01]  /*18160*/  ULEA UR4, UR5, UR4, 0x18 ;  /* 0x0000000405047291 */ /* 0x001fe2000f8ec03f */
[----:B------:R-:W-:Y:S02]  /*18170*/  PRMT R17, R23, 0x5410, R17 ;  /* 0x0000541017117816 */ /* 0x000fe40000000011 */
[----:B------:R-:W-:Y:S01]  /*18180*/  LOP3.LUT R22, R22, 0xffff, RZ, 0xc0, !PT ;  /* 0x0000ffff16167812 */ /* 0x000fe200078ec0ff */
[----:B------:R-:W-:Y:S01]  /*18190*/  ULDC UR5, c[0x0][0x244] ;  /* 0x0000910000057ab9 */ /* 0x000fe20000000800 */
[----:B------:R-:W-:-:S04]  /*181a0*/  SHF.R.S32.HI R25, RZ, 0x3, R27 ;  /* 0x00000003ff197819 */ /* 0x000fc8000001141b */
[----:B------:R-:W-:Y:S02]  /*181b0*/  SGXT R23, R25, 0x1 ;  /* 0x000000011917781a */ /* 0x000fe40000000200 */
[----:B------:R-:W-:Y:S01]  /*181c0*/  LOP3.LUT R26, R27, 0x10, RZ, 0xc0, !PT ;  /* 0x000000101b1a7812 */ /* 0x000fe200078ec0ff */
[----:B------:R-:W5:Y:S01]  /*181d0*/  LDL.LU R25, [R1+0x628] ;  /* 0x0006280001197983 */ /* 0x000f620000300800 */
[----:B------:R-:W-:-:S05]  /*181e0*/  LOP3.LUT R23, R23, 0x408, RZ, 0xc0, !PT ;  /* 0x0000040817177812 */ /* 0x000fca00078ec0ff */
[----:B------:R-:W-:Y:S02]  /*181f0*/  IMAD R23, R26, 0x8, R23 ;  /* 0x000000081a177824 */ /* 0x000fe400078e0217 */
[----:B------:R-:W0:Y:S01]  /*18200*/  LDC R26, c[0x0][0x248] ;  /* 0x00009200ff1a7b82 */ /* 0x000e220000000800 */
[----:B--2---:R-:W-:Y:S02]  /*18210*/  PRMT R18, R5, 0x3340, R18 ;  /* 0x0000334005127816 */ /* 0x004fe40000000012 */
[----:B---3--:R-:W-:Y:S02]  /*18220*/  PRMT R19, R13, 0x3340, R20 ;  /* 0x000033400d137816 */ /* 0x008fe40000000014 */
[----:B------:R-:W-:Y:S02]  /*18230*/  PRMT R20, R4, 0x3340, R0 ;  /* 0x0000334004147816 */ /* 0x000fe40000000000 */
[----:B------:R-:W-:Y:S02]  /*18240*/  PRMT R19, R21, 0x5410, R19 ;  /* 0x0000541015137816 */ /* 0x000fe40000000013 */
[----:B------:R-:W-:-:S02]  /*18250*/  PRMT R18, R20, 0x5410, R18 ;  /* 0x0000541014127816 */ /* 0x000fc40000000012 */
[----:B------:R-:W-:Y:S02]  /*18260*/  PRMT R20, R6, 0x3340, R1 ;  /* 0x0000334006147816 */ /* 0x000fe40000000001 */
[----:B------:R-:W-:Y:S02]  /*18270*/  PRMT R21, R2, 0x3340, R3 ;  /* 0x0000334002157816 */ /* 0x000fe40000000003 */
[----:B------:R-:W-:Y:S02]  /*18280*/  SHF.R.U32.HI R4, RZ, 0x8, R4 ;  /* 0x00000008ff047819 */ /* 0x000fe40000011604 */
[----:B------:R-:W-:Y:S02]  /*18290*/  SHF.R.U32.HI R0, RZ, 0x8, R0 ;  /* 0x00000008ff007819 */ /* 0x000fe40000011600 */
[----:B------:R-:W-:Y:S02]  /*182a0*/  SHF.R.U32.HI R5, RZ, 0x8, R5 ;  /* 0x00000008ff057819 */ /* 0x000fe40000011605 */
[----:B------:R-:W-:-:S02]  /*182b0*/  SHF.R.U32.HI R2, RZ, 0x8, R2 ;  /* 0x00000008ff027819 */ /* 0x000fc40000011602 */
[----:B------:R-:W-:Y:S02]  /*182c0*/  SHF.R.U32.HI R3, RZ, 0x8, R3 ;  /* 0x00000008ff037819 */ /* 0x000fe40000011603 */
[----:B------:R-:W-:Y:S02]  /*182d0*/  SHF.R.U32.HI R13, RZ, 0x8, R13 ;  /* 0x00000008ff0d7819 */ /* 0x000fe4000001160d */
[----:B------:R-:W-:Y:S02]  /*182e0*/  SHF.R.U32.HI R6, RZ, 0x8, R6 ;  /* 0x00000008ff067819 */ /* 0x000fe40000011606 */
[----:B------:R-:W-:Y:S02]  /*182f0*/  PRMT R20, R21, 0x5410, R20 ;  /* 0x0000541015147816 */ /* 0x000fe40000000014 */
[----:B------:R-:W-:Y:S02]  /*18300*/  LOP3.LUT R0, R0, 0xffff, RZ, 0xc0, !PT ;  /* 0x0000ffff00007812 */ /* 0x000fe400078ec0ff */
[----:B------:R-:W-:-:S02]  /*18310*/  LOP3.LUT R4, R4, 0xffff, RZ, 0xc0, !PT ;  /* 0x0000ffff04047812 */ /* 0x000fc400078ec0ff */
[----:B------:R-:W-:Y:S02]  /*18320*/  LOP3.LUT R5, R5, 0xffff, RZ, 0xc0, !PT ;  /* 0x0000ffff05057812 */ /* 0x000fe400078ec0ff */
[----:B------:R-:W-:Y:S02]  /*18330*/  SHF.R.S32.HI R21, RZ, 0x2, R27 ;  /* 0x00000002ff157819 */ /* 0x000fe4000001141b */
[----:B------:R-:W-:Y:S02]  /*18340*/  LOP3.LUT R3, R3, 0xffff, RZ, 0xc0, !PT ;  /* 0x0000ffff03037812 */ /* 0x000fe400078ec0ff */
[----:B------:R-:W-:Y:S02]  /*18350*/  LOP3.LUT R2, R2, 0xffff, RZ, 0xc0, !PT ;  /* 0x0000ffff02027812 */ /* 0x000fe400078ec0ff */
[----:B------:R-:W-:Y:S02]  /*18360*/  LOP3.LUT R13, R13, 0xffff, RZ, 0xc0, !PT ;  /* 0x0000ffff0d0d7812 */ /* 0x000fe400078ec0ff */
[----:B------:R-:W-:-:S02]  /*18370*/  LOP3.LUT R6, R6, 0xffff, RZ, 0xc0, !PT ;  /* 0x0000ffff06067812 */ /* 0x000fc400078ec0ff */
[----:B------:R-:W-:Y:S02]  /*18380*/  PRMT R0, R4, 0x3340, R0 ;  /* 0x0000334004007816 */ /* 0x000fe40000000000 */
[----:B------:R-:W-:Y:S02]  /*18390*/  PRMT R5, R5, 0x3340, R1 ;  /* 0x0000334005057816 */ /* 0x000fe40000000001 */
[----:B------:R-:W-:Y:S02]  /*183a0*/  SGXT R21, R21, 0x1 ;  /* 0x000000011515781a */ /* 0x000fe40000000200 */
[----:B------:R-:W-:Y:S02]  /*183b0*/  PRMT R2, R2, 0x3340, R3 ;  /* 0x0000334002027816 */ /* 0x000fe40000000003 */
[----:B------:R-:W-:Y:S02]  /*183c0*/  PRMT R4, R13, 0x3340, R1 ;  /* 0x000033400d047816 */ /* 0x000fe40000000001 */
[----:B------:R-:W-:-:S02]  /*183d0*/  LOP3.LUT R3, R10, 0xffff, RZ, 0xc0, !PT ;  /* 0x0000ffff0a037812 */ /* 0x000fc400078ec0ff */
[----:B------:R-:W-:Y:S02]  /*183e0*/  PRMT R11, R6, 0x3340, R1 ;  /* 0x00003340060b7816 */ /* 0x000fe40000000001 */
[----:B------:R-:W-:Y:S02]  /*183f0*/  PRMT R0, R0, 0x5410, R5 ;  /* 0x0000541000007816 */ /* 0x000fe40000000005 */
[----:B------:R-:W-:Y:S02]  /*18400*/  LOP3.LUT R21, R21, 0x240, RZ, 0xc0, !PT ;  /* 0x0000024015157812 */ /* 0x000fe400078ec0ff */
[----:B------:R-:W-:Y:S02]  /*18410*/  PRMT R3, R3, 0x3340, R12 ;  /* 0x0000334003037816 */ /* 0x000fe4000000000c */
[----:B------:R-:W-:Y:S02]  /*18420*/  PRMT R9, R9, 0x5410, R4 ;  /* 0x0000541009097816 */ /* 0x000fe40000000004 */
[----:B------:R-:W-:-:S02]  /*18430*/  PRMT R4, R2, 0x5410, R11 ;  /* 0x0000541002047816 */ /* 0x000fc4000000000b */
[----:B------:R-:W-:Y:S02]  /*18440*/  PRMT R2, R0, 0x5210, R7 ;  /* 0x0000521000027816 */ /* 0x000fe40000000007 */
[----:B----4-:R-:W-:Y:S02]  /*18450*/  LOP3.LUT R21, R21, 0x30, R28, 0xf8, !PT ;  /* 0x0000003015157812 */ /* 0x010fe400078ef81c */
[----:B------:R-:W-:Y:S02]  /*18460*/  LOP3.LUT R0, R15, 0xffff, RZ, 0xc0, !PT ;  /* 0x0000ffff0f007812 */ /* 0x000fe400078ec0ff */
[----:B------:R-:W-:Y:S02]  /*18470*/  LOP3.LUT R5, R8, 0xffff, RZ, 0xc0, !PT ;  /* 0x0000ffff08057812 */ /* 0x000fe400078ec0ff */
[----:B------:R-:W-:Y:S02]  /*18480*/  PRMT R11, R3, 0x5410, R14 ;  /* 0x00005410030b7816 */ /* 0x000fe4000000000e */
[----:B------:R-:W-:-:S02]  /*18490*/  LOP3.LUT R6, R21, R24, RZ, 0x3c, !PT ;  /* 0x0000001815067212 */ /* 0x000fc400078e3cff */
[----:B------:R-:W-:Y:S02]  /*184a0*/  PRMT R18, R18, 0x4210, R7 ;  /* 0x0000421012127816 */ /* 0x000fe40000000007 */
[--C-:B------:R-:W-:Y:S02]  /*184b0*/  PRMT R19, R19, 0x4210, R0.reuse ;  /* 0x0000421013137816 */ /* 0x100fe40000000000 */
[----:B------:R-:W-:Y:S02]  /*184c0*/  PRMT R3, R9, 0x5210, R0 ;  /* 0x0000521009037816 */ /* 0x000fe40000000000 */
[--C-:B------:R-:W-:Y:S02]  /*184d0*/  PRMT R20, R20, 0x4210, R5.reuse ;  /* 0x0000421014147816 */ /* 0x100fe40000000005 */
[----:B------:R-:W-:Y:S02]  /*184e0*/  PRMT R4, R4, 0x5210, R5 ;  /* 0x0000521004047816 */ /* 0x000fe40000000005 */
[----:B------:R-:W-:-:S02]  /*184f0*/  PRMT R21, R17, 0x4210, R22 ;  /* 0x0000421011157816 */ /* 0x000fc40000000016 */
[----:B------:R-:W-:Y:S02]  /*18500*/  PRMT R5, R11, 0x5210, R22 ;  /* 0x000052100b057816 */ /* 0x000fe40000000016 */
[----:B------:R-:W-:Y:S01]  /*18510*/  LOP3.LUT R0, R16, 0x8, RZ, 0x3c, !PT ;  /* 0x0000000810007812 */ /* 0x000fe200078e3cff */
[----:B------:R-:W-:Y:S04]  /*18520*/  STS.64 [R16+UR4], R18 ;  /* 0x0000001210007988 */ /* 0x000fe80008000a04 */
[----:B------:R-:W-:Y:S04]  /*18530*/  STS.64 [R16+UR4+0x80], R2 ;  /* 0x0000800210007988 */ /* 0x000fe80008000a04 */
[----:B------:R-:W-:Y:S04]  /*18540*/  STS.64 [R0+UR4+0x400], R20 ;  /* 0x0004001400007988 */ /* 0x000fe80008000a04 */
[----:B------:R-:W-:Y:S01]  /*18550*/  STS.64 [R0+UR4+0x480], R4 ;  /* 0x0004800400007988 */ /* 0x000fe20008000a04 */
[----:B------:R-:W-:Y:S01]  /*18560*/  IMAD.IADD R23, R23, 0x1, R6 ;  /* 0x0000000117177824 */ /* 0x000fe200078e0206 */
[----:B------:R-:W-:Y:S06]  /*18570*/  BAR.SYNC.DEFER_BLOCKING 0x0 ;  /* 0x0000000000007b1d */ /* 0x000fec0000010000 */
[----:B------:R-:W1:Y:S01]  /*18580*/  LDS.64 R16, [R23+UR4] ;  /* 0x0000000417107984 */ /* 0x000e620008000a00 */
[----:B------:R-:W-:-:S03]  /*18590*/  LOP3.LUT R8, R23, 0x8, RZ, 0x3c, !PT ;  /* 0x0000000817087812 */ /* 0x000fc600078e3cff */
[----:B------:R-:W-:Y:S04]  /*185a0*/  LDS.64 R12, [R23+UR4+0x100] ;  /* 0x00010004170c7984 */ /* 0x000fe80008000a00 */
[----:B------:R-:W2:Y:S01]  /*185b0*/  LDS.64 R14, [R8+UR4] ;  /* 0x00000004080e7984 */ /* 0x000ea20008000a00 */
[----:B------:R-:W-:-:S03]  /*185c0*/  SHF.R.U32.HI R28, RZ, 0x4, R27 ;  /* 0x00000004ff1c7819 */ /* 0x000fc6000001161b */
[----:B------:R-:W3:Y:S04]  /*185d0*/  LDS.64 R10, [R8+UR4+0x100] ;  /* 0x00010004080a7984 */ /* 0x000ee80008000a00 */
[----:B-1----:R1:W-:Y:S04]  /*185e0*/  STL [R1+0x62c], R17 ;  /* 0x00062c1101007387 */ /* 0x0023e80000100800 */
[----:B-1----:R-:W4:Y:S01]  /*185f0*/  LDL.LU R17, [R1+0xe8] ;  /* 0x0000e80001117983 */ /* 0x002f220000300800 */
[----:B------:R-:W-:Y:S01]  /*18600*/  SGXT.U32 R28, R28, 0x2 ;  /* 0x000000021c1c781a */ /* 0x000fe20000000000 */
[C---:B-----5:R-:W-:Y:S01]  /*18610*/  IMAD R6, R25.reuse, UR5, RZ ;  /* 0x0000000519067c24 */ /* 0x060fe2000f8e02ff */
[----:B------:R-:W-:-:S04]  /*18620*/  ISETP.GE.AND P0, PT, R25, UR12, PT ;  /* 0x0000000c19007c0c */ /* 0x000fc8000bf06270 */
[----:B------:R-:W-:-:S04]  /*18630*/  IADD3 R0, P1, R6, UR8, RZ ;  /* 0x0000000806007c10 */ /* 0x000fc8000ff3e0ff */
[----:B------:R-:W-:Y:S02]  /*18640*/  LEA.HI.X.SX32 R2, R6, UR9, 0x1, P1 ;  /* 0x0000000906027c11 */ /* 0x000fe400088f0eff */
[----:B------:R-:W-:Y:S02]  /*18650*/  PRMT R25, R16, 0x7770, RZ ;  /* 0x0000777010197816 */ /* 0x000fe400000000ff */
[----:B--2---:R-:W-:Y:S02]  /*18660*/  PRMT R29, R14, 0x7770, RZ ;  /* 0x000077700e1d7816 */ /* 0x004fe400000000ff */
[----:B------:R-:W-:Y:S01]  /*18670*/  PRMT R27, R12, 0x7770, RZ ;  /* 0x000077700c1b7816 */ /* 0x000fe200000000ff */
[----:B------:R-:W1:Y:S01]  /*18680*/  S2R R22, SR_TID.X ;  /* 0x0000000000167919 */ /* 0x000e620000002100 */
[C---:B----4-:R-:W-:Y:S02]  /*18690*/  LOP3.LUT R9, R17.reuse, R28, RZ, 0xfc, !PT ;  /* 0x0000001c11097212 */ /* 0x050fe400078efcff */
[----:B------:R-:W-:-:S02]  /*186a0*/  LOP3.LUT R3, R17, 0x4, R28, 0xfe, !PT ;  /* 0x0000000411037812 */ /* 0x000fc400078efe1c */
[C---:B------:R-:W-:Y:S01]  /*186b0*/  ISETP.LT.AND P3, PT, R9.reuse, UR13, !P0 ;  /* 0x0000000d09007c0c */ /* 0x040fe2000c761270 */
[-C--:B0-----:R-:W-:Y:S01]  /*186c0*/  IMAD R9, R9, R26.reuse, RZ ;  /* 0x0000001a09097224 */ /* 0x081fe200078e02ff */
[--C-:B------:R-:W-:Y:S01]  /*186d0*/  LOP3.LUT R5, R17, 0x8, R28.reuse, 0xfe, !PT ;  /* 0x0000000811057812 */ /* 0x100fe200078efe1c */
[C---:B------:R-:W-:Y:S01]  /*186e0*/  IMAD R7, R3.reuse, R26, RZ ;  /* 0x0000001a03077224 */ /* 0x040fe200078e02ff */
[----:B------:R-:W-:Y:S02]  /*186f0*/  ISETP.LT.AND P2, PT, R3, UR13, !P0 ;  /* 0x0000000d03007c0c */ /* 0x000fe4000c741270 */
[----:B------:R-:W-:Y:S02]  /*18700*/  IADD3 R4, P5, R9, R0, RZ ;  /* 0x0000000009047210 */ /* 0x000fe40007fbe0ff */
[----:B------:R-:W-:Y:S01]  /*18710*/  LOP3.LUT R3, R17, 0x40, R28, 0xfe, !PT ;  /* 0x0000004011037812 */ /* 0x000fe200078efe1c */
[C---:B------:R-:W-:Y:S01]  /*18720*/  IMAD R19, R5.reuse, R26, RZ ;  /* 0x0000001a05137224 */ /* 0x040fe200078e02ff */
[----:B------:R-:W-:-:S02]  /*18730*/  ISETP.LT.AND P1, PT, R5, UR13, !P0 ;  /* 0x0000000d05007c0c */ /* 0x000fc4000c721270 */
[----:B------:R-:W-:Y:S02]  /*18740*/  LEA.HI.X.SX32 R5, R9, R2, 0x1, P5 ;  /* 0x0000000209057211 */ /* 0x000fe400028f0eff */
[----:B------:R-:W-:Y:S02]  /*18750*/  ISETP.LT.AND P5, PT, R3, UR13, !P0 ;  /* 0x0000000d03007c0c */ /* 0x000fe4000c7a1270 */
[-C--:B------:R-:W-:Y:S02]  /*18760*/  IADD3 R6, P4, R7, R0.reuse, RZ ;  /* 0x0000000007067210 */ /* 0x080fe40007f9e0ff */
[--C-:B------:R-:W-:Y:S02]  /*18770*/  LOP3.LUT R3, R17, 0xc, R28.reuse, 0xfe, !PT ;  /* 0x0000000c11037812 */ /* 0x100fe400078efe1c */
[----:B------:R-:W-:Y:S02]  /*18780*/  IADD3 R18, P6, R19, R0, RZ ;  /* 0x0000000013127210 */ /* 0x000fe40007fde0ff */
[----:B------:R-:W-:Y:S01]  /*18790*/  LEA.HI.X.SX32 R7, R7, R2, 0x1, P4 ;  /* 0x0000000207077211 */ /* 0x000fe200020f0eff */
[----:B------:R-:W-:Y:S01]  /*187a0*/  IMAD R23, R3, R26, RZ ;  /* 0x0000001a03177224 */ /* 0x000fe200078e02ff */
[----:B------:R-:W-:Y:S01]  /*187b0*/  LEA.HI.X.SX32 R19, R19, R2, 0x1, P6 ;  /* 0x0000000213137211 */ /* 0x000fe200030f0eff */
[----:B------:R0:W-:Y:S01]  /*187c0*/  @P3 STG.E.U8 desc[UR6][R4.64], R25 ;  /* 0x0000001904003986 */ /* 0x0001e2000c101106 */
[----:B------:R-:W-:-:S02]  /*187d0*/  LOP3.LUT R21, R17, 0x10, R28, 0xfe, !PT ;  /* 0x0000001011157812 */ /* 0x000fc400078efe1c */
[----:B------:R-:W-:Y:S01]  /*187e0*/  LOP3.LUT R8, R17, 0x14, R28, 0xfe, !PT ;  /* 0x0000001411087812 */ /* 0x000fe200078efe1c */
[----:B------:R2:W-:Y:S01]  /*187f0*/  @P2 STG.E.U8 desc[UR6][R6.64], R29 ;  /* 0x0000001d06002986 */ /* 0x0005e2000c101106 */
[----:B------:R-:W-:Y:S02]  /*18800*/  ISETP.LT.AND P2, PT, R3, UR13, !P0 ;  /* 0x0000000d03007c0c */ /* 0x000fe4000c741270 */
[----:B------:R-:W-:Y:S01]  /*18810*/  IADD3 R20, P3, R23, R0, RZ ;  /* 0x0000000017147210 */ /* 0x000fe20007f7e0ff */
[----:B------:R4:W-:Y:S01]  /*18820*/  @P1 STG.E.U8 desc[UR6][R18.64], R27 ;  /* 0x0000001b12001986 */ /* 0x0009e2000c101106 */
[C---:B------:R-:W-:Y:S01]  /*18830*/  ISETP.LT.AND P1, PT, R21.reuse, UR13, !P0 ;  /* 0x0000000d15007c0c */ /* 0x040fe2000c721270 */
[----:B0-----:R-:W-:Y:S01]  /*18840*/  IMAD R5, R21, R26, RZ ;  /* 0x0000001a15057224 */ /* 0x001fe200078e02ff */
[----:B------:R-:W-:Y:S02]  /*18850*/  LEA.HI.X.SX32 R21, R23, R2, 0x1, P3 ;  /* 0x0000000217157211 */ /* 0x000fe400018f0eff */
[C---:B------:R-:W-:Y:S01]  /*18860*/  ISETP.LT.AND P3, PT, R8.reuse, UR13, !P0 ;  /* 0x0000000d08007c0c */ /* 0x040fe2000c761270 */
[----:B--2---:R-:W-:Y:S01]  /*18870*/  IMAD R7, R8, R26, RZ ;  /* 0x0000001a08077224 */ /* 0x004fe200078e02ff */
[----:B---3--:R-:W-:-:S02]  /*18880*/  PRMT R29, R10, 0x7770, RZ ;  /* 0x000077700a1d7816 */ /* 0x008fc400000000ff */
[-C--:B------:R-:W-:Y:S02]  /*18890*/  IADD3 R4, P4, R5, R0.reuse, RZ ;  /* 0x0000000005047210 */ /* 0x080fe40007f9e0ff */
[----:B----4-:R-:W-:Y:S01]  /*188a0*/  IADD3 R18, P6, R7, R0, RZ ;  /* 0x0000000007127210 */ /* 0x010fe20007fde0ff */
[----:B------:R0:W-:Y:S01]  /*188b0*/  @P2 STG.E.U8 desc[UR6][R20.64], R29 ;  /* 0x0000001d14002986 */ /* 0x0001e2000c101106 */
[-C--:B------:R-:W-:Y:S02]  /*188c0*/  LEA.HI.X.SX32 R5, R5, R2.reuse, 0x1, P4 ;  /* 0x0000000205057211 */ /* 0x080fe400020f0eff */
[----:B------:R-:W-:Y:S02]  /*188d0*/  PRMT R25, R16, 0x7771, RZ ;  /* 0x0000777110197816 */ /* 0x000fe400000000ff */
[----:B------:R-:W-:Y:S02]  /*188e0*/  LEA.HI.X.SX32 R19, R7, R2, 0x1, P6 ;  /* 0x0000000207137211 */ /* 0x000fe400030f0eff */
[----:B------:R-:W-:Y:S01]  /*188f0*/  PRMT R27, R14, 0x7771, RZ ;  /* 0x000077710e1b7816 */ /* 0x000fe200000000ff */
[----:B------:R-:W-:Y:S01]  /*18900*/  @P1 STG.E.U8 desc[UR6][R4.64], R25 ;  /* 0x0000001904001986 */ /* 0x000fe2000c101106 */
[----:B0-----:R-:W-:-:S03]  /*18910*/  LOP3.LUT R20, R17, 0x20, R28, 0xfe, !PT ;  /* 0x0000002011147812 */ /* 0x001fc600078efe1c */
[----:B------:R0:W-:Y:S01]  /*18920*/  @P3 STG.E.U8 desc[UR6][R18.64], R27 ;  /* 0x0000001b12003986 */ /* 0x0001e2000c101106 */
[C---:B------:R-:W-:Y:S02]  /*18930*/  ISETP.LT.AND P3, PT, R20.reuse, UR13, !P0 ;  /* 0x0000000d14007c0c */ /* 0x040fe4000c761270 */
[--C-:B------:R-:W-:Y:S01]  /*18940*/  LOP3.LUT R3, R17, 0x18, R28.reuse, 0xfe, !PT ;  /* 0x0000001811037812 */ /* 0x100fe200078efe1c */
[-C--:B0-----:R-:W-:Y:S02]  /*18950*/  IMAD R19, R20, R26.reuse, RZ ;  /* 0x0000001a14137224 */ /* 0x081fe400078e02ff */
[----:B------:R-:W0:Y:S01]  /*18960*/  LDC R20, c[0x0][0x248] ;  /* 0x00009200ff147b82 */ /* 0x000e220000000800 */
[C---:B------:R-:W-:Y:S01]  /*18970*/  ISETP.LT.AND P2, PT, R3.reuse, UR13, !P0 ;  /* 0x0000000d03007c0c */ /* 0x040fe2000c741270 */
[----:B------:R-:W-:Y:S01]  /*18980*/  IMAD R23, R3, R26, RZ ;  /* 0x0000001a03177224 */ /* 0x000fe200078e02ff */
[----:B------:R-:W-:-:S04]  /*18990*/  LOP3.LUT R3, R17, 0x1c, R28, 0xfe, !PT ;  /* 0x0000001c11037812 */ /* 0x000fc800078efe1c */
[----:B------:R-:W-:Y:S01]  /*189a0*/  IADD3 R6, P1, R23, R0, RZ ;  /* 0x0000000017067210 */ /* 0x000fe20007f3e0ff */
[C---:B------:R-:W-:Y:S01]  /*189b0*/  IMAD R21, R3.reuse, R26, RZ ;  /* 0x0000001a03157224 */ /* 0x040fe200078e02ff */
[----:B------:R-:W-:Y:S02]  /*189c0*/  ISETP.LT.AND P4, PT, R3, UR13, !P0 ;  /* 0x0000000d03007c0c */ /* 0x000fe4000c781270 */
[----:B------:R-:W-:Y:S02]  /*189d0*/  LEA.HI.X.SX32 R7, R23, R2, 0x1, P1 ;  /* 0x0000000217077211 */ /* 0x000fe400008f0eff */
[----:B------:R-:W-:Y:S02]  /*189e0*/  PRMT R23, R12, 0x7771, RZ ;  /* 0x000077710c177816 */ /* 0x000fe400000000ff */
[----:B------:R-:W-:Y:S02]  /*189f0*/  IADD3 R4, P1, R21, R0, RZ ;  /* 0x0000000015047210 */ /* 0x000fe40007f3e0ff */
[----:B------:R-:W-:Y:S01]  /*18a00*/  LOP3.LUT R3, R17, 0x24, R28, 0xfe, !PT ;  /* 0x0000002411037812 */ /* 0x000fe200078efe1c */
[----:B------:R2:W-:Y:S01]  /*18a10*/  @P2 STG.E.U8 desc[UR6][R6.64], R23 ;  /* 0x0000001706002986 */ /* 0x0005e2000c101106 */
[----:B------:R-:W-:-:S02]  /*18a20*/  LEA.HI.X.SX32 R5, R21, R2, 0x1, P1 ;  /* 0x0000000215057211 */ /* 0x000fc400008f0eff */
[C---:B------:R-:W-:Y:S02]  /*18a30*/  ISETP.LT.AND P2, PT, R3.reuse, UR13, !P0 ;  /* 0x0000000d03007c0c */ /* 0x040fe4000c741270 */
[----:B------:R-:W-:Y:S01]  /*18a40*/  PRMT R21, R10, 0x7771, RZ ;  /* 0x000077710a157816 */ /* 0x000fe200000000ff */
[----:B0-----:R-:W-:Y:S01]  /*18a50*/  IMAD R3, R3, R20, RZ ;  /* 0x0000001403037224 */ /* 0x001fe200078e02ff */
[----:B------:R-:W-:-:S03]  /*18a60*/  IADD3 R24, P6, R19, R0, RZ ;  /* 0x0000000013187210 */ /* 0x000fc60007fde0ff */
[----:B------:R-:W-:Y:S01]  /*18a70*/  @P4 STG.E.U8 desc[UR6][R4.64], R21 ;  /* 0x0000001504004986 */ /* 0x000fe2000c101106 */
[----:B------:R-:W-:Y:S02]  /*18a80*/  IADD3 R26, P4, R3, R0, RZ ;  /* 0x00000000031a7210 */ /* 0x000fe40007f9e0ff */
[----:B------:R-:W-:Y:S02]  /*18a90*/  LOP3.LUT R8, R17, 0x28, R28, 0xfe, !PT ;  /* 0x0000002811087812 */ /* 0x000fe400078efe1c */
[-C--:B------:R-:W-:Y:S02]  /*18aa0*/  LEA.HI.X.SX32 R27, R3, R2.reuse, 0x1, P4 ;  /* 0x00000002031b7211 */ /* 0x080fe400020f0eff */
[----:B------:R-:W-:Y:S02]  /*18ab0*/  LEA.HI.X.SX32 R25, R19, R2, 0x1, P6 ;  /* 0x0000000213197211 */ /* 0x000fe400030f0eff */
[----:B------:R-:W-:Y:S01]  /*18ac0*/  PRMT R3, R16, 0x7772, RZ ;  /* 0x0000777210037816 */ /* 0x000fe200000000ff */
[C---:B--2---:R-:W-:Y:S01]  /*18ad0*/  IMAD R7, R8.reuse, R20, RZ ;  /* 0x0000001408077224 */ /* 0x044fe200078e02ff */
[----:B------:R-:W-:-:S03]  /*18ae0*/  ISETP.LT.AND P1, PT, R8, UR13, !P0 ;  /* 0x0000000d08007c0c */ /* 0x000fc6000c721270 */
[----:B------:R1:W-:Y:S01]  /*18af0*/  @P3 STG.E.U8 desc[UR6][R24.64], R3 ;  /* 0x0000000318003986 */ /* 0x0003e2000c101106 */
[----:B------:R-:W-:Y:S02]  /*18b00*/  LOP3.LUT R6, R17, 0x44, R28, 0xfe, !PT ;  /* 0x0000004411067812 */ /* 0x000fe400078efe1c */
[----:B------:R-:W-:Y:S02]  /*18b10*/  PRMT R18, R14, 0x7772, RZ ;  /* 0x000077720e127816 */ /* 0x000fe400000000ff */
[----:B------:R-:W-:Y:S02]  /*18b20*/  IADD3 R28, P6, R7, R0, RZ ;  /* 0x00000000071c7210 */ /* 0x000fe40007fde0ff */
[----:B-1----:R-:W-:Y:S01]  /*18b30*/  SHF.R.U32.HI R25, RZ, 0x4, R22 ;  /* 0x00000004ff197819 */ /* 0x002fe20000011616 */
[----:B------:R0:W-:Y:S03]  /*18b40*/  @P2 STG.E.U8 desc[UR6][R26.64], R18 ;  /* 0x000000121a002986 */ /* 0x0001e6000c101106 */
[----:B------:R-:W-:-:S02]  /*18b50*/  SGXT.U32 R25, R25, 0x2 ;  /* 0x000000021919781a */ /* 0x000fc40000000000 */
[----:B------:R-:W-:Y:S02]  /*18b60*/  LEA.HI.X.SX32 R29, R7, R2, 0x1, P6 ;  /* 0x00000002071d7211 */ /* 0x000fe400030f0eff */
[----:B------:R-:W-:Y:S02]  /*18b70*/  PRMT R23, R12, 0x7772, RZ ;  /* 0x000077720c177816 */ /* 0x000fe400000000ff */
[C-C-:B------:R-:W-:Y:S02]  /*18b80*/  LOP3.LUT R19, R17.reuse, 0x2c, R25.reuse, 0xfe, !PT ;  /* 0x0000002c11137812 */ /* 0x140fe400078efe19 */
[C-C-:B0-----:R-:W-:Y:S01]  /*18b90*/  LOP3.LUT R18, R17.reuse, 0x6c, R25.reuse, 0xfe, !PT ;  /* 0x0000006c11127812 */ /* 0x141fe200078efe19 */
[----:B------:R0:W-:Y:S01]  /*18ba0*/  @P1 STG.E.U8 desc[UR6][R28.64], R23 ;  /* 0x000000171c001986 */ /* 0x0001e2000c101106 */
[----:B------:R-:W-:Y:S02]  /*18bb0*/  LOP3.LUT R24, R17, 0x70, R25, 0xfe, !PT ;  /* 0x0000007011187812 */ /* 0x000fe400078efe19 */
[C---:B------:R-:W-:Y:S01]  /*18bc0*/  ISETP.LT.AND P3, PT, R19.reuse, UR13, !P0 ;  /* 0x0000000d13007c0c */ /* 0x040fe2000c761270 */
[----:B------:R1:W-:Y:S01]  /*18bd0*/  STL [R1], R18 ;  /* 0x0000001201007387 */ /* 0x0003e20000100800 */
[----:B------:R-:W-:-:S03]  /*18be0*/  IMAD R19, R19, R20, RZ ;  /* 0x0000001413137224 */ /* 0x000fc600078e02ff */
[----:B------:R-:W-:Y:S01]  /*18bf0*/  STL [R1+0x4], R24 ;  /* 0x0000041801007387 */ /* 0x000fe20000100800 */
[C-C-:B0-----:R-:W-:Y:S02]  /*18c00*/  LOP3.LUT R23, R17.reuse, 0x74, R25.reuse, 0xfe, !PT ;  /* 0x0000007411177812 */ /* 0x141fe400078efe19 */
[----:B-1----:R-:W-:-:S03]  /*18c10*/  LOP3.LUT R18, R17, 0x78, R25, 0xfe, !PT ;  /* 0x0000007811127812 */ /* 0x002fc600078efe19 */
[----:B------:R-:W-:Y:S04]  /*18c20*/  STL [R1+0x8], R23 ;  /* 0x0000081701007387 */ /* 0x000fe80000100800 */
[----:B------:R0:W-:Y:S01]  /*18c30*/  STL [R1+0xc], R18 ;  /* 0x00000c1201007387 */ /* 0x0001e20000100800 */
[----:B------:R-:W-:Y:S02]  /*18c40*/  PRMT R27, R10, 0x7772, RZ ;  /* 0x000077720a1b7816 */ /* 0x000fe400000000ff */
[----:B------:R-:W-:Y:S02]  /*18c50*/  SHF.R.U32.HI R22, RZ, 0x4, R22 ;  /* 0x00000004ff167819 */ /* 0x000fe40000011616 */
[----:B0-----:R-:W-:-:S04]  /*18c60*/  IADD3 R18, P6, R19, R0, RZ ;  /* 0x0000000013127210 */ /* 0x001fc80007fde0ff */
[----:B------:R-:W-:Y:S01]  /*18c70*/  LEA.HI.X.SX32 R19, R19, R2, 0x1, P6 ;  /* 0x0000000213137211 */ /* 0x000fe200030f0eff */
[----:B------:R-:W-:-:S04]  /*18c80*/  VIADD R24, R22, 0x3c ;  /* 0x0000003c16187836 */ /* 0x000fc80000000000 */
[----:B------:R0:W-:Y:S01]  /*18c90*/  @P3 STG.E.U8 desc[UR6][R18.64], R27 ;  /* 0x0000001b12003986 */ /* 0x0001e2000c101106 */
[----:B------:R-:W-:Y:S02]  /*18ca0*/  ISETP.LT.AND P4, PT, R6, UR13, !P0 ;  /* 0x0000000d06007c0c */ /* 0x000fe4000c781270 */
[C-C-:B------:R-:W-:Y:S02]  /*18cb0*/  LOP3.LUT R21, R17.reuse, 0x30, R25.reuse, 0xfe, !PT ;  /* 0x0000003011157812 */ /* 0x140fe400078efe19 */
[C-C-:B------:R-:W-:Y:S02]  /*18cc0*/  LOP3.LUT R6, R17.reuse, 0x48, R25.reuse, 0xfe, !PT ;  /* 0x0000004811067812 */ /* 0x140fe400078efe19 */
[C-C-:B------:R-:W-:Y:S01]  /*18cd0*/  LOP3.LUT R8, R17.reuse, 0x4c, R25.reuse, 0xfe, !PT ;  /* 0x0000004c11087812 */ /* 0x140fe200078efe19 */
[----:B0-----:R-:W0:Y:S01]  /*18ce0*/  LDC R27, c[0x0][0x248] ;  /* 0x00009200ff1b7b82 */ /* 0x001e220000000800 */
[C-C-:B------:R-:W-:Y:S02]  /*18cf0*/  LOP3.LUT R7, R17.reuse, 0x50, R25.reuse, 0xfe, !PT ;  /* 0x0000005011077812 */ /* 0x140fe400078efe19 */
[----:B------:R-:W-:-:S02]  /*18d00*/  LOP3.LUT R4, R17, 0x54, R25, 0xfe, !PT ;  /* 0x0000005411047812 */ /* 0x000fc400078efe19 */
[C-C-:B------:R-:W-:Y:S02]  /*18d10*/  LOP3.LUT R5, R17.reuse, 0x58, R25.reuse, 0xfe, !PT ;  /* 0x0000005811057812 */ /* 0x140fe400078efe19 */
[C-C-:B------:R-:W-:Y:S02]  /*18d20*/  LOP3.LUT R3, R17.reuse, 0x5c, R25.reuse, 0xfe, !PT ;  /* 0x0000005c11037812 */ /* 0x140fe400078efe19 */
[C-C-:B------:R-:W-:Y:S02]  /*18d30*/  LOP3.LUT R26, R17.reuse, 0x60, R25.reuse, 0xfe, !PT ;  /* 0x00000060111a7812 */ /* 0x140fe400078efe19 */
[C-C-:B------:R-:W-:Y:S02]  /*18d40*/  LOP3.LUT R28, R17.reuse, 0x64, R25.reuse, 0xfe, !PT ;  /* 0x00000064111c7812 */ /* 0x140fe400078efe19 */
[C-C-:B------:R-:W-:Y:S02]  /*18d50*/  LOP3.LUT R29, R17.reuse, 0x68, R25.reuse, 0xfe, !PT ;  /* 0x00000068111d7812 */ /* 0x140fe400078efe19 */
[----:B------:R-:W-:-:S02]  /*18d60*/  LOP3.LUT R23, R17, 0x38, R25, 0xfe, !PT ;  /* 0x0000003811177812 */ /* 0x000fc400078efe19 */
[C---:B------:R-:W-:Y:S02]  /*18d70*/  LOP3.LUT R25, R17.reuse, 0x34, R25, 0xfe, !PT ;  /* 0x0000003411197812 */ /* 0x040fe400078efe19 */
[C---:B------:R-:W-:Y:S02]  /*18d80*/  LOP3.LUT R22, R17.reuse, 0x7c, R22, 0xfe, !PT ;  /* 0x0000007c11167812 */ /* 0x040fe400078efe16 */
[----:B------:R-:W-:Y:S02]  /*18d90*/  LOP3.LUT R24, R17, R24, RZ, 0xfc, !PT ;  /* 0x0000001811187212 */ /* 0x000fe400078efcff */
[----:B------:R-:W2:Y:S01]  /*18da0*/  LDL.LU R17, [R1+0x62c] ;  /* 0x00062c0001117983 */ /* 0x000ea20000300800 */
[C---:B------:R-:W-:Y:S01]  /*18db0*/  ISETP.LT.AND P2, PT, R21.reuse, UR13, !P0 ;  /* 0x0000000d15007c0c */ /* 0x040fe2000c741270 */
[-C--:B------:R-:W-:Y:S01]  /*18dc0*/  IMAD R21, R21, R20.reuse, RZ ;  /* 0x0000001415157224 */ /* 0x080fe200078e02ff */
[C---:B------:R-:W-:Y:S01]  /*18dd0*/  ISETP.LT.AND P1, PT, R25.reuse, UR13, !P0 ;  /* 0x0000000d19007c0c */ /* 0x040fe2000c721270 */
[----:B------:R-:W-:-:S03]  /*18de0*/  IMAD R25, R25, R20, RZ ;  /* 0x0000001419197224 */ /* 0x000fc600078e02ff */
[C---:B------:R-:W-:Y:S02]  /*18df0*/  IADD3 R20, P6, R21.reuse, R0, RZ ;  /* 0x0000000015147210 */ /* 0x040fe40007fde0ff */
[----:B------:R-:W-:Y:S02]  /*18e00*/  PRMT R16, R16, 0x7773, RZ ;  /* 0x0000777310107816 */ /* 0x000fe400000000ff */
[----:B------:R-:W-:Y:S02]  /*18e10*/  LEA.HI.X.SX32 R21, R21, R2, 0x1, P6 ;  /* 0x0000000215157211 */ /* 0x000fe400030f0eff */
[----:B------:R-:W-:Y:S02]  /*18e20*/  IADD3 R18, P3, R25, R0, RZ ;  /* 0x0000000019127210 */ /* 0x000fe40007f7e0ff */
[C---:B------:R-:W-:Y:S01]  /*18e30*/  ISETP.LT.AND P6, PT, R23.reuse, UR13, !P0 ;  /* 0x0000000d17007c0c */ /* 0x040fe2000c7c1270 */
[----:B------:R1:W-:Y:S01]  /*18e40*/  @P2 STG.E.U8 desc[UR6][R20.64], R16 ;  /* 0x0000001014002986 */ /* 0x0003e2000c101106 */
[----:B0-----:R-:W-:Y:S01]  /*18e50*/  IMAD R23, R23, R27, RZ ;  /* 0x0000001b17177224 */ /* 0x001fe200078e02ff */
[----:B------:R-:W-:-:S02]  /*18e60*/  LEA.HI.X.SX32 R19, R25, R2, 0x1, P3 ;  /* 0x0000000219137211 */ /* 0x000fc400018f0eff */
[----:B------:R-:W-:Y:S02]  /*18e70*/  PRMT R14, R14, 0x7773, RZ ;  /* 0x000077730e0e7816 */ /* 0x000fe400000000ff */
[C---:B------:R-:W-:Y:S01]  /*18e80*/  ISETP.LT.AND P2, PT, R24.reuse, UR13, !P0 ;  /* 0x0000000d18007c0c */ /* 0x040fe2000c741270 */
[----:B------:R-:W-:Y:S02]  /*18e90*/  IMAD R24, R24, R27, RZ ;  /* 0x0000001b18187224 */ /* 0x000fe400078e02ff */
[----:B------:R0:W-:Y:S01]  /*18ea0*/  @P1 STG.E.U8 desc[UR6][R18.64], R14 ;  /* 0x0000000e12001986 */ /* 0x0001e2000c101106 */
[----:B-1----:R-:W-:-:S03]  /*18eb0*/  IADD3 R20, P3, R23, R0, RZ ;  /* 0x0000000017147210 */ /* 0x002fc60007f7e0ff */
[----:B------:R-:W3:Y:S01]  /*18ec0*/  LDL.LU R16, [R1+0xc] ;  /* 0x00000c0001107983 */ /* 0x000ee20000300800 */
[----:B------:R-:W-:Y:S02]  /*18ed0*/  PRMT R12, R12, 0x7773, RZ ;  /* 0x000077730c0c7816 */ /* 0x000fe400000000ff */
[----:B------:R-:W-:Y:S02]  /*18ee0*/  LEA.HI.X.SX32 R21, R23, R2, 0x1, P3 ;  /* 0x0000000217157211 */ /* 0x000fe400018f0eff */
[----:B0-----:R-:W-:Y:S01]  /*18ef0*/  IADD3 R18, P1, R24, R0, RZ ;  /* 0x0000000018127210 */ /* 0x001fe20007f3e0ff */
[----:B------:R-:W4:Y:S01]  /*18f00*/  LDL.LU R14, [R1+0x8] ;  /* 0x00000800010e7983 */ /* 0x000f220000300800 */
[----:B------:R-:W-:Y:S02]  /*18f10*/  PRMT R10, R10, 0x7773, RZ ;  /* 0x000077730a0a7816 */ /* 0x000fe400000000ff */
[----:B------:R-:W-:Y:S01]  /*18f20*/  LEA.HI.X.SX32 R19, R24, R2, 0x1, P1 ;  /* 0x0000000218137211 */ /* 0x000fe200008f0eff */
[----:B------:R0:W-:Y:S01]  /*18f30*/  @P6 STG.E.U8 desc[UR6][R20.64], R12 ;  /* 0x0000000c14006986 */ /* 0x0001e2000c101106 */
[----:B------:R-:W1:Y:S03]  /*18f40*/  LDC R24, c[0x0][0x248] ;  /* 0x00009200ff187b82 */ /* 0x000e660000000800 */
[----:B------:R5:W-:Y:S04]  /*18f50*/  @P2 STG.E.U8 desc[UR6][R18.64], R10 ;  /* 0x0000000a12002986 */ /* 0x000be8000c101106 */
[----:B0-----:R-:W3:Y:S04]  /*18f60*/  LDL.LU R12, [R1+0x4] ;  /* 0x00000400010c7983 */ /* 0x001ee80000300800 */
[----:B-----5:R-:W5:Y:S01]  /*18f70*/  LDL.LU R18, [R1] ;  /* 0x0000000001127983 */ /* 0x020f620000300800 */
[----:B------:R-:W-:Y:S01]  /*18f80*/  IMAD R9, R27, 0x40, R9 ;  /* 0x000000401b097824 */ /* 0x000fe200078e0209 */
[----:B------:R-:W-:-:S04]  /*18f90*/  ISETP.LT.AND P3, PT, R6, UR13, !P0 ;  /* 0x0000000d06007c0c */ /* 0x000fc8000c761270 */
[----:B------:R-:W-:Y:S01]  /*18fa0*/  IADD3 R20, P6, R9, R0, RZ ;  /* 0x0000000009147210 */ /* 0x000fe20007fde0ff */
[----:B-1----:R-:W-:-:S03]  /*18fb0*/  IMAD R23, R24, 0x4, R9 ;  /* 0x0000000418177824 */ /* 0x002fc600078e0209 */
[----:B------:R-:W-:Y:S01]  /*18fc0*/  LEA.HI.X.SX32 R21, R9, R2, 0x1, P6 ;  /* 0x0000000209157211 */ /* 0x000fe200030f0eff */
[----:B------:R-:W-:Y:S01]  /*18fd0*/  IMAD R9, R24, 0x4, R23 ;  /* 0x0000000418097824 */ /* 0x000fe200078e0217 */
[----:B------:R-:W-:Y:S02]  /*18fe0*/  IADD3 R6, P6, R23, R0, RZ ;  /* 0x0000000017067210 */ /* 0x000fe40007fde0ff */
[----:B------:R-:W-:Y:S02]  /*18ff0*/  ISETP.LT.AND P2, PT, R7, UR13, !P0 ;  /* 0x0000000d07007c0c */ /* 0x000fe4000c741270 */
[----:B------:R-:W-:Y:S02]  /*19000*/  ISETP.LT.AND P1, PT, R8, UR13, !P0 ;  /* 0x0000000d08007c0c */ /* 0x000fe4000c721270 */
[----:B------:R-:W-:Y:S01]  /*19010*/  LEA.HI.X.SX32 R7, R23, R2, 0x1, P6 ;  /* 0x0000000217077211 */ /* 0x000fe200030f0eff */
[----:B------:R-:W-:Y:S01]  /*19020*/  IMAD R23, R24, 0x4, R9 ;  /* 0x0000000418177824 */ /* 0x000fe200078e0209 */
[----:B------:R-:W-:-:S02]  /*19030*/  IADD3 R8, P6, R9, R0, RZ ;  /* 0x0000000009087210 */ /* 0x000fc40007fde0ff */
[----:B------:R-:W-:Y:S02]  /*19040*/  PRMT R27, R15, 0x7770, RZ ;  /* 0x000077700f1b7816 */ /* 0x000fe400000000ff */
[----:B------:R-:W-:Y:S01]  /*19050*/  LEA.HI.X.SX32 R9, R9, R2, 0x1, P6 ;  /* 0x0000000209097211 */ /* 0x000fe200030f0eff */
[----:B------:R-:W-:Y:S01]  /*19060*/  IMAD R19, R24, 0x4, R23 ;  /* 0x0000000418137824 */ /* 0x000fe200078e0217 */
[----:B--2---:R-:W-:-:S05]  /*19070*/  PRMT R25, R17, 0x7770, RZ ;  /* 0x0000777011197816 */ /* 0x004fca00000000ff */
[----:B------:R0:W-:Y:S01]  /*19080*/  @P5 STG.E.U8 desc[UR6][R20.64], R25 ;  /* 0x0000001914005986 */ /* 0x0001e2000c101106 */
[----:B------:R-:W-:Y:S02]  /*19090*/  ISETP.LT.AND P5, PT, R4, UR13, !P0 ;  /* 0x0000000d04007c0c */ /* 0x000fe4000c7a1270 */
[----:B------:R-:W-:Y:S01]  /*190a0*/  IADD3 R4, P6, R23, R0, RZ ;  /* 0x0000000017047210 */ /* 0x000fe20007fde0ff */
[----:B------:R1:W-:Y:S01]  /*190b0*/  @P4 STG.E.U8 desc[UR6][R6.64], R27 ;  /* 0x0000001b06004986 */ /* 0x0003e2000c101106 */
[----:B------:R-:W-:Y:S02]  /*190c0*/  ISETP.LT.AND P4, PT, R5, UR13, !P0 ;  /* 0x0000000d05007c0c */ /* 0x000fe4000c781270 */
[----:B------:R-:W-:Y:S02]  /*190d0*/  LEA.HI.X.SX32 R5, R23, R2, 0x1, P6 ;  /* 0x0000000217057211 */ /* 0x000fe400030f0eff */
[----:B0-----:R-:W-:Y:S02]  /*190e0*/  PRMT R25, R13, 0x7770, RZ ;  /* 0x000077700d197816 */ /* 0x001fe400000000ff */
[----:B------:R-:W-:-:S03]  /*190f0*/  PRMT R23, R11, 0x7770, RZ ;  /* 0x000077700b177816 */ /* 0x000fc600000000ff */
[----:B------:R-:W-:Y:S01]  /*19100*/  @P3 STG.E.U8 desc[UR6][R8.64], R25 ;  /* 0x0000001908003986 */ /* 0x000fe2000c101106 */
[----:B------:R-:W-:Y:S01]  /*19110*/  ISETP.LT.AND P3, PT, R3, UR13, !P0 ;  /* 0x0000000d03007c0c */ /* 0x000fe2000c761270 */
[C---:B------:R-:W-:Y:S01]  /*19120*/  IMAD R3, R24.reuse, 0x4, R19 ;  /* 0x0000000418037824 */ /* 0x040fe200078e0213 */
[----:B-1----:R-:W-:Y:S01]  /*19130*/  IADD3 R6, P6, R19, R0, RZ ;  /* 0x0000000013067210 */ /* 0x002fe20007fde0ff */
[----:B------:R0:W-:Y:S01]  /*19140*/  @P1 STG.E.U8 desc[UR6][R4.64], R23 ;  /* 0x0000001704001986 */ /* 0x0001e2000c101106 */
[----:B------:R-:W-:Y:S02]  /*19150*/  PRMT R21, R17, 0x7771, RZ ;  /* 0x0000777111157816 */ /* 0x000fe400000000ff */
[----:B------:R-:W-:Y:S01]  /*19160*/  LEA.HI.X.SX32 R7, R19, R2, 0x1, P6 ;  /* 0x0000000213077211 */ /* 0x000fe200030f0eff */
[----:B------:R-:W-:-:S04]  /*19170*/  IMAD R19, R24, 0x4, R3 ;  /* 0x0000000418137824 */ /* 0x000fc800078e0203 */
[----:B------:R1:W-:Y:S01]  /*19180*/  @P2 STG.E.U8 desc[UR6][R6.64], R21 ;  /* 0x0000001506002986 */ /* 0x0003e2000c101106 */
[----:B0-----:R-:W-:-:S04]  /*19190*/  IADD3 R4, P6, R3, R0, RZ ;  /* 0x0000000003047210 */ /* 0x001fc80007fde0ff */
[----:B------:R-:W-:Y:S01]  /*191a0*/  LEA.HI.X.SX32 R5, R3, R2, 0x1, P6 ;  /* 0x0000000203057211 */ /* 0x000fe200030f0eff */
[C---:B------:R-:W-:Y:S01]  /*191b0*/  IMAD R3, R24.reuse, 0x4, R19 ;  /* 0x0000000418037824 */ /* 0x040fe200078e0213 */
[----:B-1----:R-:W-:Y:S02]  /*191c0*/  IADD3 R6, P6, R19, R0, RZ ;  /* 0x0000000013067210 */ /* 0x002fe40007fde0ff */
[----:B------:R-:W-:Y:S02]  /*191d0*/  PRMT R25, R15, 0x7771, RZ ;  /* 0x000077710f197816 */ /* 0x000fe400000000ff */
[----:B------:R-:W-:Y:S02]  /*191e0*/  LEA.HI.X.SX32 R7, R19, R2, 0x1, P6 ;  /* 0x0000000213077211 */ /* 0x000fe400030f0eff */
[----:B------:R-:W-:Y:S01]  /*191f0*/  PRMT R23, R13, 0x7771, RZ ;  /* 0x000077710d177816 */ /* 0x000fe200000000ff */
[----:B------:R-:W-:Y:S01]  /*19200*/  IMAD R19, R24, 0x4, R3 ;  /* 0x0000000418137824 */ /* 0x000fe200078e0203 */
[C---:B------:R-:W-:Y:S01]  /*19210*/  IADD3 R8, P6, R3.reuse, R0, RZ ;  /* 0x0000000003087210 */ /* 0x040fe20007fde0ff */
[----:B------:R0:W-:Y:S03]  /*19220*/  @P5 STG.E.U8 desc[UR6][R4.64], R25 ;  /* 0x0000001904005986 */ /* 0x0001e6000c101106 */
[----:B------:R-:W-:Y:S01]  /*19230*/  LEA.HI.X.SX32 R9, R3, R2, 0x1, P6 ;  /* 0x0000000203097211 */ /* 0x000fe200030f0eff */
[----:B------:R1:W-:Y:S01]  /*19240*/  @P4 STG.E.U8 desc[UR6][R6.64], R23 ;  /* 0x0000001706004986 */ /* 0x0003e2000c101106 */
[----:B-----5:R-:W-:Y:S01]  /*19250*/  ISETP.LT.AND P4, PT, R18, UR13, !P0 ;  /* 0x0000000d12007c0c */ /* 0x020fe2000c781270 */
[----:B------:R-:W-:Y:S01]  /*19260*/  IMAD R3, R24, 0x4, R19 ;  /* 0x0000000418037824 */ /* 0x000fe200078e0213 */
[----:B------:R-:W-:-:S02]  /*19270*/  IADD3 R18, P6, R19, R0, RZ ;  /* 0x0000000013127210 */ /* 0x000fc40007fde0ff */
[----:B------:R-:W-:Y:S02]  /*19280*/  ISETP.LT.AND P1, PT, R26, UR13, !P0 ;  /* 0x0000000d1a007c0c */ /* 0x000fe4000c721270 */
[----:B------:R-:W-:Y:S01]  /*19290*/  LEA.HI.X.SX32 R19, R19, R2, 0x1, P6 ;  /* 0x0000000213137211 */ /* 0x000fe200030f0eff */
[C---:B0-----:R-:W-:Y:S01]  /*192a0*/  IMAD R5, R24.reuse, 0x4, R3 ;  /* 0x0000000418057824 */ /* 0x041fe200078e0203 */
[----:B------:R-:W-:Y:S02]  /*192b0*/  IADD3 R20, P6, R3, R0, RZ ;  /* 0x0000000003147210 */ /* 0x000fe40007fde0ff */
[----:B------:R-:W-:Y:S02]  /*192c0*/  PRMT R27, R11, 0x7771, RZ ;  /* 0x000077710b1b7816 */ /* 0x000fe400000000ff */
[----:B------:R-:W-:Y:S01]  /*192d0*/  LEA.HI.X.SX32 R21, R3, R2, 0x1, P6 ;  /* 0x0000000203157211 */ /* 0x000fe200030f0eff */
[----:B------:R-:W-:Y:S01]  /*192e0*/  IMAD R3, R24, 0x4, R5 ;  /* 0x0000000418037824 */ /* 0x000fe200078e0205 */
[----:B------:R-:W-:-:S02]  /*192f0*/  PRMT R10, R17, 0x7772, RZ ;  /* 0x00007772110a7816 */ /* 0x000fc400000000ff */
[----:B------:R-:W-:Y:S01]  /*19300*/  ISETP.LT.AND P2, PT, R28, UR13, !P0 ;  /* 0x0000000d1c007c0c */ /* 0x000fe2000c741270 */
[----:B-1----:R-:W-:Y:S01]  /*19310*/  IMAD R23, R24, 0x4, R3 ;  /* 0x0000000418177824 */ /* 0x002fe200078e0203 */
[----:B------:R0:W-:Y:S01]  /*19320*/  @P3 STG.E.U8 desc[UR6][R8.64], R27 ;  /* 0x0000001b08003986 */ /* 0x0001e2000c101106 */
[----:B---3--:R-:W-:-:S03]  /*19330*/  ISETP.LT.AND P3, PT, R12, UR13, !P0 ;  /* 0x0000000d0c007c0c */ /* 0x008fc6000c761270 */
[----:B------:R-:W-:Y:S01]  /*19340*/  @P1 STG.E.U8 desc[UR6][R18.64], R10 ;  /* 0x0000000a12001986 */ /* 0x000fe2000c101106 */
[C---:B------:R-:W-:Y:S01]  /*19350*/  IMAD R25, R24.reuse, 0x4, R23 ;  /* 0x0000000418197824 */ /* 0x040fe200078e0217 */
[----:B------:R-:W-:Y:S02]  /*19360*/  PRMT R12, R15, 0x7772, RZ ;  /* 0x000077720f0c7816 */ /* 0x000fe400000000ff */
[----:B0-----:R-:W-:Y:S01]  /*19370*/  IADD3 R8, P1, R5, R0, RZ ;  /* 0x0000000005087210 */ /* 0x001fe20007f3e0ff */
[----:B------:R-:W-:-:S03]  /*19380*/  IMAD R27, R24, 0x4, R25 ;  /* 0x00000004181b7824 */ /* 0x000fc600078e0219 */
[----:B------:R-:W-:Y:S02]  /*19390*/  LEA.HI.X.SX32 R9, R5, R2, 0x1, P1 ;  /* 0x0000000205097211 */ /* 0x000fe400008f0eff */
[-C--:B------:R-:W-:Y:S01]  /*193a0*/  IADD3 R4, P1, R23, R0.reuse, RZ ;  /* 0x0000000017047210 */ /* 0x080fe20007f3e0ff */
[----:B------:R0:W-:Y:S01]  /*193b0*/  @P2 STG.E.U8 desc[UR6][R20.64], R12 ;  /* 0x0000000c14002986 */ /* 0x0001e2000c101106 */
[----:B------:R-:W-:Y:S02]  /*193c0*/  IADD3 R6, P2, R3, R0, RZ ;  /* 0x0000000003067210 */ /* 0x000fe40007f5e0ff */
[-C--:B------:R-:W-:Y:S02]  /*193d0*/  LEA.HI.X.SX32 R5, R23, R2.reuse, 0x1, P1 ;  /* 0x0000000217057211 */ /* 0x080fe400008f0eff */
[----:B------:R-:W-:Y:S02]  /*193e0*/  ISETP.LT.AND P5, PT, R29, UR13, !P0 ;  /* 0x0000000d1d007c0c */ /* 0x000fe4000c7a1270 */
[----:B------:R-:W-:-:S02]  /*193f0*/  LEA.HI.X.SX32 R7, R3, R2, 0x1, P2 ;  /* 0x0000000203077211 */ /* 0x000fc400010f0eff */
[C---:B0-----:R-:W-:Y:S02]  /*19400*/  IADD3 R20, P1, R27.reuse, R0, RZ ;  /* 0x000000001b147210 */ /* 0x041fe40007f3e0ff */
[----:B----4-:R-:W-:Y:S02]  /*19410*/  ISETP.LT.AND P2, PT, R14, UR13, !P0 ;  /* 0x0000000d0e007c0c */ /* 0x010fe4000c741270 */
[----:B------:R-:W-:Y:S02]  /*19420*/  LEA.HI.X.SX32 R21, R27, R2, 0x1, P1 ;  /* 0x000000021b157211 */ /* 0x000fe400008f0eff */
[----:B------:R-:W-:Y:S02]  /*19430*/  ISETP.LT.AND P1, PT, R16, UR13, !P0 ;  /* 0x0000000d10007c0c */ /* 0x000fe4000c721270 */
[----:B------:R-:W-:Y:S02]  /*19440*/  ISETP.LT.AND P0, PT, R22, UR13, !P0 ;  /* 0x0000000d16007c0c */ /* 0x000fe4000c701270 */
[----:B------:R-:W-:-:S02]  /*19450*/  IADD3 R18, P6, R25, R0, RZ ;  /* 0x0000000019127210 */ /* 0x000fc40007fde0ff */
[----:B------:R-:W-:Y:S02]  /*19460*/  PRMT R3, R13, 0x7772, RZ ;  /* 0x000077720d037816 */ /* 0x000fe400000000ff */
[----:B------:R-:W-:Y:S01]  /*19470*/  PRMT R23, R11, 0x7772, RZ ;  /* 0x000077720b177816 */ /* 0x000fe200000000ff */
[----:B------:R-:W-:Y:S01]  /*19480*/  IMAD R29, R22, R24, RZ ;  /* 0x00000018161d7224 */ /* 0x000fe200078e02ff */
[----:B------:R-:W-:Y:S02]  /*19490*/  PRMT R17, R17, 0x7773, RZ ;  /* 0x0000777311117816 */ /* 0x000fe400000000ff */
[----:B------:R-:W-:Y:S02]  /*194a0*/  LEA.HI.X.SX32 R19, R25, R2, 0x1, P6 ;  /* 0x0000000219137211 */ /* 0x000fe400030f0eff */
[----:B------:R-:W-:Y:S01]  /*194b0*/  PRMT R15, R15, 0x7773, RZ ;  /* 0x000077730f0f7816 */ /* 0x000fe200000000ff */
[----:B------:R0:W-:Y:S01]  /*194c0*/  @P5 STG.E.U8 desc[UR6][R8.64], R3 ;  /* 0x0000000308005986 */ /* 0x0001e2000c101106 */
[----:B------:R-:W-:-:S03]  /*194d0*/  PRMT R13, R13, 0x7773, RZ ;  /* 0x000077730d0d7816 */ /* 0x000fc600000000ff */
[----:B------:R0:W-:Y:S01]  /*194e0*/  @P4 STG.E.U8 desc[UR6][R6.64], R23 ;  /* 0x0000001706004986 */ /* 0x0001e2000c101106 */
[----:B------:R-:W-:-:S03]  /*194f0*/  IADD3 R24, P6, R29, R0, RZ ;  /* 0x000000001d187210 */ /* 0x000fc60007fde0ff */
[----:B------:R0:W-:Y:S04]  /*19500*/  @P3 STG.E.U8 desc[UR6][R4.64], R17 ;  /* 0x0000001104003986 */ /* 0x0001e8000c101106 */
[----:B------:R0:W-:Y:S01]  /*19510*/  @P2 STG.E.U8 desc[UR6][R18.64], R15 ;  /* 0x0000000f12002986 */ /* 0x0001e2000c101106 */
[----:B------:R-:W-:-:S03]  /*19520*/  LEA.HI.X.SX32 R25, R29, R2, 0x1, P6 ;  /* 0x000000021d197211 */ /* 0x000fc600030f0eff */
[----:B------:R0:W-:Y:S01]  /*19530*/  @P1 STG.E.U8 desc[UR6][R20.64], R13 ;  /* 0x0000000d14001986 */ /* 0x0001e2000c101106 */
[----:B------:R-:W-:Y:S01]  /*19540*/  PRMT R11, R11, 0x7773, RZ ;  /* 0x000077730b0b7816 */ /* 0x000fe200000000ff */
[----:B------:R-:W-:Y:S06]  /*19550*/  @!P0 EXIT ;  /* 0x000000000000894d */ /* 0x000fec0003800000 */
[----:B------:R-:W-:Y:S01]  /*19560*/  STG.E.U8 desc[UR6][R24.64], R11 ;  /* 0x0000000b18007986 */ /* 0x000fe2000c101106 */
[----:B------:R-:W-:Y:S05]  /*19570*/  EXIT ;  /* 0x000000000000794d */ /* 0x000fea0003800000 */
.L_x_3:
[----:B------:R-:W-:-:S00]  /*19580*/  BRA `(.L_x_3) ;  /* 0xfffffffc00fc7947 */ /* 0x000fc0000383ffff */
[----:B------:R-:W-:-:S00]  /*19590*/  NOP ;  /* 0x0000000000007918 */ /* 0x000fc00000000000 */
        /* <DEDUP_REMOVED lines=14> */
.L_x_4:


//--------------------- .nv.shared.matmul_kernel  --------------------------
	.section	.nv.shared.matmul_kernel,"aw",@nobits
	.sectionflags	@""
	.align	16
	.zero		1024


//--------------------- .nv.shared.reserved.0     --------------------------
	.section	.nv.shared.reserved.0,"aw",@nobits
	.weak		__nv_reservedSMEM_offset_0_alias
	.size		__nv_reservedSMEM_offset_0_alias, 0, 0
	.other		__nv_reservedSMEM_offset_0_alias,@"STO_CUDA_RESERVED_SHARED STV_DEFAULT"
__nv_reservedSMEM_offset_0_alias:
	.zero		0


//--------------------- .nv.constant0.matmul_kernel --------------------------
	.section	.nv.constant0.matmul_kernel,"a",@progbits
	.sectionflags	@""
	.align	4
.nv.constant0.matmul_kernel:
	.zero		608


//--------------------- SYMBOLS --------------------------

	.type		.nv.reservedSmem.offset0,@object
	.size		.nv.reservedSmem.offset0,0x4
